	.target	sm_90a

	.elftype	@"ET_EXEC"


//--------------------- .note.nv.tkinfo           --------------------------
	.section	.note.nv.tkinfo,"",@"SHT_NOTE"
	.sectionflags	@"SHF_NOTE_NV_TKINFO"
	.tkinfo
        /*0018*/ 	.word	0x00000002
        /*0030*/ 	.string	""
        /*0030*/ 	.string	"ptxas"
        /*0030*/ 	.string	"Cuda compilation tools, release 13.0, V13.0.88"
        /*0030*/ 	.string	"Build cuda_13.0.r13.0/compiler.36424714_0"
        /*0030*/ 	.string	"-arch sm_90a -m 64 "



//--------------------- .note.nv.cuinfo           --------------------------
	.section	.note.nv.cuinfo,"",@"SHT_NOTE"
	.sectionflags	@"SHF_NOTE_NV_CUINFO"
        /*0018*/ 	.short	0x0002
        /*001a*/ 	.short	0x005a
        /*001c*/ 	.short	0x0082
	.zero		2


//--------------------- .nv.info                  --------------------------
	.section	.nv.info,"",@"SHT_CUDA_INFO"
	.align	4


	//----- nvinfo : EIATTR_REGCOUNT
	.align		4
        /*0000*/ 	.byte	0x04, 0x2f
        /*0002*/ 	.short	(.L_12 - .L_11)
	.align		4
.L_11:
        /*0004*/ 	.word	index@(_ZN7cutlass13device_kernelINS_4gemm6kernel13GemmUniversalIN4cute5tupleIJiiiiEEENS1_10collective13CollectiveMmaINS1_37MainloopSm90TmaGmmaWarpSpecializedFP8ILi5ENS5_IJNS4_1CILi2EEENSA_ILi1EEESC_EEENS1_35KernelTmaWarpSpecializedCooperativeEEENS5_IJNSA_ILi512EEENSA_ILi128EEENSA_ILi64EEEEEENS_12float_e4m3_tENS5_IJlSC_lEEESK_SL_NS4_8TiledMMAINS4_8MMA_AtomIJNS4_4SM904GMMA31MMA_64x128x32_F32E4M3E4M3_SS_TNILNSP_7ScaleInE1ELSR_1EEEEEENS4_6LayoutISD_NS5_IJSC_NSA_ILi0EEESV_EEEEENS5_IJNS4_10UnderscoreESY_SY_EEEEENS4_13SM90_TMA_LOADENS4_14ComposedLayoutINS4_7SwizzleILi2ELi4ELi3EEENS4_18smem_ptr_flag_bitsILi8EEENSU_INS5_IJNSA_ILi8EEESI_EEENS5_IJSI_SC_EEEEEEEvNS4_8identityENS4_23SM90_TMA_LOAD_MULTICASTES1B_vS1C_EENS_8epilogue10collective6detail29Sm90TmaWarpSpecializedAdapterINS1G_15DefaultEpilogueISK_SL_SL_NS1F_6thread17LinearCombinationISK_Li1EffLNS1K_9ScaleType4KindE0ELNS_15FloatRoundStyleE2ESK_EENS1_15EpilogueDefaultEEEEEvvEEEEvNT_6ParamsE)
        /*0008*/ 	.word	0x000000a8


	//----- nvinfo : EIATTR_FRAME_SIZE
	.align		4
.L_12:
        /*000c*/ 	.byte	0x04, 0x11
        /*000e*/ 	.short	(.L_14 - .L_13)
	.align		4
.L_13:
        /*0010*/ 	.word	index@(_ZN7cutlass13device_kernelINS_4gemm6kernel13GemmUniversalIN4cute5tupleIJiiiiEEENS1_10collective13CollectiveMmaINS1_37MainloopSm90TmaGmmaWarpSpecializedFP8ILi5ENS5_IJNS4_1CILi2EEENSA_ILi1EEESC_EEENS1_35KernelTmaWarpSpecializedCooperativeEEENS5_IJNSA_ILi512EEENSA_ILi128EEENSA_ILi64EEEEEENS_12float_e4m3_tENS5_IJlSC_lEEESK_SL_NS4_8TiledMMAINS4_8MMA_AtomIJNS4_4SM904GMMA31MMA_64x128x32_F32E4M3E4M3_SS_TNILNSP_7ScaleInE1ELSR_1EEEEEENS4_6LayoutISD_NS5_IJSC_NSA_ILi0EEESV_EEEEENS5_IJNS4_10UnderscoreESY_SY_EEEEENS4_13SM90_TMA_LOADENS4_14ComposedLayoutINS4_7SwizzleILi2ELi4ELi3EEENS4_18smem_ptr_flag_bitsILi8EEENSU_INS5_IJNSA_ILi8EEESI_EEENS5_IJSI_SC_EEEEEEEvNS4_8identityENS4_23SM90_TMA_LOAD_MULTICASTES1B_vS1C_EENS_8epilogue10collective6detail29Sm90TmaWarpSpecializedAdapterINS1G_15DefaultEpilogueISK_SL_SL_NS1F_6thread17LinearCombinationISK_Li1EffLNS1K_9ScaleType4KindE0ELNS_15FloatRoundStyleE2ESK_EENS1_15EpilogueDefaultEEEEEvvEEEEvNT_6ParamsE)
        /*0014*/ 	.word	0x00000680


	//----- nvinfo : EIATTR_MIN_STACK_SIZE
	.align		4
.L_14:
        /*0018*/ 	.byte	0x04, 0x12
        /*001a*/ 	.short	(.L_16 - .L_15)
	.align		4
.L_15:
        /*001c*/ 	.word	index@(_ZN7cutlass13device_kernelINS_4gemm6kernel13GemmUniversalIN4cute5tupleIJiiiiEEENS1_10collective13CollectiveMmaINS1_37MainloopSm90TmaGmmaWarpSpecializedFP8ILi5ENS5_IJNS4_1CILi2EEENSA_ILi1EEESC_EEENS1_35KernelTmaWarpSpecializedCooperativeEEENS5_IJNSA_ILi512EEENSA_ILi128EEENSA_ILi64EEEEEENS_12float_e4m3_tENS5_IJlSC_lEEESK_SL_NS4_8TiledMMAINS4_8MMA_AtomIJNS4_4SM904GMMA31MMA_64x128x32_F32E4M3E4M3_SS_TNILNSP_7ScaleInE1ELSR_1EEEEEENS4_6LayoutISD_NS5_IJSC_NSA_ILi0EEESV_EEEEENS5_IJNS4_10UnderscoreESY_SY_EEEEENS4_13SM90_TMA_LOADENS4_14ComposedLayoutINS4_7SwizzleILi2ELi4ELi3EEENS4_18smem_ptr_flag_bitsILi8EEENSU_INS5_IJNSA_ILi8EEESI_EEENS5_IJSI_SC_EEEEEEEvNS4_8identityENS4_23SM90_TMA_LOAD_MULTICASTES1B_vS1C_EENS_8epilogue10collective6detail29Sm90TmaWarpSpecializedAdapterINS1G_15DefaultEpilogueISK_SL_SL_NS1F_6thread17LinearCombinationISK_Li1EffLNS1K_9ScaleType4KindE0ELNS_15FloatRoundStyleE2ESK_EENS1_15EpilogueDefaultEEEEEvvEEEEvNT_6ParamsE)
        /*0020*/ 	.word	0x00000680
.L_16:


//--------------------- .nv.compat                --------------------------
	.section	.nv.compat,"",@"SHT_CUDA_COMPAT_INFO"
	.align	4
        /*0000*/ 	.byte	0x02, 0x09, 0x01, 0x00, 0x02, 0x02, 0x04, 0x00, 0x02, 0x05, 0x05, 0x00, 0x03, 0x07, 0x01, 0x01
        /*0010*/ 	.byte	0x02, 0x03, 0x01, 0x00, 0x02, 0x06, 0x01, 0x00, 0x04, 0x0b, 0x08, 0x00, 0x00, 0x00, 0x00, 0x00
        /*0020*/ 	.byte	0x00, 0x00, 0x00, 0x00


//--------------------- .nv.info._ZN7cutlass13device_kernelINS_4gemm6kernel13GemmUniversalIN4cute5tupleIJiiiiEEENS1_10collective13CollectiveMmaINS1_37MainloopSm90TmaGmmaWarpSpecializedFP8ILi5ENS5_IJNS4_1CILi2EEENSA_ILi1EEESC_EEENS1_35KernelTmaWarpSpecializedCooperativeEEENS5_IJNSA_ILi512EEENSA_ILi128EEENSA_ILi64EEEEEENS_12float_e4m3_tENS5_IJlSC_lEEESK_SL_NS4_8TiledMMAINS4_8MMA_AtomIJNS4_4SM904GMMA31MMA_64x128x32_F32E4M3E4M3_SS_TNILNSP_7ScaleInE1ELSR_1EEEEEENS4_6LayoutISD_NS5_IJSC_NSA_ILi0EEESV_EEEEENS5_IJNS4_10UnderscoreESY_SY_EEEEENS4_13SM90_TMA_LOADENS4_14ComposedLayoutINS4_7SwizzleILi2ELi4ELi3EEENS4_18smem_ptr_flag_bitsILi8EEENSU_INS5_IJNSA_ILi8EEESI_EEENS5_IJSI_SC_EEEEEEEvNS4_8identityENS4_23SM90_TMA_LOAD_MULTICASTES1B_vS1C_EENS_8epilogue10collective6detail29Sm90TmaWarpSpecializedAdapterINS1G_15DefaultEpilogueISK_SL_SL_NS1F_6thread17LinearCombinationISK_Li1EffLNS1K_9ScaleType4KindE0ELNS_15FloatRoundStyleE2ESK_EENS1_15EpilogueDefaultEEEEEvvEEEEvNT_6ParamsE --------------------------
	.section	.nv.info._ZN7cutlass13device_kernelINS_4gemm6kernel13GemmUniversalIN4cute5tupleIJiiiiEEENS1_10collective13CollectiveMmaINS1_37MainloopSm90TmaGmmaWarpSpecializedFP8ILi5ENS5_IJNS4_1CILi2EEENSA_ILi1EEESC_EEENS1_35KernelTmaWarpSpecializedCooperativeEEENS5_IJNSA_ILi512EEENSA_ILi128EEENSA_ILi64EEEEEENS_12float_e4m3_tENS5_IJlSC_lEEESK_SL_NS4_8TiledMMAINS4_8MMA_AtomIJNS4_4SM904GMMA31MMA_64x128x32_F32E4M3E4M3_SS_TNILNSP_7ScaleInE1ELSR_1EEEEEENS4_6LayoutISD_NS5_IJSC_NSA_ILi0EEESV_EEEEENS5_IJNS4_10UnderscoreESY_SY_EEEEENS4_13SM90_TMA_LOADENS4_14ComposedLayoutINS4_7SwizzleILi2ELi4ELi3EEENS4_18smem_ptr_flag_bitsILi8EEENSU_INS5_IJNSA_ILi8EEESI_EEENS5_IJSI_SC_EEEEEEEvNS4_8identityENS4_23SM90_TMA_LOAD_MULTICASTES1B_vS1C_EENS_8epilogue10collective6detail29Sm90TmaWarpSpecializedAdapterINS1G_15DefaultEpilogueISK_SL_SL_NS1F_6thread17LinearCombinationISK_Li1EffLNS1K_9ScaleType4KindE0ELNS_15FloatRoundStyleE2ESK_EENS1_15EpilogueDefaultEEEEEvvEEEEvNT_6ParamsE,"",@"SHT_CUDA_INFO"
	.sectionflags	@""
	.align	4


	//----- nvinfo : EIATTR_CUDA_API_VERSION
	.align		4
        /*0000*/ 	.byte	0x04, 0x37
        /*0002*/ 	.short	(.L_18 - .L_17)
.L_17:
        /*0004*/ 	.word	0x00000082


	//----- nvinfo : EIATTR_KPARAM_INFO
	.align		4
.L_18:
        /*0008*/ 	.byte	0x04, 0x17
        /*000a*/ 	.short	(.L_20 - .L_19)
.L_19:
        /*000c*/ 	.word	0x00000000
        /*0010*/ 	.short	0x0000
        /*0012*/ 	.short	0x0070
        /*0014*/ 	.byte	0x00, 0xf0, 0x01, 0x10


	//----- nvinfo : EIATTR_SPARSE_MMA_MASK
	.align		4
.L_20:
        /*0018*/ 	.byte	0x03, 0x50
        /*001a*/ 	.short	0x0000


	//----- nvinfo : EIATTR_MAXREG_COUNT
	.align		4
        /*001c*/ 	.byte	0x03, 0x1b
        /*001e*/ 	.short	0x00a8


	//----- nvinfo : EIATTR_NUM_BARRIERS
	.align		4
        /*0020*/ 	.byte	0x02, 0x4c
        /*0022*/ 	.byte	0x01
	.zero		1


	//----- nvinfo : EIATTR_ANNOTATIONS
	.align		4
        /*0024*/ 	.byte	0x04, 0x55
        /*0026*/ 	.short	(.L_22 - .L_21)


	//   ....[0]....
.L_21:
        /*0028*/ 	.word	0x00000001
        /*002c*/ 	.byte	0x50, 0x07, 0x00, 0x00, 0x01, 0x00, 0x00, 0x00, 0x20, 0x08, 0x00, 0x00, 0x01, 0x00, 0x00, 0x00
        /* <DEDUP_REMOVED lines=1445> */
        /*5a8c*/ 	.byte	0xc0, 0xd5, 0x02, 0x00, 0x01, 0x00, 0x00, 0x00, 0x10, 0xd6, 0x02, 0x00


	//----- nvinfo : EIATTR_MERCURY_ISA_VERSION
	.align		4
.L_22:
        /*5a98*/ 	.byte	0x03, 0x5f
        /*5a9a*/ 	.short	0x0101


	//----- nvinfo : EIATTR_INT_WARP_WIDE_INSTR_OFFSETS
	.align		4
        /*5a9c*/ 	.byte	0x04, 0x31
        /*5a9e*/ 	.short	(.L_24 - .L_23)


	//   ....[0]....
.L_23:
        /*5aa0*/ 	.word	0x00000570


	//   ....[1]....
        /*5aa4*/ 	.word	0x00000590


	//   ....[2]....
        /*5aa8*/ 	.word	0x000006f0


	//----- nvinfo : EIATTR_COOP_GROUP_MASK_REGIDS
	.align		4
.L_24:
        /*5aac*/ 	.byte	0x04, 0x29
        /*5aae*/ 	.short	(.L_26 - .L_25)


	//   ....[0]....
.L_25:
        /*5ab0*/ 	.word	0xffffffff


	//   ....[1]....
        /*5ab4*/ 	.word	0xffffffff


	//   ....[2]....
        /*5ab8*/ 	.word	0xffffffff


	//   ....[3]....
        /*5abc*/ 	.word	0xffffffff


	//   ....[4]....
        /*5ac0*/ 	.word	0xffffffff


	//   ....[5]....
        /*5ac4*/ 	.word	0xffffffff


	//----- nvinfo : EIATTR_COOP_GROUP_INSTR_OFFSETS
	.align		4
.L_26:
        /*5ac8*/ 	.byte	0x04, 0x28
        /*5aca*/ 	.short	(.L_28 - .L_27)


	//   ....[0]....
.L_27:
        /*5acc*/ 	.word	0x00000070


	//   ....[1]....
        /*5ad0*/ 	.word	0x00000080


	//   ....[2]....
        /*5ad4*/ 	.word	0x000001a0


	//   ....[3]....
        /*5ad8*/ 	.word	0x000003e0


	//   ....[4]....
        /*5adc*/ 	.word	0x00000860


	//   ....[5]....
        /*5ae0*/ 	.word	0x00002a30


	//----- nvinfo : EIATTR_REG_RECONFIG
	.align		4
.L_28:
        /*5ae4*/ 	.byte	0x01, 0x54
	.zero		2


	//----- nvinfo : EIATTR_MBARRIER_INSTR_OFFSETS
	.align		4
        /*5ae8*/ 	.byte	0x04, 0x39
        /*5aea*/ 	.short	(.L_30 - .L_29)


	//   ....[0]....
.L_29:
        /*5aec*/ 	.word	0x00000320
        /*5af0*/ 	.word	0x000000ff
        /*5af4*/ 	.word	0x00000000
        /*5af8*/ 	.short	0x0100
        /*5afa*/ 	.byte	0x0a
	.zero		1


	//   ....[1]....
        /*5afc*/ 	.word	0x00000330
        /*5b00*/ 	.word	0x000000ff
        /*5b04*/ 	.word	0x00000028
        /*5b08*/ 	.short	0x0100
        /*5b0a*/ 	.byte	0x0a
	.zero		1


	//   ....[2]....
        /*5b0c*/ 	.word	0x00000340
        /*5b10*/ 	.word	0x000000ff
        /*5b14*/ 	.word	0x00000008
        /*5b18*/ 	.short	0x0100
        /*5b1a*/ 	.byte	0x0a
	.zero		1


	//   ....[3]....
        /*5b1c*/ 	.word	0x00000350
        /*5b20*/ 	.word	0x000000ff
        /*5b24*/ 	.word	0x00000030
        /*5b28*/ 	.short	0x0100
        /*5b2a*/ 	.byte	0x0a
	.zero		1


	//   ....[4]....
        /*5b2c*/ 	.word	0x00000360
        /*5b30*/ 	.word	0x000000ff
        /*5b34*/ 	.word	0x00000010
        /*5b38*/ 	.short	0x0100
        /*5b3a*/ 	.byte	0x0a
	.zero		1


	//   ....[5]....
        /*5b3c*/ 	.word	0x00000370
        /*5b40*/ 	.word	0x000000ff
        /*5b44*/ 	.word	0x00000038
        /*5b48*/ 	.short	0x0100
        /*5b4a*/ 	.byte	0x0a
	.zero		1


	//   ....[6]....
        /*5b4c*/ 	.word	0x00000380
        /*5b50*/ 	.word	0x000000ff
        /*5b54*/ 	.word	0x00000018
        /*5b58*/ 	.short	0x0100
        /*5b5a*/ 	.byte	0x0a
	.zero		1


	//   ....[7]....
        /*5b5c*/ 	.word	0x00000390
        /*5b60*/ 	.word	0x000000ff
        /*5b64*/ 	.word	0x00000040
        /*5b68*/ 	.short	0x0100
        /*5b6a*/ 	.byte	0x0a
	.zero		1


	//   ....[8]....
        /*5b6c*/ 	.word	0x000003a0
        /*5b70*/ 	.word	0x000000ff
        /*5b74*/ 	.word	0x00000020
        /*5b78*/ 	.short	0x0100
        /*5b7a*/ 	.byte	0x0a
	.zero		1


	//   ....[9]....
        /*5b7c*/ 	.word	0x000003b0
        /*5b80*/ 	.word	0x000000ff
        /*5b84*/ 	.word	0x00000048
        /*5b88*/ 	.short	0x0100
        /*5b8a*/ 	.byte	0x0a
	.zero		1


	//   ....[10]....
        /*5b8c*/ 	.word	0x00000780
        /*5b90*/ 	.word	0x000000ff
        /*5b94*/ 	.word	0x00000060
        /*5b98*/ 	.short	0x0100
        /*5b9a*/ 	.byte	0x08
	.zero		1


	//   ....[11]....
        /*5b9c*/ 	.word	0x00000800
        /*5ba0*/ 	.word	0x000000ff
        /*5ba4*/ 	.word	0x00000068
        /*5ba8*/ 	.short	0x0100
        /*5baa*/ 	.byte	0x08
	.zero		1


	//   ....[12]....
        /*5bac*/ 	.word	0x00002e30
        /*5bb0*/ 	.word	0x000000ff
        /*5bb4*/ 	.word	0x00000000
        /*5bb8*/ 	.short	0x010a
        /*5bba*/ 	.byte	0x13
	.zero		1


	//   ....[13]....
        /*5bbc*/ 	.word	0x00002e90
        /*5bc0*/ 	.word	0x000000ff
        /*5bc4*/ 	.word	0x00000000
        /*5bc8*/ 	.short	0x010a
        /*5bca*/ 	.byte	0x13
	.zero		1


	//   ....[14]....
        /*5bcc*/ 	.word	0x00006f70
        /*5bd0*/ 	.word	0x000000ff
        /*5bd4*/ 	.word	0x00000000
        /*5bd8*/ 	.short	0x010a
        /*5bda*/ 	.byte	0x15
	.zero		1


	//   ....[15]....
        /*5bdc*/ 	.word	0x00006fb0
        /*5be0*/ 	.word	0x000000ff
        /*5be4*/ 	.word	0x00000000
        /*5be8*/ 	.short	0x010a
        /*5bea*/ 	.byte	0x15
	.zero		1


	//   ....[16]....
        /*5bec*/ 	.word	0x0000bc80
        /*5bf0*/ 	.word	0x00000004
        /*5bf4*/ 	.word	0x00000000
        /*5bf8*/ 	.short	0x0101
        /*5bfa*/ 	.byte	0x3f
	.zero		1


	//   ....[17]....
        /*5bfc*/ 	.word	0x0000f380
        /*5c00*/ 	.word	0x00000002
        /*5c04*/ 	.word	0x00000000
        /*5c08*/ 	.short	0x0101
        /*5c0a*/ 	.byte	0x3f
	.zero		1


	//   ....[18]....
        /*5c0c*/ 	.word	0x0002c770
        /*5c10*/ 	.word	0x0000000c
        /*5c14*/ 	.word	0x00000028
        /*5c18*/ 	.short	0x010a
        /*5c1a*/ 	.byte	0x3f
	.zero		1


	//   ....[19]....
        /*5c1c*/ 	.word	0x0002cb00
        /*5c20*/ 	.word	0x00000002
        /*5c24*/ 	.word	0x00000068
        /*5c28*/ 	.short	0x0101
        /*5c2a*/ 	.byte	0x3f
	.zero		1


	//   ....[20]....
        /*5c2c*/ 	.word	0x0002d2c0
        /*5c30*/ 	.word	0x00000003
        /*5c34*/ 	.word	0x00000000
        /*5c38*/ 	.short	0x010a
        /*5c3a*/ 	.byte	0x3f
	.zero		1


	//   ....[21]....
        /*5c3c*/ 	.word	0x0002d350
        /*5c40*/ 	.word	0x00000003
        /*5c44*/ 	.word	0x00000000
        /*5c48*/ 	.short	0x010a
        /*5c4a*/ 	.byte	0x3f
	.zero		1


	//   ....[22]....
        /*5c4c*/ 	.word	0x0002d3e0
        /*5c50*/ 	.word	0x00000003
        /*5c54*/ 	.word	0x00000000
        /*5c58*/ 	.short	0x010a
        /*5c5a*/ 	.byte	0x3f
	.zero		1


	//   ....[23]....
        /*5c5c*/ 	.word	0x0002d470
        /*5c60*/ 	.word	0x00000003
        /*5c64*/ 	.word	0x00000000
        /*5c68*/ 	.short	0x010a
        /*5c6a*/ 	.byte	0x3f
	.zero		1


	//   ....[24]....
        /*5c6c*/ 	.word	0x0002d500
        /*5c70*/ 	.word	0x00000003
        /*5c74*/ 	.word	0x00000000
        /*5c78*/ 	.short	0x010a
        /*5c7a*/ 	.byte	0x3f
	.zero		1


	//   ....[25]....
        /*5c7c*/ 	.word	0x0002d570
        /*5c80*/ 	.word	0x00000003
        /*5c84*/ 	.word	0x00000000
        /*5c88*/ 	.short	0x010a
        /*5c8a*/ 	.byte	0x3f
	.zero		1


	//   ....[26]....
        /*5c8c*/ 	.word	0x0002d5e0
        /*5c90*/ 	.word	0x00000000
        /*5c94*/ 	.word	0x00000000
        /*5c98*/ 	.short	0x010a
        /*5c9a*/ 	.byte	0x3f
	.zero		1


	//   ....[27]....
        /*5c9c*/ 	.word	0x0002d6c0
        /*5ca0*/ 	.word	0x0000000c
        /*5ca4*/ 	.word	0x00000028
        /*5ca8*/ 	.short	0x010a
        /*5caa*/ 	.byte	0x3f
	.zero		1


	//   ....[28]....
        /*5cac*/ 	.word	0x0002d790
        /*5cb0*/ 	.word	0x00000003
        /*5cb4*/ 	.word	0x00000000
        /*5cb8*/ 	.short	0x010a
        /*5cba*/ 	.byte	0x3f
	.zero		1


	//   ....[29]....
        /*5cbc*/ 	.word	0x0002d7e0
        /*5cc0*/ 	.word	0x00000003
        /*5cc4*/ 	.word	0x00000000
        /*5cc8*/ 	.short	0x010a
        /*5cca*/ 	.byte	0x3f
	.zero		1


	//   ....[30]....
        /*5ccc*/ 	.word	0x0002d830
        /*5cd0*/ 	.word	0x00000003
        /*5cd4*/ 	.word	0x00000000
        /*5cd8*/ 	.short	0x010a
        /*5cda*/ 	.byte	0x3f
	.zero		1


	//   ....[31]....
        /*5cdc*/ 	.word	0x0002d880
        /*5ce0*/ 	.word	0x00000003
        /*5ce4*/ 	.word	0x00000000
        /*5ce8*/ 	.short	0x010a
        /*5cea*/ 	.byte	0x3f
	.zero		1


	//----- nvinfo : EIATTR_NUM_MBARRIERS
	.align		4
.L_30:
        /*5cec*/ 	.byte	0x03, 0x38
        /*5cee*/ 	.short	0x000c


	//----- nvinfo : EIATTR_EXIT_INSTR_OFFSETS
	.align		4
        /*5cf0*/ 	.byte	0x04, 0x1c
        /*5cf2*/ 	.short	(.L_32 - .L_31)


	//   ....[0]....
.L_31:
        /*5cf4*/ 	.word	0x00000a10


	//   ....[1]....
        /*5cf8*/ 	.word	0x000012b0


	//   ....[2]....
        /*5cfc*/ 	.word	0x0002be40


	//   ....[3]....
        /*5d00*/ 	.word	0x0002c400


	//   ....[4]....
        /*5d04*/ 	.word	0x0002d550


	//----- nvinfo : EIATTR_MAX_THREADS
	.align		4
.L_32:
        /*5d08*/ 	.byte	0x04, 0x05
        /*5d0a*/ 	.short	(.L_34 - .L_33)
.L_33:
        /*5d0c*/ 	.word	0x00000180
        /*5d10*/ 	.word	0x00000001
        /*5d14*/ 	.word	0x00000001


	//----- nvinfo : EIATTR_CRS_STACK_SIZE
	.align		4
.L_34:
        /*5d18*/ 	.byte	0x04, 0x1e
        /*5d1a*/ 	.short	(.L_36 - .L_35)
.L_35:
        /*5d1c*/ 	.word	0x00000000


	//----- nvinfo : EIATTR_CBANK_PARAM_SIZE
	.align		4
.L_36:
        /*5d20*/ 	.byte	0x03, 0x19
        /*5d22*/ 	.short	0x0470


	//----- nvinfo : EIATTR_PARAM_CBANK
	.align		4
        /*5d24*/ 	.byte	0x04, 0x0a
        /*5d26*/ 	.short	(.L_38 - .L_37)
	.align		4
.L_37:
        /*5d28*/ 	.word	index@(.nv.constant0._ZN7cutlass13device_kernelINS_4gemm6kernel13GemmUniversalIN4cute5tupleIJiiiiEEENS1_10collective13CollectiveMmaINS1_37MainloopSm90TmaGmmaWarpSpecializedFP8ILi5ENS5_IJNS4_1CILi2EEENSA_ILi1EEESC_EEENS1_35KernelTmaWarpSpecializedCooperativeEEENS5_IJNSA_ILi512EEENSA_ILi128EEENSA_ILi64EEEEEENS_12float_e4m3_tENS5_IJlSC_lEEESK_SL_NS4_8TiledMMAINS4_8MMA_AtomIJNS4_4SM904GMMA31MMA_64x128x32_F32E4M3E4M3_SS_TNILNSP_7ScaleInE1ELSR_1EEEEEENS4_6LayoutISD_NS5_IJSC_NSA_ILi0EEESV_EEEEENS5_IJNS4_10UnderscoreESY_SY_EEEEENS4_13SM90_TMA_LOADENS4_14ComposedLayoutINS4_7SwizzleILi2ELi4ELi3EEENS4_18smem_ptr_flag_bitsILi8EEENSU_INS5_IJNSA_ILi8EEESI_EEENS5_IJSI_SC_EEEEEEEvNS4_8identityENS4_23SM90_TMA_LOAD_MULTICASTES1B_vS1C_EENS_8epilogue10collective6detail29Sm90TmaWarpSpecializedAdapterINS1G_15DefaultEpilogueISK_SL_SL_NS1F_6thread17LinearCombinationISK_Li1EffLNS1K_9ScaleType4KindE0ELNS_15FloatRoundStyleE2ESK_EENS1_15EpilogueDefaultEEEEEvvEEEEvNT_6ParamsE)
        /*5d2c*/ 	.short	0x0210
        /*5d2e*/ 	.short	0x0470


	//----- nvinfo : EIATTR_SW_WAR
	.align		4
.L_38:
        /*5d30*/ 	.byte	0x04, 0x36
        /*5d32*/ 	.short	(.L_40 - .L_39)
.L_39:
        /*5d34*/ 	.word	0x00000008
.L_40:


//--------------------- .nv.callgraph             --------------------------
	.section	.nv.callgraph,"",@"SHT_CUDA_CALLGRAPH"
	.align	4
	.sectionentsize	8
	.align		4
        /*0000*/ 	.word	0x00000000
	.align		4
        /*0004*/ 	.word	0xffffffff
	.align		4
        /*0008*/ 	.word	0x00000000
	.align		4
        /*000c*/ 	.word	0xfffffffe
	.align		4
        /*0010*/ 	.word	0x00000000
	.align		4
        /*0014*/ 	.word	0xfffffffd
	.align		4
        /*0018*/ 	.word	0x00000000
	.align		4
        /*001c*/ 	.word	0xfffffffc


//--------------------- .nv.constant4             --------------------------
	.section	.nv.constant4,"a",@progbits
	.align	8
	.align		8
.nv.constant4:
        /*0000*/ 	.dword	_ZN39_INTERNAL_fc61198c_4_k_cu_a3bcf16e_73964cuda3std3__45__cpo5beginE
	.align		8
        /*0008*/ 	.dword	_ZN39_INTERNAL_fc61198c_4_k_cu_a3bcf16e_73964cuda3std3__45__cpo3endE
	.align		8
        /*0010*/ 	.dword	_ZN39_INTERNAL_fc61198c_4_k_cu_a3bcf16e_73964cuda3std3__45__cpo6cbeginE
	.align		8
        /*0018*/ 	.dword	_ZN39_INTERNAL_fc61198c_4_k_cu_a3bcf16e_73964cuda3std3__45__cpo4cendE
	.align		8
        /*0020*/ 	.dword	_ZN39_INTERNAL_fc61198c_4_k_cu_a3bcf16e_73964cuda3std3__441_GLOBAL__N__fc61198c_4_k_cu_a3bcf16e_73966ignoreE
	.align		8
        /*0028*/ 	.dword	_ZN39_INTERNAL_fc61198c_4_k_cu_a3bcf16e_73964cuda3std3__419piecewise_constructE
	.align		8
        /*0030*/ 	.dword	_ZN39_INTERNAL_fc61198c_4_k_cu_a3bcf16e_73964cuda3std3__48in_placeE
	.align		8
        /*0038*/ 	.dword	_ZN39_INTERNAL_fc61198c_4_k_cu_a3bcf16e_73964cuda3std6ranges3__45__cpo4swapE
	.align		8
        /*0040*/ 	.dword	_ZN39_INTERNAL_fc61198c_4_k_cu_a3bcf16e_73964cuda3std6ranges3__45__cpo9iter_moveE
	.align		8
        /*0048*/ 	.dword	_ZN39_INTERNAL_fc61198c_4_k_cu_a3bcf16e_73964cute7productE
	.align		8
        /*0050*/ 	.dword	_ZN39_INTERNAL_fc61198c_4_k_cu_a3bcf16e_73964cute1_E


//--------------------- .text._ZN7cutlass13device_kernelINS_4gemm6kernel13GemmUniversalIN4cute5tupleIJiiiiEEENS1_10collective13CollectiveMmaINS1_37MainloopSm90TmaGmmaWarpSpecializedFP8ILi5ENS5_IJNS4_1CILi2EEENSA_ILi1EEESC_EEENS1_35KernelTmaWarpSpecializedCooperativeEEENS5_IJNSA_ILi512EEENSA_ILi128EEENSA_ILi64EEEEEENS_12float_e4m3_tENS5_IJlSC_lEEESK_SL_NS4_8TiledMMAINS4_8MMA_AtomIJNS4_4SM904GMMA31MMA_64x128x32_F32E4M3E4M3_SS_TNILNSP_7ScaleInE1ELSR_1EEEEEENS4_6LayoutISD_NS5_IJSC_NSA_ILi0EEESV_EEEEENS5_IJNS4_10UnderscoreESY_SY_EEEEENS4_13SM90_TMA_LOADENS4_14ComposedLayoutINS4_7SwizzleILi2ELi4ELi3EEENS4_18smem_ptr_flag_bitsILi8EEENSU_INS5_IJNSA_ILi8EEESI_EEENS5_IJSI_SC_EEEEEEEvNS4_8identityENS4_23SM90_TMA_LOAD_MULTICASTES1B_vS1C_EENS_8epilogue10collective6detail29Sm90TmaWarpSpecializedAdapterINS1G_15DefaultEpilogueISK_SL_SL_NS1F_6thread17LinearCombinationISK_Li1EffLNS1K_9ScaleType4KindE0ELNS_15FloatRoundStyleE2ESK_EENS1_15EpilogueDefaultEEEEEvvEEEEvNT_6ParamsE --------------------------
	.section	.text._ZN7cutlass13device_kernelINS_4gemm6kernel13GemmUniversalIN4cute5tupleIJiiiiEEENS1_10collective13CollectiveMmaINS1_37MainloopSm90TmaGmmaWarpSpecializedFP8ILi5ENS5_IJNS4_1CILi2EEENSA_ILi1EEESC_EEENS1_35KernelTmaWarpSpecializedCooperativeEEENS5_IJNSA_ILi512EEENSA_ILi128EEENSA_ILi64EEEEEENS_12float_e4m3_tENS5_IJlSC_lEEESK_SL_NS4_8TiledMMAINS4_8MMA_AtomIJNS4_4SM904GMMA31MMA_64x128x32_F32E4M3E4M3_SS_TNILNSP_7ScaleInE1ELSR_1EEEEEENS4_6LayoutISD_NS5_IJSC_NSA_ILi0EEESV_EEEEENS5_IJNS4_10UnderscoreESY_SY_EEEEENS4_13SM90_TMA_LOADENS4_14ComposedLayoutINS4_7SwizzleILi2ELi4ELi3EEENS4_18smem_ptr_flag_bitsILi8EEENSU_INS5_IJNSA_ILi8EEESI_EEENS5_IJSI_SC_EEEEEEEvNS4_8identityENS4_23SM90_TMA_LOAD_MULTICASTES1B_vS1C_EENS_8epilogue10collective6detail29Sm90TmaWarpSpecializedAdapterINS1G_15DefaultEpilogueISK_SL_SL_NS1F_6thread17LinearCombinationISK_Li1EffLNS1K_9ScaleType4KindE0ELNS_15FloatRoundStyleE2ESK_EENS1_15EpilogueDefaultEEEEEvvEEEEvNT_6ParamsE,"ax",@progbits
	.align	128
.text._ZN7cutlass13device_kernelINS_4gemm6kernel13GemmUniversalIN4cute5tupleIJiiiiEEENS1_10collective13CollectiveMmaINS1_37MainloopSm90TmaGmmaWarpSpecializedFP8ILi5ENS5_IJNS4_1CILi2EEENSA_ILi1EEESC_EEENS1_35KernelTmaWarpSpecializedCooperativeEEENS5_IJNSA_ILi512EEENSA_ILi128EEENSA_ILi64EEEEEENS_12float_e4m3_tENS5_IJlSC_lEEESK_SL_NS4_8TiledMMAINS4_8MMA_AtomIJNS4_4SM904GMMA31MMA_64x128x32_F32E4M3E4M3_SS_TNILNSP_7ScaleInE1ELSR_1EEEEEENS4_6LayoutISD_NS5_IJSC_NSA_ILi0EEESV_EEEEENS5_IJNS4_10UnderscoreESY_SY_EEEEENS4_13SM90_TMA_LOADENS4_14ComposedLayoutINS4_7SwizzleILi2ELi4ELi3EEENS4_18smem_ptr_flag_bitsILi8EEENSU_INS5_IJNSA_ILi8EEESI_EEENS5_IJSI_SC_EEEEEEEvNS4_8identityENS4_23SM90_TMA_LOAD_MULTICASTES1B_vS1C_EENS_8epilogue10collective6detail29Sm90TmaWarpSpecializedAdapterINS1G_15DefaultEpilogueISK_SL_SL_NS1F_6thread17LinearCombinationISK_Li1EffLNS1K_9ScaleType4KindE0ELNS_15FloatRoundStyleE2ESK_EENS1_15EpilogueDefaultEEEEEvvEEEEvNT_6ParamsE:
        .type           _ZN7cutlass13device_kernelINS_4gemm6kernel13GemmUniversalIN4cute5tupleIJiiiiEEENS1_10collective13CollectiveMmaINS1_37MainloopSm90TmaGmmaWarpSpecializedFP8ILi5ENS5_IJNS4_1CILi2EEENSA_ILi1EEESC_EEENS1_35KernelTmaWarpSpecializedCooperativeEEENS5_IJNSA_ILi512EEENSA_ILi128EEENSA_ILi64EEEEEENS_12float_e4m3_tENS5_IJlSC_lEEESK_SL_NS4_8TiledMMAINS4_8MMA_AtomIJNS4_4SM904GMMA31MMA_64x128x32_F32E4M3E4M3_SS_TNILNSP_7ScaleInE1ELSR_1EEEEEENS4_6LayoutISD_NS5_IJSC_NSA_ILi0EEESV_EEEEENS5_IJNS4_10UnderscoreESY_SY_EEEEENS4_13SM90_TMA_LOADENS4_14ComposedLayoutINS4_7SwizzleILi2ELi4ELi3EEENS4_18smem_ptr_flag_bitsILi8EEENSU_INS5_IJNSA_ILi8EEESI_EEENS5_IJSI_SC_EEEEEEEvNS4_8identityENS4_23SM90_TMA_LOAD_MULTICASTES1B_vS1C_EENS_8epilogue10collective6detail29Sm90TmaWarpSpecializedAdapterINS1G_15DefaultEpilogueISK_SL_SL_NS1F_6thread17LinearCombinationISK_Li1EffLNS1K_9ScaleType4KindE0ELNS_15FloatRoundStyleE2ESK_EENS1_15EpilogueDefaultEEEEEvvEEEEvNT_6ParamsE,@function
        .size           _ZN7cutlass13device_kernelINS_4gemm6kernel13GemmUniversalIN4cute5tupleIJiiiiEEENS1_10collective13CollectiveMmaINS1_37MainloopSm90TmaGmmaWarpSpecializedFP8ILi5ENS5_IJNS4_1CILi2EEENSA_ILi1EEESC_EEENS1_35KernelTmaWarpSpecializedCooperativeEEENS5_IJNSA_ILi512EEENSA_ILi128EEENSA_ILi64EEEEEENS_12float_e4m3_tENS5_IJlSC_lEEESK_SL_NS4_8TiledMMAINS4_8MMA_AtomIJNS4_4SM904GMMA31MMA_64x128x32_F32E4M3E4M3_SS_TNILNSP_7ScaleInE1ELSR_1EEEEEENS4_6LayoutISD_NS5_IJSC_NSA_ILi0EEESV_EEEEENS5_IJNS4_10UnderscoreESY_SY_EEEEENS4_13SM90_TMA_LOADENS4_14ComposedLayoutINS4_7SwizzleILi2ELi4ELi3EEENS4_18smem_ptr_flag_bitsILi8EEENSU_INS5_IJNSA_ILi8EEESI_EEENS5_IJSI_SC_EEEEEEEvNS4_8identityENS4_23SM90_TMA_LOAD_MULTICASTES1B_vS1C_EENS_8epilogue10collective6detail29Sm90TmaWarpSpecializedAdapterINS1G_15DefaultEpilogueISK_SL_SL_NS1F_6thread17LinearCombinationISK_Li1EffLNS1K_9ScaleType4KindE0ELNS_15FloatRoundStyleE2ESK_EENS1_15EpilogueDefaultEEEEEvvEEEEvNT_6ParamsE,(.L_x_144 - _ZN7cutlass13device_kernelINS_4gemm6kernel13GemmUniversalIN4cute5tupleIJiiiiEEENS1_10collective13CollectiveMmaINS1_37MainloopSm90TmaGmmaWarpSpecializedFP8ILi5ENS5_IJNS4_1CILi2EEENSA_ILi1EEESC_EEENS1_35KernelTmaWarpSpecializedCooperativeEEENS5_IJNSA_ILi512EEENSA_ILi128EEENSA_ILi64EEEEEENS_12float_e4m3_tENS5_IJlSC_lEEESK_SL_NS4_8TiledMMAINS4_8MMA_AtomIJNS4_4SM904GMMA31MMA_64x128x32_F32E4M3E4M3_SS_TNILNSP_7ScaleInE1ELSR_1EEEEEENS4_6LayoutISD_NS5_IJSC_NSA_ILi0EEESV_EEEEENS5_IJNS4_10UnderscoreESY_SY_EEEEENS4_13SM90_TMA_LOADENS4_14ComposedLayoutINS4_7SwizzleILi2ELi4ELi3EEENS4_18smem_ptr_flag_bitsILi8EEENSU_INS5_IJNSA_ILi8EEESI_EEENS5_IJSI_SC_EEEEEEEvNS4_8identityENS4_23SM90_TMA_LOAD_MULTICASTES1B_vS1C_EENS_8epilogue10collective6detail29Sm90TmaWarpSpecializedAdapterINS1G_15DefaultEpilogueISK_SL_SL_NS1F_6thread17LinearCombinationISK_Li1EffLNS1K_9ScaleType4KindE0ELNS_15FloatRoundStyleE2ESK_EENS1_15EpilogueDefaultEEEEEvvEEEEvNT_6ParamsE)
        .other          _ZN7cutlass13device_kernelINS_4gemm6kernel13GemmUniversalIN4cute5tupleIJiiiiEEENS1_10collective13CollectiveMmaINS1_37MainloopSm90TmaGmmaWarpSpecializedFP8ILi5ENS5_IJNS4_1CILi2EEENSA_ILi1EEESC_EEENS1_35KernelTmaWarpSpecializedCooperativeEEENS5_IJNSA_ILi512EEENSA_ILi128EEENSA_ILi64EEEEEENS_12float_e4m3_tENS5_IJlSC_lEEESK_SL_NS4_8TiledMMAINS4_8MMA_AtomIJNS4_4SM904GMMA31MMA_64x128x32_F32E4M3E4M3_SS_TNILNSP_7ScaleInE1ELSR_1EEEEEENS4_6LayoutISD_NS5_IJSC_NSA_ILi0EEESV_EEEEENS5_IJNS4_10UnderscoreESY_SY_EEEEENS4_13SM90_TMA_LOADENS4_14ComposedLayoutINS4_7SwizzleILi2ELi4ELi3EEENS4_18smem_ptr_flag_bitsILi8EEENSU_INS5_IJNSA_ILi8EEESI_EEENS5_IJSI_SC_EEEEEEEvNS4_8identityENS4_23SM90_TMA_LOAD_MULTICASTES1B_vS1C_EENS_8epilogue10collective6detail29Sm90TmaWarpSpecializedAdapterINS1G_15DefaultEpilogueISK_SL_SL_NS1F_6thread17LinearCombinationISK_Li1EffLNS1K_9ScaleType4KindE0ELNS_15FloatRoundStyleE2ESK_EENS1_15EpilogueDefaultEEEEEvvEEEEvNT_6ParamsE,@"STO_CUDA_ENTRY STV_DEFAULT"
_ZN7cutlass13device_kernelINS_4gemm6kernel13GemmUniversalIN4cute5tupleIJiiiiEEENS1_10collective13CollectiveMmaINS1_37MainloopSm90TmaGmmaWarpSpecializedFP8ILi5ENS5_IJNS4_1CILi2EEENSA_ILi1EEESC_EEENS1_35KernelTmaWarpSpecializedCooperativeEEENS5_IJNSA_ILi512EEENSA_ILi128EEENSA_ILi64EEEEEENS_12float_e4m3_tENS5_IJlSC_lEEESK_SL_NS4_8TiledMMAINS4_8MMA_AtomIJNS4_4SM904GMMA31MMA_64x128x32_F32E4M3E4M3_SS_TNILNSP_7ScaleInE1ELSR_1EEEEEENS4_6LayoutISD_NS5_IJSC_NSA_ILi0EEESV_EEEEENS5_IJNS4_10UnderscoreESY_SY_EEEEENS4_13SM90_TMA_LOADENS4_14ComposedLayoutINS4_7SwizzleILi2ELi4ELi3EEENS4_18smem_ptr_flag_bitsILi8EEENSU_INS5_IJNSA_ILi8EEESI_EEENS5_IJSI_SC_EEEEEEEvNS4_8identityENS4_23SM90_TMA_LOAD_MULTICASTES1B_vS1C_EENS_8epilogue10collective6detail29Sm90TmaWarpSpecializedAdapterINS1G_15DefaultEpilogueISK_SL_SL_NS1F_6thread17LinearCombinationISK_Li1EffLNS1K_9ScaleType4KindE0ELNS_15FloatRoundStyleE2ESK_EENS1_15EpilogueDefaultEEEEEvvEEEEvNT_6ParamsE:
[----:B------:R-:W0:Y:S02]  /*0000*/  LDC R1, c[0x0][0x28] ;  /* 0x00000a00ff017b82 */ /* 0x000e240000000800 */
[----:B0-----:R-:W-:Y:S01]  /*0010*/  VIADD R1, R1, 0xfffff980 ;  /* 0xfffff98001017836 */ /* 0x001fe20000000000 */
[----:B------:R-:W0:Y:S01]  /*0020*/  S2R R4, SR_TID.X ;  /* 0x0000000000047919 */ /* 0x000e220000002100 */
[----:B------:R-:W-:Y:S01]  /*0030*/  ELECT P0, URZ, PT ;  /* 0x00000000003f782f */ /* 0x000fe20003800000 */
[----:B------:R-:W-:Y:S01]  /*0040*/  BSSY B0, `(.L_x_0) ;  /* 0x0000015000007945 */ /* 0x000fe20003800000 */
[--C-:B0-----:R-:W-:Y:S02]  /*0050*/  SHF.R.U32.HI R0, RZ, 0x5, R4.reuse ;  /* 0x00000005ff007819 */ /* 0x101fe40000011604 */
[----:B------:R-:W-:-:S03]  /*0060*/  SHF.R.U32.HI R2, RZ, 0x7, R4 ;  /* 0x00000007ff027819 */ /* 0x000fc60000011604 */
[----:B------:R-:W0:Y:S04]  /*0070*/  SHFL.IDX PT, R3, R0, RZ, 0x1f ;  /* 0x00001fff00037589 */ /* 0x000e2800000e0000 */
[----:B------:R-:W1:Y:S01]  /*0080*/  SHFL.IDX PT, R2, R2, RZ, 0x1f ;  /* 0x00001fff02027589 */ /* 0x000e6200000e0000 */
[----:B0-----:R-:W-:Y:S02]  /*0090*/  R2UR UR4, R3 ;  /* 0x00000000030472ca */ /* 0x001fe400000e0000 */
[----:B-1----:R-:W-:-:S11]  /*00a0*/  R2UR UR8, R2 ;  /* 0x00000000020872ca */ /* 0x002fd600000e0000 */
[----:B------:R-:W-:Y:S02]  /*00b0*/  USHF.R.S32.HI UR5, URZ, 0x1f, UR4 ;  /* 0x0000001f3f057899 */ /* 0x000fe40008011404 */
[----:B------:R-:W-:Y:S02]  /*00c0*/  ISETP.NE.OR P0, PT, RZ, UR4, !P0 ;  /* 0x00000004ff007c0c */ /* 0x000fe4000c705670 */
[----:B------:R-:W-:-:S04]  /*00d0*/  ULEA.HI UR5, UR5, UR4, URZ, 0x2 ;  /* 0x0000000405057291 */ /* 0x000fc8000f8f103f */
[----:B------:R-:W-:-:S04]  /*00e0*/  ULOP3.LUT UR5, UR5, 0xfffffffc, URZ, 0xc0, !UPT ;  /* 0xfffffffc05057892 */ /* 0x000fc8000f8ec03f */
[----:B------:R-:W-:-:S03]  /*00f0*/  UIADD3 UR6, UR4, -UR5, URZ ;  /* 0x8000000504067290 */ /* 0x000fc6000fffe03f */
[----:B------:R-:W-:Y:S09]  /*0100*/  @P0 BRA `(.L_x_1) ;  /* 0x0000000000200947 */ /* 0x000ff20003800000 */
[----:B------:R-:W-:Y:S02]  /*0110*/  ULDC.64 UR4, c[0x0][0x198] ;  /* 0x0000660000047ab9 */ /* 0x000fe40000000a00 */
[----:B------:R-:W-:Y:S02]  /*0120*/  UIADD3 UR10, UP0, UR4, 0xf0, URZ ;  /* 0x000000f0040a7890 */ /* 0x000fe4000ff1e03f */
[----:B------:R-:W-:Y:S02]  /*0130*/  UIADD3 UR4, UP1, UR4, 0x1f0, URZ ;  /* 0x000001f004047890 */ /* 0x000fe4000ff3e03f */
[----:B------:R-:W-:Y:S02]  /*0140*/  UIADD3.X UR11, URZ, UR5, URZ, UP0, !UPT ;  /* 0x000000053f0b7290 */ /* 0x000fe400087fe43f */
[----:B------:R-:W-:-:S07]  /*0150*/  UIADD3.X UR5, URZ, UR5, URZ, UP1, !UPT ;  /* 0x000000053f057290 */ /* 0x000fce0008ffe43f */
[----:B------:R0:W-:Y:S02]  /*0160*/  UTMACCTL.PF [UR10] ;  /* 0x000000000a0079b9 */ /* 0x0001e40008040000 */
[----:B------:R0:W-:Y:S02]  /*0170*/  UTMACCTL.PF [UR4] ;  /* 0x00000000040079b9 */ /* 0x0001e40008040000 */
[----:B0-----:R-:W-:Y:S01]  /*0180*/  NOP ;  /* 0x0000000000007918 */ /* 0x001fe20000000000 */
.L_x_1:
[----:B------:R-:W-:Y:S05]  /*0190*/  BSYNC B0 ;  /* 0x0000000000007941 */ /* 0x000fea0003800000 */
.L_x_0:
[----:B------:R-:W0:Y:S01]  /*01a0*/  SHFL.IDX PT, R3, R0, RZ, 0x1f ;  /* 0x00001fff00037589 */ /* 0x000e2200000e0000 */
[----:B------:R-:W-:Y:S01]  /*01b0*/  UISETP.NE.AND UP0, UPT, UR6, 0x3, UPT ;  /* 0x000000030600788c */ /* 0x000fe2000bf05270 */
[----:B------:R-:W-:Y:S01]  /*01c0*/  ISETP.NE.AND P1, PT, RZ, UR8, PT ;  /* 0x00000008ff007c0c */ /* 0x000fe2000bf25270 */
[----:B------:R-:W-:Y:S02]  /*01d0*/  UIADD3 UR11, UR8, -0x1, URZ ;  /* 0xffffffff080b7890 */ /* 0x000fe4000fffe03f */
[----:B------:R-:W-:Y:S02]  /*01e0*/  UISETP.EQ.OR UP0, UPT, UR6, URZ, !UP0 ;  /* 0x0000003f0600728c */ /* 0x000fe4000c702670 */
[----:B------:R-:W-:Y:S02]  /*01f0*/  UISETP.GE.U32.AND UP1, UPT, UR11, 0x2, UPT ;  /* 0x000000020b00788c */ /* 0x000fe4000bf26070 */
[----:B------:R-:W-:-:S04]  /*0200*/  UISETP.EQ.AND UP0, UPT, UR8, URZ, UP0 ;  /* 0x0000003f0800728c */ /* 0x000fc80008702270 */
[----:B------:R-:W-:-:S04]  /*0210*/  USEL UR7, URZ, 0x1, !UP0 ;  /* 0x000000013f077887 */ /* 0x000fc8000c000000 */
[----:B------:R-:W-:Y:S01]  /*0220*/  USEL UR7, UR7, 0x2, UP1 ;  /* 0x0000000207077887 */ /* 0x000fe20008800000 */
[----:B0-----:R-:W-:-:S13]  /*0230*/  ISETP.NE.AND P0, PT, R3, RZ, PT ;  /* 0x000000ff0300720c */ /* 0x001fda0003f05270 */
[----:B------:R-:W-:Y:S05]  /*0240*/  @P0 BRA `(.L_x_2) ;  /* 0x0000000000600947 */ /* 0x000fea0003800000 */
[----:B------:R-:W0:Y:S01]  /*0250*/  S2UR UR10, SR_CgaCtaId ;  /* 0x00000000000a79c3 */ /* 0x000e220000008800 */
[----:B------:R-:W-:Y:S01]  /*0260*/  UMOV UR4, 0x400 ;  /* 0x0000040000047882 */ /* 0x000fe20000000000 */
[----:B------:R-:W-:Y:S01]  /*0270*/  UMOV UR5, 0x1 ;  /* 0x0000000100057882 */ /* 0x000fe20000000000 */
[----:B------:R-:W-:Y:S01]  /*0280*/  UMOV UR8, 0x4 ;  /* 0x0000000400087882 */ /* 0x000fe20000000000 */
[----:B------:R-:W-:Y:S01]  /*0290*/  ELECT P0, URZ, PT ;  /* 0x00000000003f782f */ /* 0x000fe20003800000 */
[----:B------:R-:W-:-:S04]  /*02a0*/  UIADD3 UR8, -UR8, 0x100000, URZ ;  /* 0x0010000008087890 */ /* 0x000fc8000fffe13f */
[----:B------:R-:W-:Y:S02]  /*02b0*/  USHF.L.U32 UR9, UR8, 0xb, URZ ;  /* 0x0000000b08097899 */ /* 0x000fe4000800063f */
[----:B------:R-:W-:Y:S02]  /*02c0*/  USHF.L.U32 UR8, UR8, 0x1, URZ ;  /* 0x0000000108087899 */ /* 0x000fe4000800063f */
[----:B0-----:R-:W-:Y:S02]  /*02d0*/  ULEA UR10, UR10, UR4, 0x18 ;  /* 0x000000040a0a7291 */ /* 0x001fe4000f8ec03f */
[----:B------:R-:W-:-:S04]  /*02e0*/  UIADD3 UR4, -UR5, 0x100000, URZ ;  /* 0x0010000005047890 */ /* 0x000fc8000fffe13f */
[----:B------:R-:W-:Y:S02]  /*02f0*/  USHF.L.U32 UR5, UR4, 0xb, URZ ;  /* 0x0000000b04057899 */ /* 0x000fe4000800063f */
[----:B------:R-:W-:Y:S01]  /*0300*/  USHF.L.U32 UR4, UR4, 0x1, URZ ;  /* 0x0000000104047899 */ /* 0x000fe2000800063f */
[----:B------:R-:W0:Y:S11]  /*0310*/  FENCE.VIEW.ASYNC.S ;  /* 0x00000000000073c6 */ /* 0x000e360000000000 */
[----:B0-----:R0:W1:Y:S01]  /*0320*/  SYNCS.EXCH.64 URZ, [UR10], UR4 ;  /* 0x000000040a3f75b2 */ /* 0x0010620008000100 */
[----:B------:R0:W2:Y:S01]  /*0330*/  SYNCS.EXCH.64 URZ, [UR10+0x28], UR8 ;  /* 0x000028080a3f75b2 */ /* 0x0000a20008000100 */
[----:B------:R0:W3:Y:S01]  /*0340*/  SYNCS.EXCH.64 URZ, [UR10+0x8], UR4 ;  /* 0x000008040a3f75b2 */ /* 0x0000e20008000100 */
[----:B------:R0:W4:Y:S01]  /*0350*/  SYNCS.EXCH.64 URZ, [UR10+0x30], UR8 ;  /* 0x000030080a3f75b2 */ /* 0x0001220008000100 */
[----:B------:R0:W0:Y:S01]  /*0360*/  SYNCS.EXCH.64 URZ, [UR10+0x10], UR4 ;  /* 0x000010040a3f75b2 */ /* 0x0000220008000100 */
[----:B------:R0:W0:Y:S01]  /*0370*/  SYNCS.EXCH.64 URZ, [UR10+0x38], UR8 ;  /* 0x000038080a3f75b2 */ /* 0x0000220008000100 */
[----:B------:R0:W0:Y:S01]  /*0380*/  SYNCS.EXCH.64 URZ, [UR10+0x18], UR4 ;  /* 0x000018040a3f75b2 */ /* 0x0000220008000100 */
[----:B------:R0:W0:Y:S01]  /*0390*/  SYNCS.EXCH.64 URZ, [UR10+0x40], UR8 ;  /* 0x000040080a3f75b2 */ /* 0x0000220008000100 */
[----:B------:R0:W0:Y:S01]  /*03a0*/  SYNCS.EXCH.64 URZ, [UR10+0x20], UR4 ;  /* 0x000020040a3f75b2 */ /* 0x0000220008000100 */
[----:B------:R0:W0:Y:S01]  /*03b0*/  SYNCS.EXCH.64 URZ, [UR10+0x48], UR8 ;  /* 0x000048080a3f75b2 */ /* 0x0000220008000100 */
[----:B------:R-:W-:Y:S01]  /*03c0*/  NOP ;  /* 0x0000000000007918 */ /* 0x000fe20000000000 */
.L_x_2:
[----:B------:R-:W-:Y:S01]  /*03d0*/  SHF.R.S32.HI R2, RZ, 0x1f, R4 ;  /* 0x0000001fff027819 */ /* 0x000fe20000011404 */
[----:B------:R-:W5:Y:S01]  /*03e0*/  SHFL.IDX PT, R0, R0, RZ, 0x1f ;  /* 0x00001fff00007589 */ /* 0x000f6200000e0000 */
[----:B0-----:R-:W0:Y:S01]  /*03f0*/  S2UR UR10, SR_CTAID.X ;  /* 0x00000000000a79c3 */ /* 0x001e220000002500 */
[----:B------:R-:W-:Y:S02]  /*0400*/  ELECT P0, URZ, PT ;  /* 0x00000000003f782f */ /* 0x000fe40003800000 */
[----:B------:R-:W-:Y:S01]  /*0410*/  LEA.HI R2, R2, R4, RZ, 0x7 ;  /* 0x0000000402027211 */ /* 0x000fe200078f38ff */
[----:B------:R-:W-:Y:S01]  /*0420*/  ULDC UR4, c[0x0][0x150] ;  /* 0x0000540000047ab9 */ /* 0x000fe20000000800 */
[----:B------:R-:W-:Y:S01]  /*0430*/  SHF.R.S32.HI R6, RZ, 0x1f, R3 ;  /* 0x0000001fff067819 */ /* 0x000fe20000011403 */
[----:B------:R-:W-:Y:S01]  /*0440*/  NOP ;  /* 0x0000000000007918 */ /* 0x000fe20000000000 */
[----:B------:R-:W-:Y:S01]  /*0450*/  LOP3.LUT R2, R2, 0xffffff80, RZ, 0xc0, !PT ;  /* 0xffffff8002027812 */ /* 0x000fe200078ec0ff */
[----:B------:R-:W-:Y:S01]  /*0460*/  NOP ;  /* 0x0000000000007918 */ /* 0x000fe20000000000 */
[----:B------:R-:W-:Y:S01]  /*0470*/  LEA.HI R6, R6, R3, RZ, 0x2 ;  /* 0x0000000306067211 */ /* 0x000fe200078f10ff */
[----:B------:R-:W1:Y:S02]  /*0480*/  LDC R8, c[0x0][0x144] ;  /* 0x00005100ff087b82 */ /* 0x000e640000000800 */
[----:B------:R-:W-:Y:S01]  /*0490*/  IMAD.IADD R4, R4, 0x1, -R2 ;  /* 0x0000000104047824 */ /* 0x000fe200078e0a02 */
[----:B------:R-:W-:Y:S01]  /*04a0*/  LOP3.LUT R6, R6, 0x3ffffffc, RZ, 0xc0, !PT ;  /* 0x3ffffffc06067812 */ /* 0x000fe200078ec0ff */
[----:B------:R-:W2:Y:S03]  /*04b0*/  S2R R2, SR_CTAID.Y ;  /* 0x0000000000027919 */ /* 0x000ea60000002600 */
[----:B------:R-:W-:Y:S01]  /*04c0*/  SHF.R.S32.HI R5, RZ, 0x1f, R4 ;  /* 0x0000001fff057819 */ /* 0x000fe20000011404 */
[----:B------:R-:W-:Y:S01]  /*04d0*/  IMAD.IADD R6, R3, 0x1, -R6 ;  /* 0x0000000103067824 */ /* 0x000fe200078e0a06 */
[----:B------:R-:W3:Y:S02]  /*04e0*/  LDC R15, c[0x0][0x148] ;  /* 0x00005200ff0f7b82 */ /* 0x000ee40000000800 */
[----:B------:R-:W-:-:S02]  /*04f0*/  LEA.HI R5, R5, R4, RZ, 0x3 ;  /* 0x0000000405057211 */ /* 0x000fc400078f18ff */
[----:B-----5:R-:W-:Y:S02]  /*0500*/  ISETP.NE.OR P0, PT, R0, RZ, !P0 ;  /* 0x000000ff0000720c */ /* 0x020fe40004705670 */
[--C-:B------:R-:W-:Y:S02]  /*0510*/  SHF.R.S32.HI R0, RZ, 0x3, R5.reuse ;  /* 0x00000003ff007819 */ /* 0x100fe40000011405 */
[----:B------:R-:W-:Y:S02]  /*0520*/  SHF.R.S32.HI R5, RZ, 0x1f, R5 ;  /* 0x0000001fff057819 */ /* 0x000fe40000011405 */
[----:B0-----:R-:W-:Y:S02]  /*0530*/  I2FP.F32.U32 R7, UR10 ;  /* 0x0000000a00077c45 */ /* 0x001fe40008201000 */
[----:B------:R-:W-:-:S03]  /*0540*/  LEA.HI R5, R5, R0, RZ, 0x2 ;  /* 0x0000000005057211 */ /* 0x000fc600078f10ff */
[----:B------:R-:W-:Y:S01]  /*0550*/  FMUL R7, R7, UR4 ;  /* 0x0000000407077c20 */ /* 0x000fe20008400000 */
[----:B------:R-:W-:Y:S01]  /*0560*/  LOP3.LUT R5, R5, 0xfffffffc, RZ, 0xc0, !PT ;  /* 0xfffffffc05057812 */ /* 0x000fe200078ec0ff */
[----:B------:R-:W-:Y:S01]  /*0570*/  VOTEU.ALL UP0, P0 ;  /* 0x00000000003f7886 */ /* 0x000fe20000000000 */
[----:B------:R-:W-:Y:S01]  /*0580*/  ULDC UR4, c[0x0][0x154] ;  /* 0x0000550000047ab9 */ /* 0x000fe20000000800 */
[----:B------:R-:W-:Y:S02]  /*0590*/  VOTEU.ALL UP1, P0 ;  /* 0x00000000003f7886 */ /* 0x000fe40000020000 */
[----:B------:R-:W0:Y:S01]  /*05a0*/  F2I.U32.TRUNC.NTZ R7, R7 ;  /* 0x0000000700077305 */ /* 0x000e22000020f000 */
[----:B------:R-:W-:Y:S01]  /*05b0*/  IMAD.IADD R5, R0, 0x1, -R5 ;  /* 0x0000000100057824 */ /* 0x000fe200078e0a05 */
[----:B------:R-:W5:Y:S01]  /*05c0*/  @!UP0 S2UR UR9, SR_CgaCtaId ;  /* 0x00000000000989c3 */ /* 0x000f620000008800 */
[----:B------:R-:W-:Y:S02]  /*05d0*/  @!UP0 UMOV UR8, 0x400 ;  /* 0x0000040000088882 */ /* 0x000fe40000000000 */
[----:B------:R-:W-:Y:S01]  /*05e0*/  IMAD R5, R6, 0x4, R5 ;  /* 0x0000000406057824 */ /* 0x000fe200078e0205 */
[----:B--2---:R-:W-:-:S04]  /*05f0*/  I2FP.F32.U32 R6, R2 ;  /* 0x0000000200067245 */ /* 0x004fc80000201000 */
[----:B------:R-:W-:Y:S01]  /*0600*/  LEA.HI R0, R5, R5, RZ, 0x1 ;  /* 0x0000000505007211 */ /* 0x000fe200078f08ff */
[----:B------:R-:W-:Y:S01]  /*0610*/  FMUL R6, R6, UR4 ;  /* 0x0000000406067c20 */ /* 0x000fe20008400000 */
[----:B------:R-:W-:Y:S02]  /*0620*/  UMOV UR4, 0x20 ;  /* 0x0000002000047882 */ /* 0x000fe40000000000 */
[----:B------:R-:W-:Y:S01]  /*0630*/  LOP3.LUT R0, R0, 0xfffffffe, RZ, 0xc0, !PT ;  /* 0xfffffffe00007812 */ /* 0x000fe200078ec0ff */
[----:B0-----:R-:W-:Y:S01]  /*0640*/  IMAD.MOV R13, RZ, RZ, -R7 ;  /* 0x000000ffff0d7224 */ /* 0x001fe200078e0a07 */
[----:B------:R-:W-:-:S04]  /*0650*/  @!UP0 UIADD3 UR4, -UR4, 0x100000, URZ ;  /* 0x0010000004048890 */ /* 0x000fc8000fffe13f */
[----:B------:R-:W-:Y:S02]  /*0660*/  @!UP0 USHF.L.U32 UR5, UR4, 0xb, URZ ;  /* 0x0000000b04058899 */ /* 0x000fe4000800063f */
[----:B------:R-:W-:Y:S01]  /*0670*/  @!UP0 USHF.L.U32 UR4, UR4, 0x1, URZ ;  /* 0x0000000104048899 */ /* 0x000fe2000800063f */
[----:B------:R-:W0:Y:S01]  /*0680*/  F2I.U32.TRUNC.NTZ R6, R6 ;  /* 0x0000000600067305 */ /* 0x000e22000020f000 */
[----:B------:R-:W2:Y:S01]  /*0690*/  LDC R7, c[0x0][0x140] ;  /* 0x00005000ff077b82 */ /* 0x000ea20000000800 */
[----:B-1----:R-:W-:Y:S02]  /*06a0*/  IMAD R13, R8, R13, UR10 ;  /* 0x0000000a080d7e24 */ /* 0x002fe4000f8e020d */
[----:B------:R-:W-:-:S05]  /*06b0*/  IMAD.IADD R0, R5, 0x1, -R0 ;  /* 0x0000000105007824 */ /* 0x000fca00078e0a00 */
[----:B------:R-:W-:Y:S01]  /*06c0*/  ISETP.NE.AND P2, PT, R0, R13, PT ;  /* 0x0000000d0000720c */ /* 0x000fe20003f45270 */
[C---:B------:R-:W-:Y:S01]  /*06d0*/  IMAD.SHL.U32 R0, R5.reuse, 0x4, RZ ;  /* 0x0000000405007824 */ /* 0x040fe200078e00ff */
[----:B-----5:R-:W-:Y:S01]  /*06e0*/  @!UP0 ULEA UR8, UR9, UR8, 0x18 ;  /* 0x0000000809088291 */ /* 0x020fe2000f8ec03f */
[----:B------:R-:W-:Y:S01]  /*06f0*/  VOTEU.ALL UP0, P0 ;  /* 0x00000000003f7886 */ /* 0x000fe20000000000 */
[----:B------:R-:W-:Y:S01]  /*0700*/  LOP3.LUT P0, RZ, R4, 0x7, RZ, 0xc0, !PT ;  /* 0x0000000704ff7812 */ /* 0x000fe2000780c0ff */
[----:B0-----:R-:W-:Y:S01]  /*0710*/  IMAD.MOV R12, RZ, RZ, -R6 ;  /* 0x000000ffff0c7224 */ /* 0x001fe200078e0a06 */
[----:B------:R-:W-:-:S03]  /*0720*/  LOP3.LUT R9, R5, 0xc, R0, 0x78, !PT ;  /* 0x0000000c05097812 */ /* 0x000fc600078e7800 */
[----:B---3--:R-:W-:Y:S01]  /*0730*/  IMAD R5, R15, R12, R2 ;  /* 0x0000000c0f057224 */ /* 0x008fe200078e0202 */
[C---:B------:R-:W-:Y:S01]  /*0740*/  ISETP.LT.U32.AND P0, PT, R9.reuse, 0x2, !P0 ;  /* 0x000000020900780c */ /* 0x040fe20004701070 */
[----:B------:R0:W-:Y:S02]  /*0750*/  STL [R1+0x460], R9 ;  /* 0x0004600901007387 */ /* 0x0001e40000100800 */
[----:B------:R-:W-:Y:S02]  /*0760*/  @P2 LEA.HI R0, R9, R9, RZ, 0x1 ;  /* 0x0000000909002211 */ /* 0x000fe400078f08ff */
[----:B------:R-:W1:Y:S02]  /*0770*/  FENCE.VIEW.ASYNC.S ;  /* 0x00000000000073c6 */ /* 0x000e640000000000 */
[----:B-1----:R0:W1:Y:S01]  /*0780*/  @!UP0 SYNCS.EXCH.64 URZ, [UR8+0x60], UR4 ;  /* 0x00006004083f85b2 */ /* 0x0020620008000100 */
[----:B--2---:R-:W-:Y:S02]  /*0790*/  ISETP.EQ.U32.AND P4, PT, R7, 0x1, PT ;  /* 0x000000010700780c */ /* 0x004fe40003f82070 */
[----:B------:R-:W-:-:S04]  /*07a0*/  @P2 SHF.R.S32.HI R0, RZ, 0x1, R0 ;  /* 0x00000001ff002819 */ /* 0x000fc80000011400 */
[----:B------:R-:W-:Y:S01]  /*07b0*/  @P2 ISETP.NE.AND P3, PT, R0, R5, PT ;  /* 0x000000050000220c */ /* 0x000fe20003f65270 */
[----:B------:R-:W-:Y:S01]  /*07c0*/  IMAD.MOV.U32 R0, RZ, RZ, 0x1 ;  /* 0x00000001ff007424 */ /* 0x000fe200078e00ff */
[----:B------:R-:W-:Y:S02]  /*07d0*/  SEL R5, RZ, 0x1, !P0 ;  /* 0x00000001ff057807 */ /* 0x000fe40004000000 */
[----:B------:R-:W-:-:S04]  /*07e0*/  @P2 SEL R0, RZ, 0x1, P3 ;  /* 0x00000001ff002807 */ /* 0x000fc80001800000 */
[----:B------:R-:W-:Y:S01]  /*07f0*/  LOP3.LUT R0, R0, R5, RZ, 0xc0, !PT ;  /* 0x0000000500007212 */ /* 0x000fe200078ec0ff */
[----:B------:R0:W2:Y:S01]  /*0800*/  @!UP1 SYNCS.EXCH.64 URZ, [UR8+0x68], UR4 ;  /* 0x00006804083f95b2 */ /* 0x0000a20008000100 */
[----:B------:R-:W-:-:S03]  /*0810*/  NOP ;  /* 0x0000000000007918 */ /* 0x000fc60000000000 */
[----:B------:R0:W-:Y:S01]  /*0820*/  STL [R1+0x45c], R0 ;  /* 0x00045c0001007387 */ /* 0x0001e20000100800 */
[----:B-1----:R-:W-:Y:S05]  /*0830*/  @!P4 BRA `(.L_x_3) ;  /* 0x000000000008c947 */ /* 0x002fea0003800000 */
[----:B--2-4-:R-:W-:Y:S01]  /*0840*/  UCGABAR_ARV ;  /* 0x00000000000079c7 */ /* 0x014fe20008000000 */
[----:B------:R-:W-:Y:S05]  /*0850*/  BRA `(.L_x_4) ;  /* 0x0000000000047947 */ /* 0x000fea0003800000 */
.L_x_3:
[----:B--2-4-:R-:W-:Y:S01]  /*0860*/  NOP ;  /* 0x0000000000007918 */ /* 0x014fe20000000000 */
.L_x_4:
[----:B------:R-:W1:Y:S01]  /*0870*/  LDC R4, c[0x0][0x65c] ;  /* 0x00019700ff047b82 */ /* 0x000e620000000800 */
[----:B------:R-:W-:Y:S01]  /*0880*/  IMAD.MOV.U32 R5, RZ, RZ, RZ ;  /* 0x000000ffff057224 */ /* 0x000fe200078e00ff */
[----:B0-----:R-:W-:Y:S02]  /*0890*/  LOP3.LUT R0, R0, 0xffffffef, RZ, 0xc0, !PT ;  /* 0xffffffef00007812 */ /* 0x001fe400078ec0ff */
[----:B-1----:R-:W-:Y:S01]  /*08a0*/  ISETP.NE.AND P2, PT, R4, 0x1, PT ;  /* 0x000000010400780c */ /* 0x002fe20003f45270 */
[----:B------:R-:W-:-:S12]  /*08b0*/  IMAD.U32 R4, RZ, RZ, UR10 ;  /* 0x0000000aff047e24 */ /* 0x000fd8000f8e00ff */
[----:B------:R-:W0:Y:S01]  /*08c0*/  @P2 LDC R7, c[0x0][0x10] ;  /* 0x00000400ff072b82 */ /* 0x000e220000000800 */
[----:B------:R-:W-:Y:S01]  /*08d0*/  @P2 IMAD.MOV.U32 R3, RZ, RZ, RZ ;  /* 0x000000ffff032224 */ /* 0x000fe200078e00ff */
[----:B------:R-:W-:Y:S01]  /*08e0*/  @P2 LOP3.LUT R0, R0, 0x10, RZ, 0xfc, !PT ;  /* 0x0000001000002812 */ /* 0x000fe200078efcff */
[----:B------:R-:W-:-:S05]  /*08f0*/  @P2 IMAD.MOV.U32 R11, RZ, RZ, RZ ;  /* 0x000000ffff0b2224 */ /* 0x000fca00078e00ff */
[----:B------:R-:W1:Y:S01]  /*0900*/  @!P2 LDC R9, c[0x0][0xc] ;  /* 0x00000300ff09ab82 */ /* 0x000e620000000800 */
[----:B0-----:R-:W-:-:S04]  /*0910*/  @P2 IMAD.WIDE.U32 R6, R7, UR10, R2 ;  /* 0x0000000a07062c25 */ /* 0x001fc8000f8e0002 */
[----:B------:R-:W-:Y:S02]  /*0920*/  @P2 IMAD.MOV.U32 R10, RZ, RZ, R6 ;  /* 0x000000ffff0a2224 */ /* 0x000fe400078e0006 */
[----:B------:R-:W-:Y:S02]  /*0930*/  @P2 IMAD.IADD R17, R7, 0x1, R11 ;  /* 0x0000000107112824 */ /* 0x000fe400078e020b */
[----:B-1----:R-:W-:-:S04]  /*0940*/  @!P2 IMAD.WIDE.U32 R4, R2, R9, R4 ;  /* 0x000000090204a225 */ /* 0x002fc800078e0004 */
[----:B------:R-:W-:Y:S02]  /*0950*/  @!P2 IMAD.MOV.U32 R10, RZ, RZ, R4 ;  /* 0x000000ffff0aa224 */ /* 0x000fe400078e0004 */
[----:B------:R-:W-:-:S03]  /*0960*/  @!P2 IMAD.MOV.U32 R17, RZ, RZ, R5 ;  /* 0x000000ffff11a224 */ /* 0x000fc600078e0005 */
[----:B------:R0:W-:Y:S04]  /*0970*/  STL [R1+0x470], R10 ;  /* 0x0004700a01007387 */ /* 0x0001e80000100800 */
[----:B------:R0:W-:Y:S01]  /*0980*/  STL [R1+0x46c], R17 ;  /* 0x00046c1101007387 */ /* 0x0001e20000100800 */
[----:B------:R-:W-:Y:S05]  /*0990*/  @!P4 BRA `(.L_x_5) ;  /* 0x00000000000cc947 */ /* 0x000fea0003800000 */
[----:B------:R-:W-:Y:S01]  /*09a0*/  UCGABAR_WAIT ;  /* 0x0000000000007dc7 */ /* 0x000fe20008000000 */
[----:B------:R-:W-:Y:S01]  /*09b0*/  CCTL.IVALL ;  /* 0x00000000ff00798f */ /* 0x000fe20002000000 */
[----:B------:R-:W-:Y:S05]  /*09c0*/  BRA `(.L_x_6) ;  /* 0x0000000000047947 */ /* 0x000fea0003800000 */
.L_x_5:
[----:B------:R-:W-:Y:S06]  /*09d0*/  BAR.SYNC.DEFER_BLOCKING 0x0 ;  /* 0x0000000000007b1d */ /* 0x000fec0000010000 */
.L_x_6:
[----:B------:R-:W-:Y:S05]  /*09e0*/  @!P1 BRA `(.L_x_7) ;  /* 0x000002b400189947 */ /* 0x000fea0003800000 */
[----:B------:R-:W-:-:S06]  /*09f0*/  UISETP.GT.U32.AND UP0, UPT, UR11, 0x1, UPT ;  /* 0x000000010b00788c */ /* 0x000fcc000bf04070 */
[----:B------:R-:W-:-:S13]  /*0a00*/  PLOP3.LUT P0, PT, PT, PT, UP0, 0x80, 0x0 ;  /* 0x000000000000781c */ /* 0x000fda0003f0f008 */
[----:B------:R-:W-:Y:S05]  /*0a10*/  @P0 EXIT ;  /* 0x000000000000094d */ /* 0x000fea0003800000 */
[----:B------:R-:W-:Y:S01]  /*0a20*/  IMAD.MOV.U32 R6, RZ, RZ, -0x1 ;  /* 0xffffffffff067424 */ /* 0x000fe200078e00ff */
[----:B------:R-:W-:Y:S01]  /*0a30*/  ULDC.64 UR4, c[0x0][0x650] ;  /* 0x0001940000047ab9 */ /* 0x000fe20000000a00 */
[----:B------:R-:W-:Y:S01]  /*0a40*/  IMAD.MOV.U32 R5, RZ, RZ, -0x1 ;  /* 0xffffffffff057424 */ /* 0x000fe200078e00ff */
[----:B------:R-:W-:Y:S01]  /*0a50*/  ISETP.GE.U32.AND P0, PT, R10, UR4, PT ;  /* 0x000000040a007c0c */ /* 0x000fe2000bf06070 */
[----:B------:R-:W-:Y:S01]  /*0a60*/  UMOV UR18, 0xffffffff ;  /* 0xffffffff00127882 */ /* 0x000fe20000000000 */
[----:B------:R1:W-:Y:S01]  /*0a70*/  STL [R1+0x468], R6 ;  /* 0x0004680601007387 */ /* 0x0003e20000100800 */
[----:B------:R-:W-:Y:S02]  /*0a80*/  PRMT R4, RZ, 0x7610, R4 ;  /* 0x00007610ff047816 */ /* 0x000fe40000000004 */
[----:B------:R-:W-:Y:S01]  /*0a90*/  ISETP.GE.U32.AND.EX P0, PT, R17, UR5, PT, P0 ;  /* 0x0000000511007c0c */ /* 0x000fe2000bf06100 */
[----:B------:R1:W-:-:S12]  /*0aa0*/  STL [R1+0x464], R5 ;  /* 0x0004640501007387 */ /* 0x0003d80000100800 */
[----:B-1----:R-:W-:Y:S05]  /*0ab0*/  @P0 BRA `(.L_x_8) ;  /* 0x00000004003c0947 */ /* 0x002fea0003800000 */
[----:B------:R-:W-:Y:S01]  /*0ac0*/  ULDC.64 UR14, c[0x0][0x628] ;  /* 0x00018a00000e7ab9 */ /* 0x000fe20000000a00 */
[----:B------:R-:W1:Y:S01]  /*0ad0*/  LDC.64 R8, c[0x0][0x620] ;  /* 0x00018800ff087b82 */ /* 0x000e620000000a00 */
[----:B------:R-:W-:Y:S01]  /*0ae0*/  ISETP.NE.U32.AND P0, PT, RZ, UR14, PT ;  /* 0x0000000eff007c0c */ /* 0x000fe2000bf05070 */
[----:B------:R-:W-:Y:S01]  /*0af0*/  ULDC UR13, c[0x0][0x630] ;  /* 0x00018c00000d7ab9 */ /* 0x000fe20000000800 */
[----:B------:R-:W-:Y:S02]  /*0b00*/  R2UR UR4, R10 ;  /* 0x000000000a0472ca */ /* 0x000fe400000e0000 */
[----:B------:R-:W-:Y:S02]  /*0b10*/  ISETP.NE.AND.EX P0, PT, RZ, UR15, PT, P0 ;  /* 0x0000000fff007c0c */ /* 0x000fe4000bf05300 */
[----:B------:R-:W-:-:S11]  /*0b20*/  R2UR UR5, R17 ;  /* 0x00000000110572ca */ /* 0x000fd600000e0000 */
[----:B------:R-:W-:Y:S05]  /*0b30*/  @!P0 BRA `(.L_x_9) ;  /* 0x0000000000308947 */ /* 0x000fea0003800000 */
[----:B------:R-:W-:Y:S01]  /*0b40*/  R2UR UR4, R10 ;  /* 0x000000000a0472ca */ /* 0x000fe200000e0000 */
[----:B------:R-:W-:Y:S01]  /*0b50*/  ULDC UR6, c[0x0][0x634] ;  /* 0x00018d0000067ab9 */ /* 0x000fe20000000800 */
[----:B------:R-:W-:-:S11]  /*0b60*/  R2UR UR12, R17 ;  /* 0x00000000110c72ca */ /* 0x000fd600000e0000 */
[----:B------:R-:W-:-:S04]  /*0b70*/  UIADD3 UR6, UP0, UR4, UR6, URZ ;  /* 0x0000000604067290 */ /* 0x000fc8000ff1e03f */
[----:B------:R-:W-:-:S04]  /*0b80*/  UIADD3.X UR12, URZ, UR12, URZ, UP0, !UPT ;  /* 0x0000000c3f0c7290 */ /* 0x000fc800087fe43f */
[----:B------:R-:W-:-:S04]  /*0b90*/  UIMAD.WIDE.U32 UR4, UR12, UR14, URZ ;  /* 0x0000000e0c0472a5 */ /* 0x000fc8000f8e003f */
[----:B------:R-:W-:Y:S02]  /*0ba0*/  UIMAD.WIDE.U32 UR8, UP0, UR6, UR15, UR4 ;  /* 0x0000000f060872a5 */ /* 0x000fe4000f800004 */
[----:B------:R-:W-:Y:S02]  /*0bb0*/  UIMAD.WIDE.U32 UR4, UR6, UR14, URZ ;  /* 0x0000000e060472a5 */ /* 0x000fe4000f8e003f */
[----:B------:R-:W-:Y:S02]  /*0bc0*/  UIADD3.X UR11, URZ, URZ, URZ, UP0, !UPT ;  /* 0x0000003f3f0b7290 */ /* 0x000fe400087fe43f */
[----:B------:R-:W-:Y:S01]  /*0bd0*/  UIADD3 URZ, UP0, UR5, UR8, URZ ;  /* 0x00000008053f7290 */ /* 0x000fe2000ff1e03f */
[----:B------:R-:W-:-:S03]  /*0be0*/  UMOV UR10, UR9 ;  /* 0x00000009000a7c82 */ /* 0x000fc60008000000 */
[----:B------:R-:W-:-:S12]  /*0bf0*/  UIMAD.WIDE.U32.X UR4, UR12, UR15, UR10, UP0 ;  /* 0x0000000f0c0472a5 */ /* 0x000fd800080e040a */
.L_x_9:
[----:B------:R-:W-:Y:S01]  /*0c00*/  USHF.R.U64 UR18, UR4, UR13, UR5 ;  /* 0x0000000d04127299 */ /* 0x000fe20008001205 */
[----:B------:R-:W2:Y:S01]  /*0c10*/  LDC.64 R22, c[0x0][0x640] ;  /* 0x00019000ff167b82 */ /* 0x000ea20000000a00 */
[----:B------:R-:W-:Y:S01]  /*0c20*/  USHF.R.U32.HI UR4, URZ, UR13, UR5 ;  /* 0x0000000d3f047299 */ /* 0x000fe20008011605 */
[----:B------:R-:W-:-:S03]  /*0c30*/  IMAD.MOV.U32 R4, RZ, RZ, R10 ;  /* 0x000000ffff047224 */ /* 0x000fc600078e000a */
[----:B------:R-:W-:-:S03]  /*0c40*/  IADD3 R3, P0, RZ, -UR18, RZ ;  /* 0x80000012ff037c10 */ /* 0x000fc6000ff1e0ff */
[----:B------:R-:W0:Y:S02]  /*0c50*/  LDC R14, c[0x0][0x618] ;  /* 0x00018600ff0e7b82 */ /* 0x000e240000000800 */
[----:B------:R-:W-:-:S04]  /*0c60*/  IMAD.X R5, RZ, RZ, ~UR4, P0 ;  /* 0x80000004ff057e24 */ /* 0x000fc800080e06ff */
[-C--:B-1----:R-:W-:Y:S02]  /*0c70*/  IMAD R6, R5, R8.reuse, RZ ;  /* 0x0000000805067224 */ /* 0x082fe400078e02ff */
[----:B------:R-:W1:Y:S01]  /*0c80*/  LDC R16, c[0x0][0x608] ;  /* 0x00018200ff107b82 */ /* 0x000e620000000800 */
[----:B------:R-:W-:Y:S02]  /*0c90*/  IMAD.MOV.U32 R5, RZ, RZ, R17 ;  /* 0x000000ffff057224 */ /* 0x000fe400078e0011 */
[----:B------:R-:W-:-:S05]  /*0ca0*/  IMAD.WIDE.U32 R4, R3, R8, R4 ;  /* 0x0000000803047225 */ /* 0x000fca00078e0004 */
[----:B------:R-:W3:Y:S01]  /*0cb0*/  LDC R20, c[0x0][0x658] ;  /* 0x00019600ff147b82 */ /* 0x000ee20000000800 */
[----:B------:R-:W-:Y:S01]  /*0cc0*/  IMAD R3, R3, R9, R6 ;  /* 0x0000000903037224 */ /* 0x000fe200078e0206 */
[----:B--2---:R-:W-:-:S03]  /*0cd0*/  ISETP.NE.U32.AND P0, PT, R22, RZ, PT ;  /* 0x000000ff1600720c */ /* 0x004fc60003f05070 */
[----:B------:R-:W-:Y:S01]  /*0ce0*/  IMAD.IADD R3, R5, 0x1, R3 ;  /* 0x0000000105037824 */ /* 0x000fe200078e0203 */
[----:B------:R-:W-:Y:S01]  /*0cf0*/  ISETP.NE.AND.EX P0, PT, R23, RZ, PT, P0 ;  /* 0x000000ff1700720c */ /* 0x000fe20003f05300 */
[----:B------:R-:W-:Y:S01]  /*0d00*/  IMAD.MOV.U32 R5, RZ, RZ, -0x1 ;  /* 0xffffffffff057424 */ /* 0x000fe200078e00ff */
[----:B------:R-:W2:Y:S02]  /*0d10*/  LDC R18, c[0x0][0x600] ;  /* 0x00018000ff127b82 */ /* 0x000ea40000000800 */
[-CC-:B0-----:R-:W-:Y:S02]  /*0d20*/  SHF.R.U64 R10, R4, R14.reuse, R3.reuse ;  /* 0x0000000e040a7219 */ /* 0x181fe40000001203 */
[----:B------:R-:W-:Y:S01]  /*0d30*/  SHF.R.U32.HI R3, RZ, R14, R3 ;  /* 0x0000000eff037219 */ /* 0x000fe20000011603 */
[----:B------:R-:W-:Y:S02]  /*0d40*/  IMAD R14, R15, R12, R2 ;  /* 0x0000000c0f0e7224 */ /* 0x000fe400078e0202 */
[----:B------:R-:W-:Y:S01]  /*0d50*/  IMAD.MOV.U32 R15, RZ, RZ, 0x1 ;  /* 0x00000001ff0f7424 */ /* 0x000fe200078e00ff */
[----:B------:R-:W0:Y:S01]  /*0d60*/  LDC R11, c[0x0][0x648] ;  /* 0x00019200ff0b7b82 */ /* 0x000e220000000800 */
[----:B-1----:R-:W-:-:S02]  /*0d70*/  SHF.R.U64 R21, R10, R16, R3 ;  /* 0x000000100a157219 */ /* 0x002fc40000001203 */
[----:B------:R-:W-:-:S05]  /*0d80*/  SHF.R.U32.HI R3, RZ, R16, R3 ;  /* 0x00000010ff037219 */ /* 0x000fca0000011603 */
[----:B------:R-:W1:Y:S01]  /*0d90*/  LDC R17, c[0x0][0x638] ;  /* 0x00018e00ff117b82 */ /* 0x000e620000000800 */
[-C--:B---3--:R-:W-:Y:S02]  /*0da0*/  SHF.L.U32 R2, R5, R20.reuse, RZ ;  /* 0x0000001405027219 */ /* 0x088fe400000006ff */
[--C-:B------:R-:W-:Y:S02]  /*0db0*/  SHF.R.U64 R12, R21, R20, R3.reuse ;  /* 0x00000014150c7219 */ /* 0x100fe40000001203 */
[----:B------:R-:W-:Y:S02]  /*0dc0*/  LOP3.LUT R8, RZ, R2, RZ, 0x33, !PT ;  /* 0x00000002ff087212 */ /* 0x000fe400078e33ff */
[----:B------:R-:W-:Y:S01]  /*0dd0*/  SHF.R.U32.HI R3, RZ, R20, R3 ;  /* 0x00000014ff037219 */ /* 0x000fe20000011603 */
[----:B------:R-:W3:Y:S01]  /*0de0*/  LDC R19, c[0x0][0x610] ;  /* 0x00018400ff137b82 */ /* 0x000ee20000000800 */
[----:B------:R-:W-:Y:S01]  /*0df0*/  IMAD.MOV.U32 R2, RZ, RZ, R12 ;  /* 0x000000ffff027224 */ /* 0x000fe200078e000c */
[----:B------:R-:W-:Y:S06]  /*0e00*/  @!P0 BRA `(.L_x_10) ;  /* 0x0000000000288947 */ /* 0x000fec0003800000 */
[----:B------:R-:W4:Y:S02]  /*0e10*/  LDC R7, c[0x0][0x64c] ;  /* 0x00019300ff077b82 */ /* 0x000f240000000800 */
[----:B----4-:R-:W-:-:S05]  /*0e20*/  IADD3 R7, P0, R12, R7, RZ ;  /* 0x000000070c077210 */ /* 0x010fca0007f1e0ff */
[----:B------:R-:W-:-:S04]  /*0e30*/  IMAD.X R9, RZ, RZ, R3, P0 ;  /* 0x000000ffff097224 */ /* 0x000fc800000e0603 */
[----:B------:R-:W-:-:S04]  /*0e40*/  IMAD.WIDE.U32 R2, R9, R22, RZ ;  /* 0x0000001609027225 */ /* 0x000fc800078e00ff */
[----:B------:R-:W-:-:S04]  /*0e50*/  IMAD.WIDE.U32 R4, P0, R7, R23, R2 ;  /* 0x0000001707047225 */ /* 0x000fc80007800002 */
[----:B------:R-:W-:-:S04]  /*0e60*/  IMAD.WIDE.U32 R2, R7, R22, RZ ;  /* 0x0000001607027225 */ /* 0x000fc800078e00ff */
[----:B------:R-:W-:Y:S01]  /*0e70*/  IMAD.X R7, RZ, RZ, RZ, P0 ;  /* 0x000000ffff077224 */ /* 0x000fe200000e06ff */
[----:B------:R-:W-:Y:S01]  /*0e80*/  IADD3 RZ, P0, R3, R4, RZ ;  /* 0x0000000403ff7210 */ /* 0x000fe20007f1e0ff */
[----:B------:R-:W-:-:S04]  /*0e90*/  IMAD.MOV.U32 R6, RZ, RZ, R5 ;  /* 0x000000ffff067224 */ /* 0x000fc800078e0005 */
[----:B------:R-:W-:-:S08]  /*0ea0*/  IMAD.WIDE.U32.X R2, R9, R23, R6, P0 ;  /* 0x0000001709027225 */ /* 0x000fd000000e0406 */
.L_x_10:
[----:B0-----:R-:W-:Y:S01]  /*0eb0*/  SHF.R.U64 R4, R2, R11, R3 ;  /* 0x0000000b02047219 */ /* 0x001fe20000001203 */
[----:B--2---:R-:W-:Y:S01]  /*0ec0*/  VIADD R5, R18, 0xffffffff ;  /* 0xffffffff12057836 */ /* 0x004fe20000000000 */
[----:B------:R-:W-:Y:S02]  /*0ed0*/  SHF.L.U32 R3, R15, R20, RZ ;  /* 0x000000140f037219 */ /* 0x000fe400000006ff */
[----:B------:R-:W-:Y:S01]  /*0ee0*/  LOP3.LUT R8, R21, R8, RZ, 0xc0, !PT ;  /* 0x0000000815087212 */ /* 0x000fe200078ec0ff */
[----:B------:R-:W-:Y:S01]  /*0ef0*/  IMAD.MOV R6, RZ, RZ, -R4 ;  /* 0x000000ffff067224 */ /* 0x000fe200078e0a04 */
[----:B------:R-:W-:Y:S02]  /*0f00*/  SEL R2, R13, R14, !P2 ;  /* 0x0000000e0d027207 */ /* 0x000fe40005000000 */
[----:B------:R-:W-:Y:S01]  /*0f10*/  LOP3.LUT R5, R10, R5, RZ, 0xc0, !PT ;  /* 0x000000050a057212 */ /* 0x000fe200078ec0ff */
[----:B------:R-:W-:Y:S02]  /*0f20*/  IMAD R7, R3, R4, R8 ;  /* 0x0000000403077224 */ /* 0x000fe400078e0208 */
[----:B-1----:R-:W-:-:S02]  /*0f30*/  IMAD R3, R6, R17, R12 ;  /* 0x0000001106037224 */ /* 0x002fc400078e020c */
[----:B---3--:R-:W-:Y:S02]  /*0f40*/  IMAD R2, R7, R19, R2 ;  /* 0x0000001307027224 */ /* 0x008fe400078e0202 */
[----:B------:R-:W-:Y:S02]  /*0f50*/  IMAD R3, R3, R18, R5 ;  /* 0x0000001203037224 */ /* 0x000fe400078e0205 */
[----:B------:R-:W-:-:S03]  /*0f60*/  IMAD.MOV.U32 R4, RZ, RZ, 0x1 ;  /* 0x00000001ff047424 */ /* 0x000fc600078e00ff */
[----:B------:R-:W-:Y:S02]  /*0f70*/  SEL R5, R3, R2, !P2 ;  /* 0x0000000203057207 */ /* 0x000fe40005000000 */
[----:B------:R-:W-:-:S03]  /*0f80*/  SEL R2, R2, R3, !P2 ;  /* 0x0000000302027207 */ /* 0x000fc60005000000 */
[----:B------:R1:W-:Y:S04]  /*0f90*/  STL [R1+0x464], R5 ;  /* 0x0004640501007387 */ /* 0x0003e80000100800 */
[----:B------:R1:W-:Y:S02]  /*0fa0*/  STL [R1+0x468], R2 ;  /* 0x0004680201007387 */ /* 0x0003e40000100800 */
.L_x_8:
[----:B------:R-:W-:-:S08]  /*0fb0*/  NOP ;  /* 0x0000000000007918 */ /* 0x000fd00000000000 */
[----:B------:R-:W2:Y:S02]  /*0fc0*/  USETMAXREG.TRY_ALLOC.CTAPOOL UP0, 0xf0 ;  /* 0x000000f0000079c8 */ /* 0x000ea40008000600 */
[----:B--2---:R-:W-:-:S13]  /*0fd0*/  PLOP3.LUT P0, PT, PT, PT, UP0, 0x80, 0x0 ;  /* 0x000000000000781c */ /* 0x004fda0003f0f008 */
[----:B------:R-:W-:Y:S05]  /*0fe0*/  @!P0 BRA `(.L_x_8) ;  /* 0xfffffffc00f08947 */ /* 0x000fea000383ffff */
[----:B------:R-:W-:Y:S01]  /*0ff0*/  ULDC.64 UR4, c[0x0][0x598] ;  /* 0x0001660000047ab9 */ /* 0x000fe20000000a00 */
[----:B------:R-:W-:Y:S01]  /*1000*/  ULDC.64 UR24, c[0x0][0x208] ;  /* 0x0000820000187ab9 */ /* 0x000fe20000000a00 */
[----:B------:R-:W-:-:S04]  /*1010*/  ISETP.NE.U32.AND P0, PT, RZ, UR4, PT ;  /* 0x00000004ff007c0c */ /* 0x000fc8000bf05070 */
[----:B------:R-:W-:-:S13]  /*1020*/  ISETP.NE.AND.EX P0, PT, RZ, UR5, PT, P0 ;  /* 0x00000005ff007c0c */ /* 0x000fda000bf05300 */
[----:B------:R-:W-:Y:S05]  /*1030*/  @!P0 BRA `(.L_x_11) ;  /* 0x0000000000208947 */ /* 0x000fea0003800000 */
[----:B-1----:R-:W1:Y:S02]  /*1040*/  LDC.64 R2, c[0x0][0x598] ;  /* 0x00016600ff027b82 */ /* 0x002e640000000a00 */
[----:B-1----:R-:W2:Y:S02]  /*1050*/  LDG.E.64 R2, desc[UR24][R2.64] ;  /* 0x0000001802027981 */ /* 0x002ea4000c1e1b00 */
[----:B--2---:R-:W-:-:S04]  /*1060*/  ISETP.NE.U32.AND P0, PT, R2, RZ, PT ;  /* 0x000000ff0200720c */ /* 0x004fc80003f05070 */
[----:B------:R-:W-:-:S13]  /*1070*/  ISETP.NE.AND.EX P0, PT, R3, RZ, PT, P0 ;  /* 0x000000ff0300720c */ /* 0x000fda0003f05300 */
[----:B------:R-:W-:Y:S05]  /*1080*/  @!P0 BRA `(.L_x_11) ;  /* 0x00000000000c8947 */ /* 0x000fea0003800000 */
[----:B------:R-:W2:Y:S02]  /*1090*/  LD.E R2, desc[UR24][R2.64] ;  /* 0x0000001802027980 */ /* 0x000ea4000c101900 */
[----:B--2---:R-:W-:Y:S01]  /*10a0*/  R2UR UR17, R2 ;  /* 0x00000000021172ca */ /* 0x004fe200000e0000 */
[----:B------:R-:W-:-:S14]  /*10b0*/  BRA `(.L_x_12) ;  /* 0x0000000000247947 */ /* 0x000fdc0003800000 */
.L_x_11:
[----:B------:R-:W-:Y:S02]  /*10c0*/  ULDC.64 UR4, c[0x0][0x588] ;  /* 0x0001620000047ab9 */ /* 0x000fe40000000a00 */
[----:B------:R-:W-:-:S04]  /*10d0*/  ISETP.NE.U32.AND P0, PT, RZ, UR4, PT ;  /* 0x00000004ff007c0c */ /* 0x000fc8000bf05070 */
[----:B------:R-:W-:-:S13]  /*10e0*/  ISETP.NE.AND.EX P0, PT, RZ, UR5, PT, P0 ;  /* 0x00000005ff007c0c */ /* 0x000fda000bf05300 */
[----:B------:R-:W-:Y:S05]  /*10f0*/  @!P0 BRA `(.L_x_13) ;  /* 0x0000000000108947 */ /* 0x000fea0003800000 */
[----:B-1----:R-:W1:Y:S02]  /*1100*/  LDC.64 R2, c[0x0][0x588] ;  /* 0x00016200ff027b82 */ /* 0x002e640000000a00 */
[----:B-1----:R-:W2:Y:S02]  /*1110*/  LDG.E R2, desc[UR24][R2.64] ;  /* 0x0000001802027981 */ /* 0x002ea4000c1e1900 */
[----:B--2---:R-:W-:Y:S01]  /*1120*/  R2UR UR17, R2 ;  /* 0x00000000021172ca */ /* 0x004fe200000e0000 */
[----:B------:R-:W-:-:S14]  /*1130*/  BRA `(.L_x_12) ;  /* 0x0000000000047947 */ /* 0x000fdc0003800000 */
.L_x_13:
[----:B------:R-:W-:-:S05]  /*1140*/  ULDC UR17, c[0x0][0x580] ;  /* 0x0001600000117ab9 */ /* 0x000fca0000000800 */
.L_x_12:
[----:B------:R-:W-:Y:S02]  /*1150*/  ULDC.64 UR4, c[0x0][0x5a0] ;  /* 0x0001680000047ab9 */ /* 0x000fe40000000a00 */
        /* <DEDUP_REMOVED lines=11> */
.L_x_14:
        /* <DEDUP_REMOVED lines=8> */
.L_x_16:
[----:B------:R-:W-:-:S05]  /*1290*/  ULDC UR8, c[0x0][0x584] ;  /* 0x0001610000087ab9 */ /* 0x000fca0000000800 */
.L_x_15:
[----:B------:R-:W-:-:S13]  /*12a0*/  LOP3.LUT P0, RZ, R4, 0xff, RZ, 0xc0, !PT ;  /* 0x000000ff04ff7812 */ /* 0x000fda000780c0ff */
[----:B------:R-:W-:Y:S05]  /*12b0*/  @!P0 EXIT ;  /* 0x000000000000894d */ /* 0x000fea0003800000 */
[----:B------:R-:W-:Y:S01]  /*12c0*/  ULDC UR4, c[0x0][0x28c] ;  /* 0x0000a30000047ab9 */ /* 0x000fe20000000800 */
[----:B------:R-:W-:Y:S01]  /*12d0*/  ULDC.64 UR12, c[0x0][0x5c8] ;  /* 0x00017200000c7ab9 */ /* 0x000fe20000000a00 */
[----:B------:R-:W-:Y:S02]  /*12e0*/  UIADD3 UR4, UR4, 0x3f, URZ ;  /* 0x0000003f04047890 */ /* 0x000fe4000fffe03f */
[----:B------:R-:W-:Y:S02]  /*12f0*/  USHF.L.U64.HI UR9, UR12, 0x7, UR13 ;  /* 0x000000070c097899 */ /* 0x000fe4000801020d */
[----:B------:R-:W-:Y:S02]  /*1300*/  USHF.R.S32.HI UR5, URZ, 0x1f, UR4 ;  /* 0x0000001f3f057899 */ /* 0x000fe40008011404 */
[----:B------:R-:W-:Y:S02]  /*1310*/  USHF.L.U32 UR10, UR12, 0x7, URZ ;  /* 0x000000070c0a7899 */ /* 0x000fe4000800063f */
[----:B------:R-:W-:-:S02]  /*1320*/  ULEA.HI UR5, UR5, UR4, URZ, 0x6 ;  /* 0x0000000405057291 */ /* 0x000fc4000f8f303f */
[----:B------:R-:W-:Y:S02]  /*1330*/  USHF.L.U64.HI UR11, UR12, 0x3, UR13 ;  /* 0x000000030c0b7899 */ /* 0x000fe4000801020d */
[----:B------:R-:W-:Y:S02]  /*1340*/  USHF.R.S32.HI UR14, URZ, 0x6, UR5 ;  /* 0x000000063f0e7899 */ /* 0x000fe40008011405 */
[----:B------:R-:W-:Y:S02]  /*1350*/  USHF.L.U32 UR12, UR12, 0x3, URZ ;  /* 0x000000030c0c7899 */ /* 0x000fe4000800063f */
[----:B------:R-:W-:Y:S01]  /*1360*/  ULOP3.LUT UR13, UR7, 0x1, URZ, 0xfc, !UPT ;  /* 0x00000001070d7892 */ /* 0x000fe2000f8efc3f */
[----:B------:R-:W-:Y:S01]  /*1370*/  UMOV UR4, URZ ;  /* 0x0000003f00047c82 */ /* 0x000fe20008000000 */
[----:B------:R-:W-:-:S10]  /*1380*/  UMOV UR5, URZ ;  /* 0x0000003f00057c82 */ /* 0x000fd40008000000 */
.L_x_107:
[----:B------:R-:W-:Y:S01]  /*1390*/  STL [R1+0x458], RZ ;  /* 0x000458ff01007387 */ /* 0x000fe20000100800 */
[----:B--2---:R-:W2:Y:S01]  /*13a0*/  S2UR UR23, SR_CgaCtaId ;  /* 0x00000000001779c3 */ /* 0x004ea20000008800 */
[----:B------:R-:W-:Y:S01]  /*13b0*/  UMOV UR22, 0x400 ;  /* 0x0000040000167882 */ /* 0x000fe20000000000 */
[----:B------:R-:W-:Y:S01]  /*13c0*/  UMOV UR6, URZ ;  /* 0x0000003f00067c82 */ /* 0x000fe20008000000 */
[----:B------:R-:W-:Y:S01]  /*13d0*/  STL [R1+0x454], RZ ;  /* 0x000454ff01007387 */ /* 0x000fe20000100800 */
[----:B------:R-:W-:Y:S01]  /*13e0*/  UMOV UR19, URZ ;  /* 0x0000003f00137c82 */ /* 0x000fe20008000000 */
[----:B------:R-:W-:Y:S01]  /*13f0*/  UMOV UR20, URZ ;  /* 0x0000003f00147c82 */ /* 0x000fe20008000000 */
[----:B------:R-:W-:Y:S01]  /*1400*/  UMOV UR26, UR5 ;  /* 0x00000005001a7c82 */ /* 0x000fe20008000000 */
[----:B------:R-:W-:Y:S01]  /*1410*/  STL [R1+0x450], RZ ;  /* 0x000450ff01007387 */ /* 0x000fe20000100800 */
[----:B------:R-:W3:Y:S01]  /*1420*/  LDC R3, c[0x0][0x28c] ;  /* 0x0000a300ff037b82 */ /* 0x000ee20000000800 */
[----:B------:R-:W-:-:S02]  /*1430*/  CS2R R236, SRZ ;  /* 0x0000000000ec7805 */ /* 0x000fc4000001ff00 */
[----:B------:R-:W-:Y:S01]  /*1440*/  CS2R R234, SRZ ;  /* 0x0000000000ea7805 */ /* 0x000fe2000001ff00 */
[----:B------:R-:W-:Y:S01]  /*1450*/  STL [R1+0x44c], RZ ;  /* 0x00044cff01007387 */ /* 0x000fe20000100800 */
[----:B------:R-:W-:Y:S02]  /*1460*/  CS2R R232, SRZ ;  /* 0x0000000000e87805 */ /* 0x000fe4000001ff00 */
[----:B------:R-:W-:Y:S02]  /*1470*/  CS2R R230, SRZ ;  /* 0x0000000000e67805 */ /* 0x000fe4000001ff00 */
[----:B------:R-:W-:Y:S01]  /*1480*/  CS2R R228, SRZ ;  /* 0x0000000000e47805 */ /* 0x000fe2000001ff00 */
[----:B------:R-:W-:Y:S01]  /*1490*/  STL [R1+0x448], RZ ;  /* 0x000448ff01007387 */ /* 0x000fe20000100800 */
[----:B------:R-:W-:Y:S02]  /*14a0*/  CS2R R226, SRZ ;  /* 0x0000000000e27805 */ /* 0x000fe4000001ff00 */
        /* <DEDUP_REMOVED lines=11> */
[----:B0-----:R-:W-:Y:S02]  /*1560*/  CS2R R16, SRZ ;  /* 0x0000000000107805 */ /* 0x001fe4000001ff00 */
[----:B------:R-:W-:Y:S02]  /*1570*/  CS2R R14, SRZ ;  /* 0x00000000000e7805 */ /* 0x000fe4000001ff00 */
[----:B------:R-:W-:Y:S01]  /*1580*/  CS2R R12, SRZ ;  /* 0x00000000000c7805 */ /* 0x000fe2000001ff00 */
[----:B------:R-:W-:Y:S01]  /*1590*/  STL [R1+0x438], RZ ;  /* 0x000438ff01007387 */ /* 0x000fe20000100800 */
[----:B---3--:R-:W-:Y:S02]  /*15a0*/  ISETP.GE.AND P0, PT, R3, 0x1, PT ;  /* 0x000000010300780c */ /* 0x008fe40003f06270 */
[----:B------:R-:W-:-:S02]  /*15b0*/  CS2R R10, SRZ ;  /* 0x00000000000a7805 */ /* 0x000fc4000001ff00 */
[----:B------:R-:W-:Y:S01]  /*15c0*/  CS2R R8, SRZ ;  /* 0x0000000000087805 */ /* 0x000fe2000001ff00 */
[----:B------:R-:W-:Y:S01]  /*15d0*/  STL [R1+0x434], RZ ;  /* 0x000434ff01007387 */ /* 0x000fe20000100800 */
[----:B-1----:R-:W-:Y:S01]  /*15e0*/  CS2R R6, SRZ ;  /* 0x0000000000067805 */ /* 0x002fe2000001ff00 */
[----:B-1----:R-:W-:Y:S01]  /*15f0*/  IMAD.MOV.U32 R5, RZ, RZ, RZ ;  /* 0x000000ffff057224 */ /* 0x002fe200078e00ff */
[----:B------:R-:W-:Y:S01]  /*1600*/  CS2R R152, SRZ ;  /* 0x0000000000987805 */ /* 0x000fe2000001ff00 */
[----:B------:R-:W-:Y:S01]  /*1610*/  STL [R1+0x430], RZ ;  /* 0x000430ff01007387 */ /* 0x000fe20000100800 */
[----:B------:R-:W-:Y:S02]  /*1620*/  CS2R R154, SRZ ;  /* 0x00000000009a7805 */ /* 0x000fe4000001ff00 */
[----:B------:R-:W-:Y:S02]  /*1630*/  CS2R R156, SRZ ;  /* 0x00000000009c7805 */ /* 0x000fe4000001ff00 */
[----:B------:R-:W-:Y:S01]  /*1640*/  CS2R R158, SRZ ;  /* 0x00000000009e7805 */ /* 0x000fe2000001ff00 */
[----:B------:R-:W-:Y:S01]  /*1650*/  STL [R1+0x42c], RZ ;  /* 0x00042cff01007387 */ /* 0x000fe20000100800 */
[----:B------:R-:W-:-:S02]  /*1660*/  CS2R R160, SRZ ;  /* 0x0000000000a07805 */ /* 0x000fc4000001ff00 */
[----:B------:R-:W-:Y:S02]  /*1670*/  CS2R R162, SRZ ;  /* 0x0000000000a27805 */ /* 0x000fe4000001ff00 */
        /* <DEDUP_REMOVED lines=119> */
[----:B------:R-:W-:Y:S01]  /*1df0*/  CS2R R86, SRZ ;  /* 0x0000000000567805 */ /* 0x000fe2000001ff00 */
[----:B------:R-:W-:Y:S04]  /*1e00*/  STL [R1+0x3b0], RZ ;  /* 0x0003b0ff01007387 */ /* 0x000fe80000100800 */
        /* <DEDUP_REMOVED lines=148> */
[----:B------:R-:W-:Y:S01]  /*2750*/  STL [R1+0x15c], RZ ;  /* 0x00015cff01007387 */ /* 0x000fe20000100800 */
[----:B------:R-:W0:Y:S03]  /*2760*/  S2R R2, SR_TID.X ;  /* 0x0000000000027919 */ /* 0x000e260000002100 */
        /* <DEDUP_REMOVED lines=8> */
[----:B0-----:R-:W-:-:S03]  /*27f0*/  LOP3.LUT R2, R2, 0x80, RZ, 0xc0, !PT ;  /* 0x0000008002027812 */ /* 0x001fc600078ec0ff */
[----:B------:R-:W-:Y:S01]  /*2800*/  STL [R1+0x138], RZ ;  /* 0x000138ff01007387 */ /* 0x000fe20000100800 */
[----:B------:R-:W-:-:S03]  /*2810*/  SHF.R.U32.HI R2, RZ, 0x7, R2 ;  /* 0x00000007ff027819 */ /* 0x000fc60000011602 */
        /* <DEDUP_REMOVED lines=14> */
[----:B------:R-:W-:Y:S04]  /*2900*/  STL [R1], RZ ;  /* 0x000000ff01007387 */ /* 0x000fe80000100800 */
        /* <DEDUP_REMOVED lines=18> */
[----:B------:R-:W0:Y:S04]  /*2a30*/  SHFL.IDX PT, R2, R2, RZ, 0x1f ;  /* 0x00001fff02027589 */ /* 0x000e2800000e0000 */
[----:B------:R1:W-:Y:S04]  /*2a40*/  STL [R1+0x4c], RZ ;  /* 0x00004cff01007387 */ /* 0x0003e80000100800 */
[----:B------:R1:W-:Y:S04]  /*2a50*/  STL [R1+0x50], RZ ;  /* 0x000050ff01007387 */ /* 0x0003e80000100800 */
[----:B------:R1:W-:Y:S04]  /*2a60*/  STL [R1+0x54], RZ ;  /* 0x000054ff01007387 */ /* 0x0003e80000100800 */
[----:B------:R1:W-:Y:S04]  /*2a70*/  STL [R1+0x58], RZ ;  /* 0x000058ff01007387 */ /* 0x0003e80000100800 */
[----:B------:R1:W-:Y:S04]  /*2a80*/  STL [R1+0x5c], RZ ;  /* 0x00005cff01007387 */ /* 0x0003e80000100800 */
[----:B------:R1:W-:Y:S01]  /*2a90*/  STL [R1+0x60], RZ ;  /* 0x000060ff01007387 */ /* 0x0003e20000100800 */
[----:B0-----:R-:W-:Y:S01]  /*2aa0*/  R2UR UR16, R2 ;  /* 0x00000000021072ca */ /* 0x001fe200000e0000 */
[----:B------:R-:W-:-:S02]  /*2ab0*/  IMAD.U32 R2, RZ, RZ, UR4 ;  /* 0x00000004ff027e24 */ /* 0x000fc4000f8e00ff */
[----:B------:R1:W-:Y:S04]  /*2ac0*/  STL [R1+0x64], RZ ;  /* 0x000064ff01007387 */ /* 0x0003e80000100800 */
[----:B------:R1:W-:Y:S04]  /*2ad0*/  STL [R1+0x68], RZ ;  /* 0x000068ff01007387 */ /* 0x0003e80000100800 */
[----:B------:R1:W-:Y:S02]  /*2ae0*/  STL [R1+0x6c], RZ ;  /* 0x00006cff01007387 */ /* 0x0003e40000100800 */
[----:B------:R-:W-:-:S02]  /*2af0*/  ULEA.HI UR15, UR16, UR16, URZ, 0x1 ;  /* 0x00000010100f7291 */ /* 0x000fc4000f8f083f */
[----:B------:R1:W-:Y:S02]  /*2b00*/  STL [R1+0x70], RZ ;  /* 0x000070ff01007387 */ /* 0x0003e40000100800 */
[----:B------:R-:W-:Y:S02]  /*2b10*/  ULOP3.LUT UR21, UR15, 0xffffe, URZ, 0xc0, !UPT ;  /* 0x000ffffe0f157892 */ /* 0x000fe4000f8ec03f */
[----:B------:R1:W-:Y:S01]  /*2b20*/  STL [R1+0x74], RZ ;  /* 0x000074ff01007387 */ /* 0x0003e20000100800 */
[----:B--2---:R-:W-:Y:S02]  /*2b30*/  ULEA UR15, UR23, UR22, 0x18 ;  /* 0x00000016170f7291 */ /* 0x004fe4000f8ec03f */
[----:B------:R-:W-:Y:S01]  /*2b40*/  UIADD3 UR21, UR16, -UR21, URZ ;  /* 0x8000001510157290 */ /* 0x000fe2000fffe03f */
[----:B------:R1:W-:Y:S03]  /*2b50*/  STL [R1+0x78], RZ ;  /* 0x000078ff01007387 */ /* 0x0003e60000100800 */
[----:B------:R-:W-:Y:S01]  /*2b60*/  ULEA UR21, UR21, UR15, 0xc ;  /* 0x0000000f15157291 */ /* 0x000fe2000f8e603f */
[----:B------:R1:W-:Y:S03]  /*2b70*/  STL [R1+0x7c], RZ ;  /* 0x00007cff01007387 */ /* 0x0003e60000100800 */
[----:B------:R-:W-:Y:S01]  /*2b80*/  UIADD3 UR21, UR21, 0x100, URZ ;  /* 0x0000010015157890 */ /* 0x000fe2000fffe03f */
[----:B------:R1:W-:Y:S03]  /*2b90*/  STL [R1+0x80], RZ ;  /* 0x000080ff01007387 */ /* 0x0003e60000100800 */
[----:B------:R-:W-:Y:S01]  /*2ba0*/  USHF.R.U32.HI UR16, URZ, 0x4, UR21 ;  /* 0x000000043f107899 */ /* 0x000fe20008011615 */
[----:B------:R1:W-:Y:S03]  /*2bb0*/  STL [R1+0x84], RZ ;  /* 0x000084ff01007387 */ /* 0x0003e60000100800 */
[----:B------:R-:W-:Y:S01]  /*2bc0*/  ULOP3.LUT UR16, UR16, 0x3fff, URZ, 0xc0, !UPT ;  /* 0x00003fff10107892 */ /* 0x000fe2000f8ec03f */
[----:B------:R1:W-:Y:S04]  /*2bd0*/  STL [R1+0x88], RZ ;  /* 0x000088ff01007387 */ /* 0x0003e80000100800 */
        /* <DEDUP_REMOVED lines=28> */
[----:B------:R1:W-:Y:S01]  /*2da0*/  STL [R1+0xfc], RZ ;  /* 0x0000fcff01007387 */ /* 0x0003e20000100800 */
[----:B-----5:R-:W-:Y:S05]  /*2db0*/  @!P0 BRA `(.L_x_17) ;  /* 0x0000004000248947 */ /* 0x020fea0003800000 */
[----:B------:R-:W-:-:S06]  /*2dc0*/  UISETP.NE.AND UP0, UPT, UR13, 0x3, UPT ;  /* 0x000000030d00788c */ /* 0x000fcc000bf05270 */
[----:B------:R-:W-:-:S13]  /*2dd0*/  PLOP3.LUT P1, PT, PT, PT, UP0, 0x80, 0x0 ;  /* 0x000000000000781c */ /* 0x000fda0003f2f008 */
[----:B------:R-:W-:Y:S05]  /*2de0*/  @!P1 BRA `(.L_x_18) ;  /* 0x0000000000049947 */ /* 0x000fea0003800000 */
[----:B------:R-:W-:Y:S01]  /*2df0*/  BPT.TRAP 0x1 ;  /* 0x000000040000795c */ /* 0x000fe20000300000 */
.L_x_18:
[----:B------:R-:W-:Y:S01]  /*2e00*/  ULEA UR19, UR5, UR15, 0x3 ;  /* 0x0000000f05137291 */ /* 0x000fe2000f8e183f */
[----:B------:R-:W-:-:S05]  /*2e10*/  IMAD.U32 R2, RZ, RZ, UR4 ;  /* 0x00000004ff027e24 */ /* 0x000fca000f8e00ff */
[----:B------:R-:W-:-:S04]  /*2e20*/  SHF.L.U32 R2, R2, 0x1f, RZ ;  /* 0x0000001f02027819 */ /* 0x000fc800000006ff */
[----:B------:R0:W2:Y:S01]  /*2e30*/  SYNCS.PHASECHK.TRANS64.TRYWAIT P0, [UR19], R2 ;  /* 0x00000002ff0075a7 */ /* 0x0000a20008000153 */
[----:B------:R-:W-:Y:S05]  /*2e40*/  @!P1 BRA `(.L_x_19) ;  /* 0x0000000000049947 */ /* 0x000fea0003800000 */
[----:B------:R-:W-:Y:S01]  /*2e50*/  BPT.TRAP 0x1 ;  /* 0x000000040000795c */ /* 0x000fe20000300000 */
.L_x_19:
[----:B------:R3:W-:Y:S01]  /*2e60*/  STL [R1+0x458], RZ ;  /* 0x000458ff01007387 */ /* 0x0007e20000100800 */
[----:B------:R-:W-:Y:S01]  /*2e70*/  UMOV UR6, 0x2 ;  /* 0x0000000200067882 */ /* 0x000fe20000000000 */
[----:B--2---:R-:W-:Y:S05]  /*2e80*/  @P0 BRA `(.L_x_20) ;  /* 0x0000000000080947 */ /* 0x004fea0003800000 */
[----:B------:R-:W2:Y:S02]  /*2e90*/  SYNCS.PHASECHK.TRANS64.TRYWAIT P0, [UR19], R2 ;  /* 0x00000002ff0075a7 */ /* 0x000ea40008000153 */
[----:B--2---:R-:W-:Y:S05]  /*2ea0*/  @!P0 BRA `(.L_x_21) ;  /* 0x000002a400ac8947 */ /* 0x004fea0003800000 */
.L_x_20:
[----:B------:R-:W-:Y:S01]  /*2eb0*/  UIADD3 UR19, UR15, 0x28100, URZ ;  /* 0x000281000f137890 */ /* 0x000fe2000fffe03f */
[----:B------:R-:W-:Y:S01]  /*2ec0*/  WARPGROUP.ARRIVE ;  /* 0x00000000000079c5 */ /* 0x000fe20000000000 */
[----:B------:R-:W-:Y:S01]  /*2ed0*/  ULOP3.LUT UR20, UR16, 0x10000, URZ, 0xfc, !UPT ;  /* 0x0001000010147892 */ /* 0x000fe2000f8efc3f */
[----:B------:R-:W-:Y:S01]  /*2ee0*/  STL [R1+0x454], RZ ;  /* 0x000454ff01007387 */ /* 0x000fe20000100800 */
[----:B------:R-:W-:Y:S01]  /*2ef0*/  USHF.R.U32.HI UR19, URZ, 0x4, UR19 ;  /* 0x000000043f137899 */ /* 0x000fe20008011613 */
[----:B------:R-:W-:Y:S01]  /*2f00*/  UMOV UR21, 0x80000020 ;  /* 0x8000002000157882 */ /* 0x000fe20000000000 */
[----:B------:R-:W-:Y:S02]  /*2f10*/  UMOV UR23, 0x80000020 ;  /* 0x8000002000177882 */ /* 0x000fe40000000000 */
[----:B------:R-:W-:Y:S01]  /*2f20*/  ULOP3.LUT UR19, UR19, 0x3fff, URZ, 0xc0, !UPT ;  /* 0x00003fff13137892 */ /* 0x000fe2000f8ec03f */
[----:B------:R-:W-:Y:S03]  /*2f30*/  STL [R1+0x450], RZ ;  /* 0x000450ff01007387 */ /* 0x000fe60000100800 */
[----:B------:R-:W-:Y:S01]  /*2f40*/  ULOP3.LUT UR26, UR19, 0x10000, URZ, 0xfc, !UPT ;  /* 0x00010000131a7892 */ /* 0x000fe2000f8efc3f */
[----:B------:R-:W-:Y:S01]  /*2f50*/  STL [R1+0x44c], RZ ;  /* 0x00044cff01007387 */ /* 0x000fe20000100800 */
[----:B------:R-:W-:-:S02]  /*2f60*/  ULEA UR19, UR5, UR20, 0xb ;  /* 0x0000001405137291 */ /* 0x000fc4000f8e583f */
[----:B------:R-:W-:Y:S01]  /*2f70*/  ULEA UR26, UR5, UR26, 0x9 ;  /* 0x0000001a051a7291 */ /* 0x000fe2000f8e483f */
[----:B------:R-:W-:Y:S04]  /*2f80*/  STL [R1+0x448], RZ ;  /* 0x000448ff01007387 */ /* 0x000fe80000100800 */
[----:B------:R-:W-:Y:S01]  /*2f90*/  UMOV UR20, UR19 ;  /* 0x0000001300147c82 */ /* 0x000fe20008000000 */
[----:B------:R-:W-:Y:S01]  /*2fa0*/  STL [R1+0x444], RZ ;  /* 0x000444ff01007387 */ /* 0x000fe20000100800 */
[----:B------:R-:W-:Y:S02]  /*2fb0*/  UMOV UR22, UR26 ;  /* 0x0000001a00167c82 */ /* 0x000fe40008000000 */
[----:B------:R-:W-:Y:S01]  /*2fc0*/  QGMMA.64x128x32.F32.E4M3.E4M3 R24, gdesc[UR20], RZ, !UPT, gsb0 ;  /* 0x01e00000141879f3 */ /* 0x000fe2000c0008ff */
[----:B------:R-:W-:Y:S01]  /*2fd0*/  UIADD3 UR20, UR19, 0x200, URZ ;  /* 0x0000020013147890 */ /* 0x000fe2000fffe03f */
[----:B------:R-:W-:Y:S01]  /*2fe0*/  STL [R1+0x440], RZ ;  /* 0x000440ff01007387 */ /* 0x000fe20000100800 */
[----:B------:R-:W-:-:S03]  /*2ff0*/  UMOV UR21, 0x80000020 ;  /* 0x8000002000157882 */ /* 0x000fc60000000000 */
        /* <DEDUP_REMOVED lines=32> */
[----:B------:R-:W-:-:S02]  /*3200*/  WARPGROUP.DEPBAR.LE gsb0, 0x0 ;  /* 0x00008000000079c5 */ /* 0x000fc40000010000 */
[----:B------:R-:W-:Y:S01]  /*3210*/  WARPGROUP.ARRIVE ;  /* 0x00000000000079c5 */ /* 0x000fe20000000000 */
[----:B------:R-:W-:Y:S04]  /*3220*/  STL [R1+0x3bc], RZ ;  /* 0x0003bcff01007387 */ /* 0x000fe80000100800 */
[----:B------:R-:W-:Y:S01]  /*3230*/  STL [R1+0x3b8], RZ ;  /* 0x0003b8ff01007387 */ /* 0x000fe20000100800 */
[----:B------:R-:W-:Y:S01]  /*3240*/  QGMMA.64x128x32.F32.E4M3.E4M3 R152, gdesc[UR20], RZ, !UPT, gsb0 ;  /* 0x01e00000149879f3 */ /* 0x000fe2000c0008ff */
[----:B------:R-:W-:Y:S02]  /*3250*/  UIADD3 UR20, UR19, 0x400, URZ ;  /* 0x0000040013147890 */ /* 0x000fe4000fffe03f */
        /* <DEDUP_REMOVED lines=29> */
[----:B------:R-:W-:Y:S04]  /*3430*/  STL.64 [R1], R24 ;  /* 0x0000001801007387 */ /* 0x000fe80000100a00 */
[----:B------:R-:W-:Y:S04]  /*3440*/  STL.64 [R1+0x8], R26 ;  /* 0x0000081a01007387 */ /* 0x000fe80000100a00 */
[----:B------:R-:W-:Y:S04]  /*3450*/  STL.64 [R1+0x10], R28 ;  /* 0x0000101c01007387 */ /* 0x000fe80000100a00 */
[----:B------:R-:W-:Y:S04]  /*3460*/  STL.64 [R1+0x18], R30 ;  /* 0x0000181e01007387 */ /* 0x000fe80000100a00 */
[----:B------:R-:W-:Y:S01]  /*3470*/  STL.64 [R1+0x20], R32 ;  /* 0x0000202001007387 */ /* 0x000fe20000100a00 */
[----:B------:R-:W-:-:S03]  /*3480*/  WARPGROUP.DEPBAR.LE gsb0, 0x0 ;  /* 0x00008000000079c5 */ /* 0x000fc60000010000 */
[----:B------:R-:W-:Y:S01]  /*3490*/  STL.64 [R1+0x28], R34 ;  /* 0x0000282201007387 */ /* 0x000fe20000100a00 */
[----:B------:R-:W-:-:S03]  /*34a0*/  WARPGROUP.ARRIVE ;  /* 0x00000000000079c5 */ /* 0x000fc60000000000 */
[----:B------:R-:W-:Y:S03]  /*34b0*/  STL.64 [R1+0x30], R36 ;  /* 0x0000302401007387 */ /* 0x000fe60000100a00 */
[----:B------:R-:W-:Y:S01]  /*34c0*/  QGMMA.64x128x32.F32.E4M3.E4M3 R88, gdesc[UR20], RZ, !UPT, gsb0 ;  /* 0x01e00000145879f3 */ /* 0x000fe2000c0008ff */
[----:B------:R-:W-:Y:S01]  /*34d0*/  STL.64 [R1+0x38], R38 ;  /* 0x0000382601007387 */ /* 0x000fe20000100a00 */
[----:B------:R-:W-:Y:S01]  /*34e0*/  UIADD3 UR20, UR19, 0x600, URZ ;  /* 0x0000060013147890 */ /* 0x000fe2000fffe03f */
[----:B------:R-:W-:Y:S02]  /*34f0*/  UMOV UR21, 0x80000020 ;  /* 0x8000002000157882 */ /* 0x000fe40000000000 */
[----:B------:R-:W-:Y:S04]  /*3500*/  STL.64 [R1+0x40], R40 ;  /* 0x0000402801007387 */ /* 0x000fe80000100a00 */
        /* <DEDUP_REMOVED lines=22> */
[----:B------:R4:W-:Y:S04]  /*3670*/  STL.64 [R1+0xf8], R86 ;  /* 0x0000f85601007387 */ /* 0x0009e80000100a00 */
        /* <DEDUP_REMOVED lines=8> */
[----:B------:R-:W-:Y:S01]  /*3700*/  STL.64 [R1+0x528], R214 ;  /* 0x000528d601007387 */ /* 0x000fe20000100a00 */
[----:B------:R-:W-:-:S02]  /*3710*/  WARPGROUP.DEPBAR.LE gsb0, 0x0 ;  /* 0x00008000000079c5 */ /* 0x000fc40000010000 */
[----:B----4-:R-:W-:Y:S01]  /*3720*/  WARPGROUP.ARRIVE ;  /* 0x00000000000079c5 */ /* 0x010fe20000000000 */
[----:B------:R-:W-:Y:S04]  /*3730*/  STL.64 [R1+0x520], R212 ;  /* 0x000520d401007387 */ /* 0x000fe80000100a00 */
[----:B------:R-:W-:Y:S01]  /*3740*/  STL.64 [R1+0x518], R210 ;  /* 0x000518d201007387 */ /* 0x000fe20000100a00 */
[----:B------:R-:W-:Y:S03]  /*3750*/  QGMMA.64x128x32.F32.E4M3.E4M3 R24, gdesc[UR20], RZ, !UPT, gsb0 ;  /* 0x01e00000141879f3 */ /* 0x000fe6000c0008ff */
        /* <DEDUP_REMOVED lines=33> */
[----:B------:R-:W-:-:S02]  /*3970*/  UIADD3 UR20, UR19, 0x2, URZ ;  /* 0x0000000213147890 */ /* 0x000fc4000fffe03f */
[----:B------:R-:W-:Y:S01]  /*3980*/  UIADD3 UR22, UR26, 0x2, URZ ;  /* 0x000000021a167890 */ /* 0x000fe2000fffe03f */
[----:B------:R-:W-:Y:S01]  /*3990*/  STL [R1+0x2ec], RZ ;  /* 0x0002ecff01007387 */ /* 0x000fe20000100800 */
[----:B------:R-:W-:-:S03]  /*39a0*/  WARPGROUP.DEPBAR.LE gsb0, 0x0 ;  /* 0x00008000000079c5 */ /* 0x000fc60000010000 */
        /* <DEDUP_REMOVED lines=42> */
[----:B----4-:R-:W4:Y:S04]  /*3c50*/  LDL.LU.64 R172, [R1] ;  /* 0x0000000001ac7983 */ /* 0x010f280000300a00 */
[----:B------:R-:W4:Y:S04]  /*3c60*/  LDL.LU.64 R174, [R1+0x8] ;  /* 0x0000080001ae7983 */ /* 0x000f280000300a00 */
        /* <DEDUP_REMOVED lines=29> */
[----:B------:R-:W4:Y:S01]  /*3e40*/  LDL.LU.64 R234, [R1+0xf8] ;  /* 0x0000f80001ea7983 */ /* 0x000f220000300a00 */
[----:B------:R-:W-:Y:S01]  /*3e50*/  UMOV UR21, 0x80000020 ;  /* 0x8000002000157882 */ /* 0x000fe20000000000 */
[----:B------:R-:W-:-:S02]  /*3e60*/  UMOV UR23, 0x80000020 ;  /* 0x8000002000177882 */ /* 0x000fc40000000000 */
        /* <DEDUP_REMOVED lines=26> */
[----:B----4-:R-:W-:-:S06]  /*4010*/  WARPGROUP.ARRIVE ;  /* 0x00000000000079c5 */ /* 0x010fcc0000000000 */
[----:B------:R-:W-:Y:S03]  /*4020*/  QGMMA.64x128x32.F32.E4M3.E4M3 R172, gdesc[UR20], R172, gsb0 ;  /* 0x01e0000014ac79f3 */ /* 0x000fe600080008ac */
[----:B------:R-:W-:Y:S02]  /*4030*/  WARPGROUP.DEPBAR.LE gsb0, 0x0 ;  /* 0x00008000000079c5 */ /* 0x000fe40000010000 */
[----:B------:R-:W-:Y:S01]  /*4040*/  STL.64 [R1], R172 ;  /* 0x000000ac01007387 */ /* 0x000fe20000100a00 */
[----:B------:R-:W-:Y:S01]  /*4050*/  UIADD3 UR20, UR19, 0x202, URZ ;  /* 0x0000020213147890 */ /* 0x000fe2000fffe03f */
[----:B------:R-:W-:Y:S02]  /*4060*/  IMAD.MOV.U32 R4, RZ, RZ, R233 ;  /* 0x000000ffff047224 */ /* 0x000fe400078e00e9 */
[----:B------:R-:W-:Y:S01]  /*4070*/  STL.64 [R1+0x8], R174 ;  /* 0x000008ae01007387 */ /* 0x000fe20000100a00 */
[----:B------:R-:W-:Y:S01]  /*4080*/  UMOV UR21, 0x80000020 ;  /* 0x8000002000157882 */ /* 0x000fe20000000000 */
[----:B--2---:R-:W-:-:S02]  /*4090*/  IMAD.MOV.U32 R3, RZ, RZ, R234 ;  /* 0x000000ffff037224 */ /* 0x004fc400078e00ea */
[----:B------:R-:W-:Y:S01]  /*40a0*/  STL.64 [R1+0x10], R176 ;  /* 0x000010b001007387 */ /* 0x000fe20000100a00 */
[----:B0-----:R-:W-:-:S03]  /*40b0*/  IMAD.MOV.U32 R2, RZ, RZ, R235 ;  /* 0x000000ffff027224 */ /* 0x001fc600078e00eb */
        /* <DEDUP_REMOVED lines=29> */
[----:B0-----:R-:W4:Y:S04]  /*4290*/  LDL.LU.64 R214, [R1+0x528] ;  /* 0x0005280001d67983 */ /* 0x001f280000300a00 */
        /* <DEDUP_REMOVED lines=21> */
[----:B------:R-:W-:-:S02]  /*43f0*/  CS2R R236, SRZ ;  /* 0x0000000000ec7805 */ /* 0x000fc4000001ff00 */
[----:B--2---:R-:W-:Y:S02]  /*4400*/  CS2R R234, SRZ ;  /* 0x0000000000ea7805 */ /* 0x004fe4000001ff00 */
[----:B------:R-:W-:Y:S01]  /*4410*/  CS2R R232, SRZ ;  /* 0x0000000000e87805 */ /* 0x000fe2000001ff00 */
[----:B------:R0:W-:Y:S01]  /*4420*/  STL [R1+0x1d8], RZ ;  /* 0x0001d8ff01007387 */ /* 0x0001e20000100800 */
[----:B------:R-:W-:Y:S02]  /*4430*/  CS2R R230, SRZ ;  /* 0x0000000000e67805 */ /* 0x000fe4000001ff00 */
[----:B------:R-:W-:Y:S02]  /*4440*/  CS2R R228, SRZ ;  /* 0x0000000000e47805 */ /* 0x000fe4000001ff00 */
[----:B------:R-:W-:Y:S01]  /*4450*/  CS2R R226, SRZ ;  /* 0x0000000000e27805 */ /* 0x000fe2000001ff00 */
[----:B------:R0:W-:Y:S01]  /*4460*/  STL [R1+0x1d4], RZ ;  /* 0x0001d4ff01007387 */ /* 0x0001e20000100800 */
[----:B------:R-:W-:-:S02]  /*4470*/  CS2R R224, SRZ ;  /* 0x0000000000e07805 */ /* 0x000fc4000001ff00 */
[----:B------:R-:W-:Y:S02]  /*4480*/  CS2R R222, SRZ ;  /* 0x0000000000de7805 */ /* 0x000fe4000001ff00 */
        /* <DEDUP_REMOVED lines=15> */
[----:B------:R-:W-:Y:S01]  /*4580*/  CS2R R6, SRZ ;  /* 0x0000000000067805 */ /* 0x000fe2000001ff00 */
[----:B------:R-:W-:Y:S01]  /*4590*/  IMAD.MOV.U32 R5, RZ, RZ, RZ ;  /* 0x000000ffff057224 */ /* 0x000fe200078e00ff */
        /* <DEDUP_REMOVED lines=49> */
[----:B----4-:R-:W-:-:S06]  /*48b0*/  WARPGROUP.ARRIVE ;  /* 0x00000000000079c5 */ /* 0x010fcc0000000000 */
[----:B------:R-:W-:Y:S01]  /*48c0*/  QGMMA.64x128x32.F32.E4M3.E4M3 R152, gdesc[UR20], R152, gsb0 ;  /* 0x01e00000149879f3 */ /* 0x000fe20008000898 */
[----:B------:R-:W-:Y:S01]  /*48d0*/  UIADD3 UR20, UR19, 0x402, URZ ;  /* 0x0000040213147890 */ /* 0x000fe2000fffe03f */
[----:B------:R-:W-:Y:S01]  /*48e0*/  UMOV UR21, 0x80000020 ;  /* 0x8000002000157882 */ /* 0x000fe20000000000 */
[----:B------:R-:W-:Y:S02]  /*48f0*/  WARPGROUP.DEPBAR.LE gsb0, 0x0 ;  /* 0x00008000000079c5 */ /* 0x000fe40000010000 */
[----:B------:R-:W-:-:S07]  /*4900*/  WARPGROUP.ARRIVE ;  /* 0x00000000000079c5 */ /* 0x000fce0000000000 */
[----:B------:R-:W-:Y:S01]  /*4910*/  QGMMA.64x128x32.F32.E4M3.E4M3 R88, gdesc[UR20], R88, gsb0 ;  /* 0x01e00000145879f3 */ /* 0x000fe20008000858 */
[----:B------:R-:W-:Y:S01]  /*4920*/  UIADD3 UR20, UR19, 0x602, URZ ;  /* 0x0000060213147890 */ /* 0x000fe2000fffe03f */
[----:B------:R-:W-:Y:S02]  /*4930*/  UMOV UR21, 0x80000020 ;  /* 0x8000002000157882 */ /* 0x000fe40000000000 */
[----:B------:R-:W-:Y:S02]  /*4940*/  ULDC UR19, c[0x0][0x50c] ;  /* 0x0001430000137ab9 */ /* 0x000fe40000000800 */
[----:B------:R-:W-:-:S04]  /*4950*/  UISETP.NE.AND UP0, UPT, UR19, 0x2, UPT ;  /* 0x000000021300788c */ /* 0x000fc8000bf05270 */
[----:B------:R-:W-:-:S06]  /*4960*/  USEL UR19, URZ, 0x1, UP0 ;  /* 0x000000013f137887 */ /* 0x000fcc0008000000 */
[----:B------:R-:W-:Y:S01]  /*4970*/  ISETP.NE.AND P0, PT, RZ, UR19, PT ;  /* 0x00000013ff007c0c */ /* 0x000fe2000bf05270 */
[----:B------:R-:W-:Y:S02]  /*4980*/  WARPGROUP.DEPBAR.LE gsb0, 0x0 ;  /* 0x00008000000079c5 */ /* 0x000fe40000010000 */
[----:B------:R-:W-:-:S06]  /*4990*/  WARPGROUP.ARRIVE ;  /* 0x00000000000079c5 */ /* 0x000fcc0000000000 */
[----:B------:R-:W-:Y:S03]  /*49a0*/  QGMMA.64x128x32.F32.E4M3.E4M3 R24, gdesc[UR20], R24, gsb0 ;  /* 0x01e00000141879f3 */ /* 0x000fe60008000818 */
[----:B------:R-:W-:Y:S02]  /*49b0*/  WARPGROUP.DEPBAR.LE gsb0, 0x0 ;  /* 0x00008000000079c5 */ /* 0x000fe40000010000 */
[----:B0-----:R-:W-:Y:S05]  /*49c0*/  @!P0 BRA `(.L_x_22) ;  /* 0x0000002400048947 */ /* 0x001fea0003800000 */
[----:B------:R-:W2:Y:S04]  /*49d0*/  LDL R5, [R1] ;  /* 0x0000000001057983 */ /* 0x000ea80000100800 */
[----:B------:R-:W4:Y:S04]  /*49e0*/  LDL R6, [R1+0x4] ;  /* 0x0000040001067983 */ /* 0x000f280000100800 */
[----:B------:R-:W3:Y:S04]  /*49f0*/  LDL R7, [R1+0x8] ;  /* 0x0000080001077983 */ /* 0x000ee80000100800 */
        /* <DEDUP_REMOVED lines=36> */
[----:B------:R0:W-:Y:S04]  /*4c40*/  STL [R1+0x4d0], R67 ;  /* 0x0004d04301007387 */ /* 0x0001e80000100800 */
[----:B0-----:R-:W3:Y:S04]  /*4c50*/  LDL R67, [R1+0x9c] ;  /* 0x00009c0001437983 */ /* 0x001ee80000100800 */
        /* <DEDUP_REMOVED lines=41> */
[----:B0-----:R-:W3:Y:S01]  /*4ef0*/  LDL R0, [R1+0xf0] ;  /* 0x0000f00001007983 */ /* 0x001ee20000100800 */
[----:B------:R-:W-:-:S01]  /*4f00*/  FADD R4, RZ, R4 ;  /* 0x00000004ff047221 */ /* 0x000fc20000000000 */
[----:B------:R-:W-:Y:S01]  /*4f10*/  FADD R3, RZ, R3 ;  /* 0x00000003ff037221 */ /* 0x000fe20000000000 */
[----:B------:R-:W-:-:S01]  /*4f20*/  FADD R2, RZ, R2 ;  /* 0x00000002ff027221 */ /* 0x000fc20000000000 */
[----:B--2---:R-:W-:Y:S01]  /*4f30*/  FADD R5, RZ, R5 ;  /* 0x00000005ff057221 */ /* 0x004fe20000000000 */
[----:B----4-:R-:W-:-:S01]  /*4f40*/  FADD R6, RZ, R6 ;  /* 0x00000006ff067221 */ /* 0x010fc20000000000 */
[----:B---3--:R-:W-:Y:S01]  /*4f50*/  FADD R236, RZ, R67 ;  /* 0x00000043ffec7221 */ /* 0x008fe20000000000 */
[----:B------:R-:W-:-:S01]  /*4f60*/  FADD R7, RZ, R7 ;  /* 0x00000007ff077221 */ /* 0x000fc20000000000 */
[----:B------:R-:W2:Y:S01]  /*4f70*/  LDL.LU R67, [R1+0x4d0] ;  /* 0x0004d00001437983 */ /* 0x000ea20000300800 */
[----:B------:R-:W-:-:S01]  /*4f80*/  FADD R8, RZ, R8 ;  /* 0x00000008ff087221 */ /* 0x000fc20000000000 */
[----:B------:R-:W-:Y:S01]  /*4f90*/  FADD R9, RZ, R9 ;  /* 0x00000009ff097221 */ /* 0x000fe20000000000 */
        /* <DEDUP_REMOVED lines=11> */
[----:B------:R-:W3:Y:S01]  /*5050*/  LDL.LU R68, [R1+0x4cc] ;  /* 0x0004cc0001447983 */ /* 0x000ee20000300800 */
        /* <DEDUP_REMOVED lines=16> */
[----:B------:R0:W-:Y:S01]  /*5160*/  STL [R1+0x100], R69 ;  /* 0x0001004501007387 */ /* 0x0001e20000100800 */
        /* <DEDUP_REMOVED lines=9> */
[----:B0-----:R-:W4:Y:S01]  /*5200*/  LDL.LU R69, [R1+0x4c8] ;  /* 0x0004c80001457983 */ /* 0x001f220000300800 */
[----:B------:R-:W-:-:S03]  /*5210*/  FADD R235, RZ, R235 ;  /* 0x000000ebffeb7221 */ /* 0x000fc60000000000 */
[----:B------:R0:W-:Y:S01]  /*5220*/  STL [R1+0x104], R70 ;  /* 0x0001044601007387 */ /* 0x0001e20000100800 */
[----:B------:R-:W-:-:S03]  /*5230*/  FADD R71, RZ, R71 ;  /* 0x00000047ff477221 */ /* 0x000fc60000000000 */
[----:B0-----:R-:W4:Y:S04]  /*5240*/  LDL.LU R70, [R1+0x4c4] ;  /* 0x0004c40001467983 */ /* 0x001f280000300800 */
        /* <DEDUP_REMOVED lines=51> */
[----:B------:R0:W-:Y:S04]  /*5580*/  STL [R1+0x14c], R0 ;  /* 0x00014c0001007387 */ /* 0x0001e80000100800 */
[----:B0-----:R0:W5:Y:S04]  /*5590*/  LDL.LU R0, [R1+0x47c] ;  /* 0x00047c0001007983 */ /* 0x0011680000300800 */
[----:B------:R1:W-:Y:S04]  /*55a0*/  STL [R1+0x150], R4 ;  /* 0x0001500401007387 */ /* 0x0003e80000100800 */
[----:B------:R2:W-:Y:S04]  /*55b0*/  STL [R1+0x154], R3 ;  /* 0x0001540301007387 */ /* 0x0005e80000100800 */
[----:B------:R3:W-:Y:S01]  /*55c0*/  STL [R1+0x158], R2 ;  /* 0x0001580201007387 */ /* 0x0007e20000100800 */
[----:B-1----:R-:W-:-:S01]  /*55d0*/  FADD R4, RZ, R152 ;  /* 0x00000098ff047221 */ /* 0x002fc20000000000 */
[----:B--2---:R-:W-:-:S04]  /*55e0*/  FADD R3, RZ, R153 ;  /* 0x00000099ff037221 */ /* 0x004fc80000000000 */
[----:B------:R1:W-:Y:S01]  /*55f0*/  STL [R1+0x15c], R4 ;  /* 0x00015c0401007387 */ /* 0x0003e20000100800 */
[----:B---3--:R-:W-:-:S03]  /*5600*/  FADD R2, RZ, R154 ;  /* 0x0000009aff027221 */ /* 0x008fc60000000000 */
        /* <DEDUP_REMOVED lines=341> */
[----:B----4-:R-:W-:-:S03]  /*6b60*/  FADD R2, RZ, R69 ;  /* 0x00000045ff027221 */ /* 0x010fc60000000000 */
        /* <DEDUP_REMOVED lines=38> */
[----:B------:R-:W-:-:S05]  /*6dd0*/  UMOV UR6, URZ ;  /* 0x0000003f00067c82 */ /* 0x000fca0008000000 */
.L_x_22:
[----:B------:R-:W-:-:S04]  /*6de0*/  UIADD3 UR26, UR5, 0x1, URZ ;  /* 0x00000001051a7890 */ /* 0x000fc8000fffe03f */
[----:B------:R-:W-:-:S04]  /*6df0*/  UISETP.NE.AND UP0, UPT, UR26, 0x5, UPT ;  /* 0x000000051a00788c */ /* 0x000fc8000bf05270 */
[----:B------:R-:W-:Y:S02]  /*6e00*/  USEL UR20, URZ, 0x1, UP0 ;  /* 0x000000013f147887 */ /* 0x000fe40008000000 */
[----:B------:R-:W-:Y:S02]  /*6e10*/  USEL UR26, UR26, URZ, UP0 ;  /* 0x0000003f1a1a7287 */ /* 0x000fe40008000000 */
[----:B------:R-:W-:-:S06]  /*6e20*/  ULOP3.LUT UR20, UR4, UR20, URZ, 0x3c, !UPT ;  /* 0x0000001404147292 */ /* 0x000fcc000f8e3c3f */
[----:B0-----:R-:W-:Y:S01]  /*6e30*/  IMAD.U32 R2, RZ, RZ, UR20 ;  /* 0x00000014ff027e24 */ /* 0x001fe2000f8e00ff */
[----:B------:R-:W-:-:S06]  /*6e40*/  UMOV UR20, 0x1 ;  /* 0x0000000100147882 */ /* 0x000fcc0000000000 */
.L_x_17:
[----:B------:R-:W-:-:S04]  /*6e50*/  UISETP.LT.AND UP0, UPT, UR14, 0x1, UPT ;  /* 0x000000010e00788c */ /* 0x000fc8000bf01270 */
[----:B------:R-:W-:-:S04]  /*6e60*/  USEL UR21, UR14, 0x1, UP0 ;  /* 0x000000010e157887 */ /* 0x000fc80008000000 */
[----:B------:R-:W-:-:S04]  /*6e70*/  UIADD3 UR21, UR14, -UR21, URZ ;  /* 0x800000150e157290 */ /* 0x000fc8000fffe03f */
[----:B------:R-:W-:-:S06]  /*6e80*/  UISETP.GE.AND UP0, UPT, UR21, 0x1, UPT ;  /* 0x000000011500788c */ /* 0x000fcc000bf06270 */
[----:B------:R-:W-:-:S13]  /*6e90*/  PLOP3.LUT P0, PT, PT, PT, UP0, 0x80, 0x0 ;  /* 0x000000000000781c */ /* 0x000fda0003f0f008 */
[----:B------:R-:W-:Y:S05]  /*6ea0*/  @!P0 BRA `(.L_x_23) ;  /* 0x0000004c00b48947 */ /* 0x000fea0003800000 */
[----:B------:R-:W-:Y:S01]  /*6eb0*/  IMAD.U32 R3, RZ, RZ, UR21 ;  /* 0x00000015ff037e24 */ /* 0x000fe2000f8e00ff */
[----:B------:R-:W-:Y:S01]  /*6ec0*/  UMOV UR27, UR5 ;  /* 0x00000005001b7c82 */ /* 0x000fe20008000000 */
[----:B------:R-:W-:-:S05]  /*6ed0*/  ULDC UR29, c[0x0][0x50c] ;  /* 0x00014300001d7ab9 */ /* 0x000fca0000000800 */
.L_x_31:
[----:B------:R-:W-:-:S06]  /*6ee0*/  UISETP.NE.AND UP0, UPT, UR13, 0x3, UPT ;  /* 0x000000030d00788c */ /* 0x000fcc000bf05270 */
[----:B------:R-:W-:-:S13]  /*6ef0*/  PLOP3.LUT P1, PT, PT, PT, UP0, 0x80, 0x0 ;  /* 0x000000000000781c */ /* 0x000fda0003f2f008 */
[----:B------:R-:W-:Y:S05]  /*6f00*/  @!P1 BRA `(.L_x_24) ;  /* 0x0000000000049947 */ /* 0x000fea0003800000 */
[----:B------:R-:W-:Y:S01]  /*6f10*/  BPT.TRAP 0x1 ;  /* 0x000000040000795c */ /* 0x000fe20000300000 */
.L_x_24:
[----:B------:R-:W0:Y:S01]  /*6f20*/  S2UR UR21, SR_CgaCtaId ;  /* 0x00000000001579c3 */ /* 0x000e220000008800 */
[----:B------:R-:W-:Y:S01]  /*6f30*/  UMOV UR15, 0x400 ;  /* 0x00000400000f7882 */ /* 0x000fe20000000000 */
[----:B------:R-:W-:Y:S01]  /*6f40*/  SHF.L.U32 R4, R2, 0x1f, RZ ;  /* 0x0000001f02047819 */ /* 0x000fe200000006ff */
[----:B0-----:R-:W-:-:S04]  /*6f50*/  ULEA UR15, UR21, UR15, 0x18 ;  /* 0x0000000f150f7291 */ /* 0x001fc8000f8ec03f */
[----:B------:R-:W-:-:S09]  /*6f60*/  ULEA UR21, UR26, UR15, 0x3 ;  /* 0x0000000f1a157291 */ /* 0x000fd2000f8e183f */
[----:B------:R0:W2:Y:S01]  /*6f70*/  SYNCS.PHASECHK.TRANS64.TRYWAIT P0, [UR21], R4 ;  /* 0x00000004ff0075a7 */ /* 0x0000a20008000155 */
[----:B------:R-:W-:Y:S05]  /*6f80*/  @!P1 BRA `(.L_x_25) ;  /* 0x0000000000049947 */ /* 0x000fea0003800000 */
[----:B------:R-:W-:Y:S01]  /*6f90*/  BPT.TRAP 0x1 ;  /* 0x000000040000795c */ /* 0x000fe20000300000 */
.L_x_25:
[----:B--2---:R-:W-:Y:S05]  /*6fa0*/  @P0 BRA `(.L_x_26) ;  /* 0x0000000000080947 */ /* 0x004fea0003800000 */
[----:B------:R-:W2:Y:S02]  /*6fb0*/  SYNCS.PHASECHK.TRANS64.TRYWAIT P0, [UR21], R4 ;  /* 0x00000004ff0075a7 */ /* 0x000ea40008000155 */
[----:B--2---:R-:W-:Y:S05]  /*6fc0*/  @!P0 BRA `(.L_x_27) ;  /* 0x00000264007c8947 */ /* 0x004fea0003800000 */
.L_x_26:
        /* <DEDUP_REMOVED lines=32> */
[----:B--2---:R-:W2:Y:S04]  /*71d0*/  LDL.LU.64 R24, [R1] ;  /* 0x0000000001187983 */ /* 0x004ea80000300a00 */
[----:B------:R-:W2:Y:S04]  /*71e0*/  LDL.LU.64 R26, [R1+0x8] ;  /* 0x00000800011a7983 */ /* 0x000ea80000300a00 */
        /* <DEDUP_REMOVED lines=29> */
[----:B------:R-:W2:Y:S01]  /*73c0*/  LDL.LU.64 R86, [R1+0xf8] ;  /* 0x0000f80001567983 */ /* 0x000ea20000300a00 */
[----:B------:R-:W-:-:S02]  /*73d0*/  UIADD3 UR21, UR15, 0x28100, URZ ;  /* 0x000281000f157890 */ /* 0x000fc4000fffe03f */
[----:B------:R-:W-:Y:S02]  /*73e0*/  UISETP.NE.AND UP0, UPT, UR19, URZ, UPT ;  /* 0x0000003f1300728c */ /* 0x000fe4000bf05270 */
[----:B------:R-:W-:Y:S02]  /*73f0*/  USHF.R.U32.HI UR21, URZ, 0x4, UR21 ;  /* 0x000000043f157899 */ /* 0x000fe40008011615 */
[----:B------:R-:W-:Y:S02]  /*7400*/  USEL UR20, UR20, URZ, !UP0 ;  /* 0x0000003f14147287 */ /* 0x000fe4000c000000 */
[----:B------:R-:W-:Y:S02]  /*7410*/  ULOP3.LUT UR21, UR21, 0x3fff, URZ, 0xc0, !UPT ;  /* 0x00003fff15157892 */ /* 0x000fe4000f8ec03f */
[----:B------:R-:W-:Y:S02]  /*7420*/  ULOP3.LUT UR19, UR16, 0x10000, URZ, 0xfc, !UPT ;  /* 0x0001000010137892 */ /* 0x000fe4000f8efc3f */
[----:B------:R-:W-:-:S02]  /*7430*/  ULOP3.LUT UR21, UR21, 0x10000, URZ, 0xfc, !UPT ;  /* 0x0001000015157892 */ /* 0x000fc4000f8efc3f */
[----:B------:R-:W-:Y:S02]  /*7440*/  UISETP.NE.U32.AND UP0, UPT, UR20, URZ, UPT ;  /* 0x0000003f1400728c */ /* 0x000fe4000bf05070 */
[----:B------:R-:W-:Y:S02]  /*7450*/  ULEA UR19, UR26, UR19, 0xb ;  /* 0x000000131a137291 */ /* 0x000fe4000f8e583f */
[----:B------:R-:W-:Y:S01]  /*7460*/  ULEA UR28, UR26, UR21, 0x9 ;  /* 0x000000151a1c7291 */ /* 0x000fe2000f8e483f */
[----:B------:R-:W-:Y:S02]  /*7470*/  UMOV UR23, 0x80000020 ;  /* 0x8000002000177882 */ /* 0x000fe40000000000 */
[----:B------:R-:W-:Y:S02]  /*7480*/  UMOV UR21, 0x80000020 ;  /* 0x8000002000157882 */ /* 0x000fe40000000000 */
[----:B------:R-:W-:Y:S02]  /*7490*/  UMOV UR20, UR19 ;  /* 0x0000001300147c82 */ /* 0x000fe40008000000 */
[----:B------:R-:W-:Y:S01]  /*74a0*/  UMOV UR22, UR28 ;  /* 0x0000001c00167c82 */ /* 0x000fe20008000000 */
[----:B--2---:R-:W-:-:S06]  /*74b0*/  WARPGROUP.ARRIVE ;  /* 0x00000000000079c5 */ /* 0x004fcc0000000000 */
[----:B------:R-:W-:Y:S01]  /*74c0*/  QGMMA.64x128x32.F32.E4M3.E4M3 R24, gdesc[UR20], R24, UP0, gsb0 ;  /* 0x01e00000141879f3 */ /* 0x000fe2000b800818 */
[----:B------:R-:W-:Y:S01]  /*74d0*/  UIADD3 UR20, UR19, 0x200, URZ ;  /* 0x0000020013147890 */ /* 0x000fe2000fffe03f */
[----:B------:R-:W-:Y:S01]  /*74e0*/  UMOV UR21, 0x80000020 ;  /* 0x8000002000157882 */ /* 0x000fe20000000000 */
[----:B------:R-:W-:Y:S02]  /*74f0*/  WARPGROUP.DEPBAR.LE gsb0, 0x0 ;  /* 0x00008000000079c5 */ /* 0x000fe40000010000 */
[----:B------:R-:W-:Y:S04]  /*7500*/  STL.64 [R1], R24 ;  /* 0x0000001801007387 */ /* 0x000fe80000100a00 */
[----:B------:R-:W-:Y:S04]  /*7510*/  STL.64 [R1+0x8], R26 ;  /* 0x0000081a01007387 */ /* 0x000fe80000100a00 */
[----:B------:R-:W-:Y:S04]  /*7520*/  STL.64 [R1+0x10], R28 ;  /* 0x0000101c01007387 */ /* 0x000fe80000100a00 */
[----:B------:R-:W-:Y:S04]  /*7530*/  STL.64 [R1+0x18], R30 ;  /* 0x0000181e01007387 */ /* 0x000fe80000100a00 */
[----:B------:R-:W-:Y:S04]  /*7540*/  STL.64 [R1+0x20], R32 ;  /* 0x0000202001007387 */ /* 0x000fe80000100a00 */
[----:B------:R-:W-:Y:S04]  /*7550*/  STL.64 [R1+0x28], R34 ;  /* 0x0000282201007387 */ /* 0x000fe80000100a00 */
[----:B------:R-:W-:Y:S04]  /*7560*/  STL.64 [R1+0x30], R36 ;  /* 0x0000302401007387 */ /* 0x000fe80000100a00 */
[----:B------:R-:W-:Y:S01]  /*7570*/  STL.64 [R1+0x38], R38 ;  /* 0x0000382601007387 */ /* 0x000fe20000100a00 */
[----:B------:R-:W-:-:S03]  /*7580*/  WARPGROUP.ARRIVE ;  /* 0x00000000000079c5 */ /* 0x000fc60000000000 */
[----:B------:R-:W-:Y:S03]  /*7590*/  STL.64 [R1+0x40], R40 ;  /* 0x0000402801007387 */ /* 0x000fe60000100a00 */
[----:B------:R-:W-:Y:S01]  /*75a0*/  QGMMA.64x128x32.F32.E4M3.E4M3 R152, gdesc[UR20], R152, UP0, gsb0 ;  /* 0x01e00000149879f3 */ /* 0x000fe2000b800898 */
        /* <DEDUP_REMOVED lines=23> */
[----:B--2---:R-:W2:Y:S04]  /*7720*/  LDL.LU.64 R86, [R1+0x678] ;  /* 0x0006780001567983 */ /* 0x004ea80000300a00 */
        /* <DEDUP_REMOVED lines=31> */
[----:B------:R-:W-:-:S03]  /*7920*/  WARPGROUP.DEPBAR.LE gsb0, 0x0 ;  /* 0x00008000000079c5 */ /* 0x000fc60000010000 */
        /* <DEDUP_REMOVED lines=64> */
[----:B------:R-:W-:Y:S01]  /*7d30*/  UIADD3 UR20, UR19, 0x400, URZ ;  /* 0x0000040013147890 */ /* 0x000fe2000fffe03f */
[----:B------:R-:W-:Y:S01]  /*7d40*/  WARPGROUP.ARRIVE ;  /* 0x00000000000079c5 */ /* 0x000fe20000000000 */
[----:B------:R-:W-:-:S07]  /*7d50*/  UMOV UR21, 0x80000020 ;  /* 0x8000002000157882 */ /* 0x000fce0000000000 */
[----:B------:R-:W-:Y:S01]  /*7d60*/  QGMMA.64x128x32.F32.E4M3.E4M3 R88, gdesc[UR20], R88, UP0, gsb0 ;  /* 0x01e00000145879f3 */ /* 0x000fe2000b800858 */
[----:B------:R-:W-:Y:S01]  /*7d70*/  UIADD3 UR20, UR19, 0x600, URZ ;  /* 0x0000060013147890 */ /* 0x000fe2000fffe03f */
[----:B------:R-:W-:Y:S01]  /*7d80*/  UMOV UR21, 0x80000020 ;  /* 0x8000002000157882 */ /* 0x000fe20000000000 */
[----:B------:R-:W-:Y:S02]  /*7d90*/  WARPGROUP.DEPBAR.LE gsb0, 0x0 ;  /* 0x00008000000079c5 */ /* 0x000fe40000010000 */
[----:B--2---:R-:W-:-:S07]  /*7da0*/  WARPGROUP.ARRIVE ;  /* 0x00000000000079c5 */ /* 0x004fce0000000000 */
[----:B------:R-:W-:Y:S01]  /*7db0*/  QGMMA.64x128x32.F32.E4M3.E4M3 R24, gdesc[UR20], R24, UP0, gsb0 ;  /* 0x01e00000141879f3 */ /* 0x000fe2000b800818 */
[----:B------:R-:W-:Y:S02]  /*7dc0*/  UIADD3 UR20, UR19, 0x2, URZ ;  /* 0x0000000213147890 */ /* 0x000fe4000fffe03f */
[----:B------:R-:W-:Y:S01]  /*7dd0*/  UIADD3 UR22, UR28, 0x2, URZ ;  /* 0x000000021c167890 */ /* 0x000fe2000fffe03f */
[----:B------:R-:W-:Y:S01]  /*7de0*/  UMOV UR21, 0x80000020 ;  /* 0x8000002000157882 */ /* 0x000fe20000000000 */
[----:B------:R-:W-:Y:S01]  /*7df0*/  UMOV UR23, 0x80000020 ;  /* 0x8000002000177882 */ /* 0x000fe20000000000 */
[----:B------:R-:W-:Y:S02]  /*7e00*/  WARPGROUP.DEPBAR.LE gsb0, 0x0 ;  /* 0x00008000000079c5 */ /* 0x000fe40000010000 */
[----:B----4-:R-:W-:-:S06]  /*7e10*/  WARPGROUP.ARRIVE ;  /* 0x00000000000079c5 */ /* 0x010fcc0000000000 */
[----:B------:R-:W-:Y:S03]  /*7e20*/  QGMMA.64x128x32.F32.E4M3.E4M3 R172, gdesc[UR20], R172, gsb0 ;  /* 0x01e0000014ac79f3 */ /* 0x000fe600080008ac */
[----:B------:R-:W-:Y:S02]  /*7e30*/  WARPGROUP.DEPBAR.LE gsb0, 0x0 ;  /* 0x00008000000079c5 */ /* 0x000fe40000010000 */
[----:B------:R-:W-:Y:S01]  /*7e40*/  STL.64 [R1], R172 ;  /* 0x000000ac01007387 */ /* 0x000fe20000100a00 */
        /* <DEDUP_REMOVED lines=32> */
[----:B0-----:R0:W5:Y:S04]  /*8050*/  LDL.LU.64 R234, [R1+0x578] ;  /* 0x0005780001ea7983 */ /* 0x0011680000300a00 */
[----:B------:R0:W5:Y:S04]  /*8060*/  LDL.LU.64 R232, [R1+0x570] ;  /* 0x0005700001e87983 */ /* 0x0001680000300a00 */
        /* <DEDUP_REMOVED lines=30> */
[----:B------:R-:W-:Y:S01]  /*8250*/  UIADD3 UR20, UR19, 0x202, URZ ;  /* 0x0000020213147890 */ /* 0x000fe2000fffe03f */
[----:B------:R-:W-:Y:S01]  /*8260*/  UMOV UR21, 0x80000020 ;  /* 0x8000002000157882 */ /* 0x000fe20000000000 */
[----:B------:R-:W-:-:S04]  /*8270*/  UIADD3 UR6, UR6, 0x2, URZ ;  /* 0x0000000206067890 */ /* 0x000fc8000fffe03f */
[----:B------:R-:W-:Y:S01]  /*8280*/  UISETP.NE.AND UP0, UPT, UR6, UR29, UPT ;  /* 0x0000001d0600728c */ /* 0x000fe2000bf05270 */
[----:B--2---:R-:W-:-:S06]  /*8290*/  WARPGROUP.ARRIVE ;  /* 0x00000000000079c5 */ /* 0x004fcc0000000000 */
[----:B------:R-:W-:Y:S01]  /*82a0*/  QGMMA.64x128x32.F32.E4M3.E4M3 R152, gdesc[UR20], R152, gsb0 ;  /* 0x01e00000149879f3 */ /* 0x000fe20008000898 */
[----:B------:R-:W-:Y:S01]  /*82b0*/  UIADD3 UR20, UR19, 0x402, URZ ;  /* 0x0000040213147890 */ /* 0x000fe2000fffe03f */
[----:B------:R-:W-:Y:S01]  /*82c0*/  UMOV UR21, 0x80000020 ;  /* 0x8000002000157882 */ /* 0x000fe20000000000 */
[----:B------:R-:W-:Y:S02]  /*82d0*/  WARPGROUP.DEPBAR.LE gsb0, 0x0 ;  /* 0x00008000000079c5 */ /* 0x000fe40000010000 */
[----:B------:R-:W-:-:S07]  /*82e0*/  WARPGROUP.ARRIVE ;  /* 0x00000000000079c5 */ /* 0x000fce0000000000 */
[----:B------:R-:W-:Y:S01]  /*82f0*/  QGMMA.64x128x32.F32.E4M3.E4M3 R88, gdesc[UR20], R88, gsb0 ;  /* 0x01e00000145879f3 */ /* 0x000fe20008000858 */
[----:B------:R-:W-:Y:S01]  /*8300*/  UIADD3 UR20, UR19, 0x602, URZ ;  /* 0x0000060213147890 */ /* 0x000fe2000fffe03f */
[----:B------:R-:W-:Y:S01]  /*8310*/  UMOV UR21, 0x80000020 ;  /* 0x8000002000157882 */ /* 0x000fe20000000000 */
[----:B------:R-:W-:-:S06]  /*8320*/  USEL UR19, URZ, 0x1, UP0 ;  /* 0x000000013f137887 */ /* 0x000fcc0008000000 */
[----:B------:R-:W-:Y:S01]  /*8330*/  ISETP.NE.AND P0, PT, RZ, UR19, PT ;  /* 0x00000013ff007c0c */ /* 0x000fe2000bf05270 */
[----:B------:R-:W-:Y:S02]  /*8340*/  WARPGROUP.DEPBAR.LE gsb0, 0x0 ;  /* 0x00008000000079c5 */ /* 0x000fe40000010000 */
[----:B------:R-:W-:-:S06]  /*8350*/  WARPGROUP.ARRIVE ;  /* 0x00000000000079c5 */ /* 0x000fcc0000000000 */
[----:B------:R-:W-:Y:S03]  /*8360*/  QGMMA.64x128x32.F32.E4M3.E4M3 R24, gdesc[UR20], R24, gsb0 ;  /* 0x01e00000141879f3 */ /* 0x000fe60008000818 */
[----:B------:R-:W-:Y:S02]  /*8370*/  WARPGROUP.DEPBAR.LE gsb0, 0x0 ;  /* 0x00008000000079c5 */ /* 0x000fe40000010000 */
[----:B0-----:R-:W-:Y:S05]  /*8380*/  @!P0 BRA `(.L_x_28) ;  /* 0x00000038000c8947 */ /* 0x001fea0003800000 */
[----:B------:R0:W-:Y:S04]  /*8390*/  STL [R1+0x5a0], R145 ;  /* 0x0005a09101007387 */ /* 0x0001e80000100800 */
[----:B------:R2:W-:Y:S01]  /*83a0*/  STL [R1+0x59c], R146 ;  /* 0x00059c9201007387 */ /* 0x0005e20000100800 */
[----:B0-----:R-:W-:-:S03]  /*83b0*/  IMAD.MOV.U32 R145, RZ, RZ, R4 ;  /* 0x000000ffff917224 */ /* 0x001fc600078e0004 */
[----:B--2---:R-:W2:Y:S04]  /*83c0*/  LDL R146, [R1+0x4] ;  /* 0x0000040001927983 */ /* 0x004ea80000100800 */
[----:B------:R0:W-:Y:S04]  /*83d0*/  STL [R1+0x598], R147 ;  /* 0x0005989301007387 */ /* 0x0001e80000100800 */
[----:B0-----:R-:W4:Y:S04]  /*83e0*/  LDL R147, [R1+0x8] ;  /* 0x0000080001937983 */ /* 0x001f280000100800 */
        /* <DEDUP_REMOVED lines=79> */
[----:B0-----:R-:W3:Y:S04]  /*88e0*/  LDL.LU R59, [R1+0x100] ;  /* 0x00010000013b7983 */ /* 0x001ee80000300800 */
[----:B------:R0:W-:Y:S04]  /*88f0*/  STL [R1+0x4f4], R60 ;  /* 0x0004f43c01007387 */ /* 0x0001e80000100800 */
[----:B0-----:R-:W3:Y:S04]  /*8900*/  LDL R60, [R1+0xa8] ;  /* 0x0000a800013c7983 */ /* 0x001ee80000100800 */
[----:B------:R0:W-:Y:S04]  /*8910*/  STL [R1+0x4f0], R61 ;  /* 0x0004f03d01007387 */ /* 0x0001e80000100800 */
[----:B0-----:R-:W3:Y:S04]  /*8920*/  LDL.LU R61, [R1+0x104] ;  /* 0x00010400013d7983 */ /* 0x001ee80000300800 */
[----:B------:R0:W-:Y:S04]  /*8930*/  STL [R1+0x4ec], R62 ;  /* 0x0004ec3e01007387 */ /* 0x0001e80000100800 */
[----:B0-----:R-:W3:Y:S04]  /*8940*/  LDL R62, [R1+0xac] ;  /* 0x0000ac00013e7983 */ /* 0x001ee80000100800 */
[----:B------:R-:W3:Y:S04]  /*8950*/  LDL.LU R4, [R1+0x128] ;  /* 0x0001280001047983 */ /* 0x000ee80000300800 */
        /* <DEDUP_REMOVED lines=54> */
[----:B-----5:R0:W-:Y:S04]  /*8cc0*/  STL [R1+0x47c], R0 ;  /* 0x00047c0001007387 */ /* 0x0201e80000100800 */
[----:B0-----:R-:W3:Y:S01]  /*8cd0*/  LDL.LU R0, [R1+0x108] ;  /* 0x0001080001007983 */ /* 0x001ee20000300800 */
[----:B------:R-:W-:-:S01]  /*8ce0*/  FADD R5, R145, R5 ;  /* 0x0000000591057221 */ /* 0x000fc20000000000 */
[----:B--2---:R-:W-:Y:S01]  /*8cf0*/  FADD R6, R146, R6 ;  /* 0x0000000692067221 */ /* 0x004fe20000000000 */
[----:B----4-:R-:W-:-:S01]  /*8d00*/  FADD R7, R147, R7 ;  /* 0x0000000793077221 */ /* 0x010fc20000000000 */
[----:B------:R-:W2:Y:S01]  /*8d10*/  LDL.LU R145, [R1+0x5a0] ;  /* 0x0005a00001917983 */ /* 0x000ea20000300800 */
[----:B---3--:R-:W-:-:S01]  /*8d20*/  FADD R8, R148, R8 ;  /* 0x0000000894087221 */ /* 0x008fc20000000000 */
[----:B------:R-:W-:-:S02]  /*8d30*/  FADD R9, R149, R9 ;  /* 0x0000000995097221 */ /* 0x000fc40000000000 */
[----:B------:R-:W3:Y:S01]  /*8d40*/  LDL.LU R146, [R1+0x59c] ;  /* 0x00059c0001927983 */ /* 0x000ee20000300800 */
[----:B------:R-:W-:-:S03]  /*8d50*/  FADD R10, R150, R10 ;  /* 0x0000000a960a7221 */ /* 0x000fc60000000000 */
[----:B------:R-:W4:Y:S01]  /*8d60*/  LDL.LU R147, [R1+0x598] ;  /* 0x0005980001937983 */ /* 0x000f220000300800 */
        /* <DEDUP_REMOVED lines=64> */
[----:B------:R-:W-:-:S01]  /*9170*/  FADD R235, R55, R235 ;  /* 0x000000eb37eb7221 */ /* 0x000fc20000000000 */
[----:B------:R-:W-:Y:S02]  /*9180*/  FADD R59, R58, R59 ;  /* 0x0000003b3a3b7221 */ /* 0x000fe40000000000 */
[----:B------:R-:W4:Y:S01]  /*9190*/  LDL.LU R52, [R1+0x514] ;  /* 0x0005140001347983 */ /* 0x000f220000300800 */
[----:B------:R-:W-:-:S03]  /*91a0*/  FADD R236, R56, R236 ;  /* 0x000000ec38ec7221 */ /* 0x000fc60000000000 */
[----:B------:R-:W4:Y:S01]  /*91b0*/  LDL.LU R53, [R1+0x510] ;  /* 0x0005100001357983 */ /* 0x000f220000300800 */
[----:B------:R-:W-:-:S03]  /*91c0*/  FADD R237, R57, R237 ;  /* 0x000000ed39ed7221 */ /* 0x000fc60000000000 */
[----:B------:R-:W4:Y:S01]  /*91d0*/  LDL.LU R54, [R1+0x50c] ;  /* 0x00050c0001367983 */ /* 0x000f220000300800 */
[----:B------:R-:W-:-:S03]  /*91e0*/  FADD R61, R60, R61 ;  /* 0x0000003d3c3d7221 */ /* 0x000fc60000000000 */
[----:B------:R-:W4:Y:S04]  /*91f0*/  LDL.LU R55, [R1+0x508] ;  /* 0x0005080001377983 */ /* 0x000f280000300800 */
[----:B------:R-:W4:Y:S04]  /*9200*/  LDL.LU R56, [R1+0x504] ;  /* 0x0005040001387983 */ /* 0x000f280000300800 */
[----:B------:R-:W4:Y:S04]  /*9210*/  LDL.LU R57, [R1+0x500] ;  /* 0x0005000001397983 */ /* 0x000f280000300800 */
[----:B------:R-:W4:Y:S04]  /*9220*/  LDL.LU R58, [R1+0x4fc] ;  /* 0x0004fc00013a7983 */ /* 0x000f280000300800 */
[----:B------:R0:W-:Y:S01]  /*9230*/  STL [R1+0x100], R59 ;  /* 0x0001003b01007387 */ /* 0x0001e20000100800 */
[----:B------:R-:W-:-:S01]  /*9240*/  FADD R76, R78, R76 ;  /* 0x0000004c4e4c7221 */ /* 0x000fc20000000000 */
[----:B------:R-:W-:Y:S01]  /*9250*/  FADD R74, R75, R74 ;  /* 0x0000004a4b4a7221 */ /* 0x000fe20000000000 */
[----:B------:R-:W-:-:S01]  /*9260*/  FADD R70, R72, R70 ;  /* 0x0000004648467221 */ /* 0x000fc20000000000 */
[----:B0-----:R-:W4:Y:S04]  /*9270*/  LDL.LU R59, [R1+0x4f8] ;  /* 0x0004f800013b7983 */ /* 0x001f280000300800 */
[----:B------:R-:W4:Y:S01]  /*9280*/  LDL.LU R60, [R1+0x4f4] ;  /* 0x0004f400013c7983 */ /* 0x000f220000300800 */
[----:B------:R-:W-:-:S03]  /*9290*/  FADD R80, R82, R80 ;  /* 0x0000005052507221 */ /* 0x000fc60000000000 */
[----:B------:R0:W-:Y:S01]  /*92a0*/  STL [R1+0x104], R61 ;  /* 0x0001043d01007387 */ /* 0x0001e20000100800 */
[----:B------:R-:W-:-:S01]  /*92b0*/  FADD R66, R68, R66 ;  /* 0x0000004244427221 */ /* 0x000fc20000000000 */
[----:B------:R-:W-:Y:S02]  /*92c0*/  FADD R4, R64, R4 ;  /* 0x0000000440047221 */ /* 0x000fe40000000000 */
[----:B0-----:R-:W4:Y:S01]  /*92d0*/  LDL.LU R61, [R1+0x4f0] ;  /* 0x0004f000013d7983 */ /* 0x001f220000300800 */
[----:B------:R-:W-:-:S01]  /*92e0*/  FADD R84, R86, R84 ;  /* 0x0000005456547221 */ /* 0x000fc20000000000 */
[----:B------:R-:W-:Y:S01]  /*92f0*/  FADD R3, R2, R3 ;  /* 0x0000000302037221 */ /* 0x000fe20000000000 */
[----:B------:R-:W-:-:S02]  /*9300*/  FADD R0, R62, R0 ;  /* 0x000000003e007221 */ /* 0x000fc40000000000 */
[----:B------:R-:W4:Y:S04]  /*9310*/  LDL.LU R62, [R1+0x4ec] ;  /* 0x0004ec00013e7983 */ /* 0x000f280000300800 */
[----:B------:R-:W-:Y:S04]  /*9320*/  STL [R1+0x108], R0 ;  /* 0x0001080001007387 */ /* 0x000fe80000100800 */
[----:B------:R-:W-:Y:S04]  /*9330*/  STL [R1+0x10c], R3 ;  /* 0x00010c0301007387 */ /* 0x000fe80000100800 */
[----:B------:R-:W-:Y:S04]  /*9340*/  STL [R1+0x110], R84 ;  /* 0x0001105401007387 */ /* 0x000fe80000100800 */
[----:B------:R-:W-:Y:S04]  /*9350*/  STL [R1+0x114], R80 ;  /* 0x0001145001007387 */ /* 0x000fe80000100800 */
[----:B------:R-:W-:Y:S04]  /*9360*/  STL [R1+0x118], R76 ;  /* 0x0001184c01007387 */ /* 0x000fe80000100800 */
[----:B------:R-:W-:Y:S04]  /*9370*/  STL [R1+0x11c], R74 ;  /* 0x00011c4a01007387 */ /* 0x000fe80000100800 */
[----:B------:R-:W2:Y:S04]  /*9380*/  LDL.LU R64, [R1+0x12c] ;  /* 0x00012c0001407983 */ /* 0x000ea80000300800 */
[----:B------:R-:W-:Y:S04]  /*9390*/  STL [R1+0x120], R70 ;  /* 0x0001204601007387 */ /* 0x000fe80000100800 */
[----:B------:R0:W-:Y:S04]  /*93a0*/  STL [R1+0x124], R66 ;  /* 0x0001244201007387 */ /* 0x0001e80000100800 */
[----:B0-----:R-:W3:Y:S04]  /*93b0*/  LDL.LU R66, [R1+0x130] ;  /* 0x0001300001427983 */ /* 0x001ee80000300800 */
[----:B------:R-:W4:Y:S04]  /*93c0*/  LDL.LU R68, [R1+0x134] ;  /* 0x0001340001447983 */ /* 0x000f280000300800 */
[----:B------:R0:W-:Y:S04]  /*93d0*/  STL [R1+0x128], R4 ;  /* 0x0001280401007387 */ /* 0x0001e80000100800 */
[----:B------:R-:W4:Y:S04]  /*93e0*/  LDL.LU R70, [R1+0x138] ;  /* 0x0001380001467983 */ /* 0x000f280000300800 */
        /* <DEDUP_REMOVED lines=9> */
[----:B0-----:R-:W4:Y:S04]  /*9480*/  LDL.LU R4, [R1+0x160] ;  /* 0x0001600001047983 */ /* 0x001f280000300800 */
[----:B------:R-:W4:Y:S04]  /*9490*/  LDL.LU R3, [R1+0x164] ;  /* 0x0001640001037983 */ /* 0x000f280000300800 */
[----:B------:R-:W4:Y:S04]  /*94a0*/  LDL.LU R2, [R1+0x168] ;  /* 0x0001680001027983 */ /* 0x000f280000300800 */
[----:B------:R-:W4:Y:S01]  /*94b0*/  LDL.LU R0, [R1+0x16c] ;  /* 0x00016c0001007983 */ /* 0x000f220000300800 */
[----:B--2---:R-:W-:-:S03]  /*94c0*/  FADD R64, R63, R64 ;  /* 0x000000403f407221 */ /* 0x004fc60000000000 */
[----:B------:R-:W2:Y:S04]  /*94d0*/  LDL.LU R63, [R1+0x4e8] ;  /* 0x0004e800013f7983 */ /* 0x000ea80000300800 */
[----:B------:R0:W-:Y:S04]  /*94e0*/  STL [R1+0x12c], R64 ;  /* 0x00012c4001007387 */ /* 0x0001e80000100800 */
[----:B0-----:R-:W2:Y:S01]  /*94f0*/  LDL.LU R64, [R1+0x4e4] ;  /* 0x0004e40001407983 */ /* 0x001ea20000300800 */
[----:B---3--:R-:W-:-:S03]  /*9500*/  FADD R66, R65, R66 ;  /* 0x0000004241427221 */ /* 0x008fc60000000000 */
[----:B------:R-:W3:Y:S01]  /*9510*/  LDL.LU R65, [R1+0x4e0] ;  /* 0x0004e00001417983 */ /* 0x000ee20000300800 */
[----:B----4-:R-:W-:-:S03]  /*9520*/  FADD R68, R67, R68 ;  /* 0x0000004443447221 */ /* 0x010fc60000000000 */
[----:B------:R0:W-:Y:S01]  /*9530*/  STL [R1+0x130], R66 ;  /* 0x0001304201007387 */ /* 0x0001e20000100800 */
[----:B------:R-:W-:-:S03]  /*9540*/  FADD R70, R69, R70 ;  /* 0x0000004645467221 */ /* 0x000fc60000000000 */
[----:B0-----:R-:W4:Y:S01]  /*9550*/  LDL.LU R66, [R1+0x4dc] ;  /* 0x0004dc0001427983 */ /* 0x001f220000300800 */
[----:B------:R-:W-:-:S03]  /*9560*/  FADD R72, R71, R72 ;  /* 0x0000004847487221 */ /* 0x000fc60000000000 */
[----:B------:R-:W4:Y:S04]  /*9570*/  LDL.LU R67, [R1+0x4d8] ;  /* 0x0004d80001437983 */ /* 0x000f280000300800 */
[----:B------:R0:W-:Y:S01]  /*9580*/  STL [R1+0x134], R68 ;  /* 0x0001344401007387 */ /* 0x0001e20000100800 */
[----:B------:R-:W-:-:S01]  /*9590*/  FADD R74, R73, R74 ;  /* 0x0000004a494a7221 */ /* 0x000fc20000000000 */
[----:B------:R-:W-:Y:S01]  /*95a0*/  FADD R86, R87, R86 ;  /* 0x0000005657567221 */ /* 0x000fe20000000000 */
[----:B------:R-:W-:-:S01]  /*95b0*/  FADD R84, R85, R84 ;  /* 0x0000005455547221 */ /* 0x000fc20000000000 */
[----:B0-----:R-:W4:Y:S04]  /*95c0*/  LDL.LU R68, [R1+0x4d4] ;  /* 0x0004d40001447983 */ /* 0x001f280000300800 */
        /* <DEDUP_REMOVED lines=15> */
[----:B------:R-:W-:-:S02]  /*96c0*/  FADD R2, R155, R2 ;  /* 0x000000029b027221 */ /* 0x000fc40000000000 */
[----:B0-----:R-:W4:Y:S01]  /*96d0*/  LDL.LU R74, [R1+0x4bc] ;  /* 0x0004bc00014a7983 */ /* 0x001f220000300800 */
[----:B------:R-:W-:-:S03]  /*96e0*/  FADD R0, R156, R0 ;  /* 0x000000009c007221 */ /* 0x000fc60000000000 */
[----:B------:R0:W-:Y:S04]  /*96f0*/  STL [R1+0x144], R86 ;  /* 0x0001445601007387 */ /* 0x0001e80000100800 */
[----:B------:R1:W-:Y:S04]  /*9700*/  STL [R1+0x148], R84 ;  /* 0x0001485401007387 */ /* 0x0003e80000100800 */
[----:B------:R1:W-:Y:S04]  /*9710*/  STL [R1+0x14c], R82 ;  /* 0x00014c5201007387 */ /* 0x0003e80000100800 */
[----:B------:R1:W-:Y:S04]  /*9720*/  STL [R1+0x150], R80 ;  /* 0x0001505001007387 */ /* 0x0003e80000100800 */
[----:B------:R1:W-:Y:S04]  /*9730*/  STL [R1+0x154], R78 ;  /* 0x0001544e01007387 */ /* 0x0003e80000100800 */
[----:B------:R1:W-:Y:S04]  /*9740*/  STL [R1+0x158], R76 ;  /* 0x0001584c01007387 */ /* 0x0003e80000100800 */
[----:B------:R1:W-:Y:S04]  /*9750*/  STL [R1+0x15c], R75 ;  /* 0x00015c4b01007387 */ /* 0x0003e80000100800 */
[----:B------:R1:W-:Y:S04]  /*9760*/  STL [R1+0x160], R4 ;  /* 0x0001600401007387 */ /* 0x0003e80000100800 */
[----:B------:R-:W2:Y:S04]  /*9770*/  LDL.LU R87, [R1+0x170] ;  /* 0x0001700001577983 */ /* 0x000ea80000300800 */
[----:B------:R1:W-:Y:S04]  /*9780*/  STL [R1+0x164], R3 ;  /* 0x0001640301007387 */ /* 0x0003e80000100800 */
[----:B0-----:R-:W3:Y:S04]  /*9790*/  LDL.LU R86, [R1+0x174] ;  /* 0x0001740001567983 */ /* 0x001ee80000300800 */
[----:B------:R0:W-:Y:S04]  /*97a0*/  STL [R1+0x168], R2 ;  /* 0x0001680201007387 */ /* 0x0001e80000100800 */
[----:B------:R-:W4:Y:S04]  /*97b0*/  LDL.LU R85, [R1+0x178] ;  /* 0x0001780001557983 */ /* 0x000f280000300800 */
[----:B------:R0:W-:Y:S04]  /*97c0*/  STL [R1+0x16c], R0 ;  /* 0x00016c0001007387 */ /* 0x0001e80000100800 */
[----:B-1----:R-:W4:Y:S04]  /*97d0*/  LDL.LU R84, [R1+0x17c] ;  /* 0x00017c0001547983 */ /* 0x002f280000300800 */
        /* <DEDUP_REMOVED lines=12> */
[----:B------:R-:W4:Y:S01]  /*98a0*/  LDL.LU R0, [R1+0x1b0] ;  /* 0x0001b00001007983 */ /* 0x000f220000300800 */
[----:B--2---:R-:W-:-:S05]  /*98b0*/  FADD R87, R157, R87 ;  /* 0x000000579d577221 */ /* 0x004fca0000000000 */
[----:B------:R0:W-:Y:S01]  /*98c0*/  STL [R1+0x170], R87 ;  /* 0x0001705701007387 */ /* 0x0001e20000100800 */
[----:B---3--:R-:W-:-:S05]  /*98d0*/  FADD R86, R158, R86 ;  /* 0x000000569e567221 */ /* 0x008fca0000000000 */
[----:B------:R1:W-:Y:S01]  /*98e0*/  STL [R1+0x174], R86 ;  /* 0x0001745601007387 */ /* 0x0003e20000100800 */
[----:B----4-:R-:W-:-:S05]  /*98f0*/  FADD R85, R159, R85 ;  /* 0x000000559f557221 */ /* 0x010fca0000000000 */
[----:B------:R2:W-:Y:S01]  /*9900*/  STL [R1+0x178], R85 ;  /* 0x0001785501007387 */ /* 0x0005e20000100800 */
[----:B------:R-:W-:-:S01]  /*9910*/  FADD R84, R160, R84 ;  /* 0x00000054a0547221 */ /* 0x000fc20000000000 */
[----:B------:R-:W-:-:S04]  /*9920*/  FADD R83, R161, R83 ;  /* 0x00000053a1537221 */ /* 0x000fc80000000000 */
[----:B------:R3:W-:Y:S01]  /*9930*/  STL [R1+0x17c], R84 ;  /* 0x00017c5401007387 */ /* 0x0007e20000100800 */
[----:B------:R-:W-:-:S03]  /*9940*/  FADD R82, R162, R82 ;  /* 0x00000052a2527221 */ /* 0x000fc60000000000 */
        /* <DEDUP_REMOVED lines=20> */
[----:B0-----:R-:W4:Y:S01]  /*9a90*/  LDL.LU R87, [R1+0x1b4] ;  /* 0x0001b40001577983 */ /* 0x001f220000300800 */
[----:B------:R-:W-:-:S03]  /*9aa0*/  FADD R0, R173, R0 ;  /* 0x00000000ad007221 */ /* 0x000fc60000000000 */
[----:B------:R0:W-:Y:S04]  /*9ab0*/  STL [R1+0x1a8], R3 ;  /* 0x0001a80301007387 */ /* 0x0001e80000100800 */
[----:B-1----:R-:W4:Y:S04]  /*9ac0*/  LDL.LU R86, [R1+0x1b8] ;  /* 0x0001b80001567983 */ /* 0x002f280000300800 */
[----:B------:R1:W-:Y:S04]  /*9ad0*/  STL [R1+0x1ac], R2 ;  /* 0x0001ac0201007387 */ /* 0x0003e80000100800 */
[----:B--2---:R-:W2:Y:S04]  /*9ae0*/  LDL.LU R85, [R1+0x1bc] ;  /* 0x0001bc0001557983 */ /* 0x004ea80000300800 */
[----:B------:R1:W-:Y:S04]  /*9af0*/  STL [R1+0x1b0], R0 ;  /* 0x0001b00001007387 */ /* 0x0003e80000100800 */
[----:B---3--:R-:W3:Y:S04]  /*9b00*/  LDL.LU R84, [R1+0x1c0] ;  /* 0x0001c00001547983 */ /* 0x008ee80000300800 */
[----:B----4-:R-:W4:Y:S04]  /*9b10*/  LDL.LU R83, [R1+0x1c4] ;  /* 0x0001c40001537983 */ /* 0x010f280000300800 */
        /* <DEDUP_REMOVED lines=10> */
[----:B-1----:R-:W4:Y:S04]  /*9bc0*/  LDL.LU R2, [R1+0x1f0] ;  /* 0x0001f00001027983 */ /* 0x002f280000300800 */
[----:B------:R-:W4:Y:S01]  /*9bd0*/  LDL.LU R0, [R1+0x1f4] ;  /* 0x0001f40001007983 */ /* 0x000f220000300800 */
[----:B------:R-:W-:-:S01]  /*9be0*/  FADD R87, R174, R87 ;  /* 0x00000057ae577221 */ /* 0x000fc20000000000 */
[----:B------:R-:W-:-:S04]  /*9bf0*/  FADD R86, R175, R86 ;  /* 0x00000056af567221 */ /* 0x000fc80000000000 */
[----:B------:R0:W-:Y:S01]  /*9c00*/  STL [R1+0x1b4], R87 ;  /* 0x0001b45701007387 */ /* 0x0001e20000100800 */
[----:B--2---:R-:W-:-:S03]  /*9c10*/  FADD R85, R176, R85 ;  /* 0x00000055b0557221 */ /* 0x004fc60000000000 */
[----:B------:R1:W-:Y:S01]  /*9c20*/  STL [R1+0x1b8], R86 ;  /* 0x0001b85601007387 */ /* 0x0003e20000100800 */
[----:B---3--:R-:W-:-:S03]  /*9c30*/  FADD R84, R177, R84 ;  /* 0x00000054b1547221 */ /* 0x008fc60000000000 */
[----:B------:R2:W-:Y:S01]  /*9c40*/  STL [R1+0x1bc], R85 ;  /* 0x0001bc5501007387 */ /* 0x0005e20000100800 */
[----:B----4-:R-:W-:-:S03]  /*9c50*/  FADD R83, R178, R83 ;  /* 0x00000053b2537221 */ /* 0x010fc60000000000 */
        /* <DEDUP_REMOVED lines=402> */
[----:B------:R-:W-:Y:S01]  /*b580*/  STL [R1+0x3d4], R87 ;  /* 0x0003d45701007387 */ /* 0x000fe20000100800 */
[----:B--2---:R-:W-:-:S03]  /*b590*/  FADD R85, R56, R85 ;  /* 0x0000005538557221 */ /* 0x004fc60000000000 */
[----:B------:R-:W-:Y:S01]  /*b5a0*/  STL [R1+0x3d8], R86 ;  /* 0x0003d85601007387 */ /* 0x000fe20000100800 */
[----:B---3--:R-:W-:-:S03]  /*b5b0*/  FADD R84, R57, R84 ;  /* 0x0000005439547221 */ /* 0x008fc60000000000 */
[----:B------:R-:W-:Y:S01]  /*b5c0*/  STL [R1+0x3dc], R85 ;  /* 0x0003dc5501007387 */ /* 0x000fe20000100800 */
[----:B----4-:R-:W-:-:S03]  /*b5d0*/  FADD R83, R58, R83 ;  /* 0x000000533a537221 */ /* 0x010fc60000000000 */
[----:B------:R-:W-:Y:S01]  /*b5e0*/  STL [R1+0x3e0], R84 ;  /* 0x0003e05401007387 */ /* 0x000fe20000100800 */
[----:B------:R-:W-:-:S03]  /*b5f0*/  FADD R82, R59, R82 ;  /* 0x000000523b527221 */ /* 0x000fc60000000000 */
        /* <DEDUP_REMOVED lines=16> */
[----:B------:R0:W-:Y:S04]  /*b700*/  STL [R1+0x404], R75 ;  /* 0x0004044b01007387 */ /* 0x0001e80000100800 */
[----:B------:R-:W-:Y:S04]  /*b710*/  STL [R1+0x408], R4 ;  /* 0x0004080401007387 */ /* 0x000fe80000100800 */
[----:B0-----:R-:W2:Y:S01]  /*b720*/  LDL.LU R75, [R1+0x418] ;  /* 0x00041800014b7983 */ /* 0x001ea20000300800 */
[----:B------:R-:W-:-:S01]  /*b730*/  FADD R3, R68, R3 ;  /* 0x0000000344037221 */ /* 0x000fc20000000000 */
[----:B------:R-:W-:Y:S01]  /*b740*/  FADD R2, R69, R2 ;  /* 0x0000000245027221 */ /* 0x000fe20000000000 */
[----:B------:R-:W-:-:S03]  /*b750*/  FADD R0, R70, R0 ;  /* 0x0000000046007221 */ /* 0x000fc60000000000 */
[----:B------:R0:W-:Y:S04]  /*b760*/  STL [R1+0x40c], R3 ;  /* 0x00040c0301007387 */ /* 0x0001e80000100800 */
[----:B------:R-:W3:Y:S04]  /*b770*/  LDL.LU R76, [R1+0x41c] ;  /* 0x00041c00014c7983 */ /* 0x000ee80000300800 */
[----:B------:R1:W-:Y:S04]  /*b780*/  STL [R1+0x410], R2 ;  /* 0x0004100201007387 */ /* 0x0003e80000100800 */
        /* <DEDUP_REMOVED lines=14> */
[----:B------:R-:W4:Y:S04]  /*b870*/  LDL.LU R0, [R1+0x454] ;  /* 0x0004540001007983 */ /* 0x000f280000300800 */
[----:B------:R-:W4:Y:S01]  /*b880*/  LDL.LU R4, [R1+0x458] ;  /* 0x0004580001047983 */ /* 0x000f220000300800 */
[----:B--2---:R-:W-:-:S05]  /*b890*/  FADD R75, R71, R75 ;  /* 0x0000004b474b7221 */ /* 0x004fca0000000000 */
[----:B------:R0:W-:Y:S04]  /*b8a0*/  STL [R1+0x418], R75 ;  /* 0x0004184b01007387 */ /* 0x0001e80000100800 */
[----:B0-----:R-:W2:Y:S01]  /*b8b0*/  LDL.LU R75, [R1+0x4b8] ;  /* 0x0004b800014b7983 */ /* 0x001ea20000300800 */
[----:B---3--:R-:W-:-:S01]  /*b8c0*/  FADD R76, R72, R76 ;  /* 0x0000004c484c7221 */ /* 0x008fc20000000000 */
[----:B----4-:R-:W-:-:S04]  /*b8d0*/  FADD R77, R73, R77 ;  /* 0x0000004d494d7221 */ /* 0x010fc80000000000 */
[----:B------:R0:W-:Y:S01]  /*b8e0*/  STL [R1+0x41c], R76 ;  /* 0x00041c4c01007387 */ /* 0x0001e20000100800 */
[----:B------:R-:W-:-:S03]  /*b8f0*/  FADD R78, R74, R78 ;  /* 0x0000004e4a4e7221 */ /* 0x000fc60000000000 */
[----:B0-----:R-:W3:Y:S04]  /*b900*/  LDL.LU R76, [R1+0x4b4] ;  /* 0x0004b400014c7983 */ /* 0x001ee80000300800 */
[----:B------:R0:W-:Y:S04]  /*b910*/  STL [R1+0x420], R77 ;  /* 0x0004204d01007387 */ /* 0x0001e80000100800 */
[----:B0-----:R-:W4:Y:S04]  /*b920*/  LDL.LU R77, [R1+0x4b0] ;  /* 0x0004b000014d7983 */ /* 0x001f280000300800 */
[----:B------:R0:W-:Y:S04]  /*b930*/  STL [R1+0x424], R78 ;  /* 0x0004244e01007387 */ /* 0x0001e80000100800 */
[----:B0-----:R-:W4:Y:S01]  /*b940*/  LDL.LU R78, [R1+0x4ac] ;  /* 0x0004ac00014e7983 */ /* 0x001f220000300800 */
[----:B--2---:R-:W-:-:S05]  /*b950*/  FADD R79, R75, R79 ;  /* 0x0000004f4b4f7221 */ /* 0x004fca0000000000 */
[----:B------:R0:W-:Y:S04]  /*b960*/  STL [R1+0x428], R79 ;  /* 0x0004284f01007387 */ /* 0x0001e80000100800 */
[----:B0-----:R-:W2:Y:S01]  /*b970*/  LDL.LU R79, [R1+0x4a8] ;  /* 0x0004a800014f7983 */ /* 0x001ea20000300800 */
[----:B---3--:R-:W-:-:S05]  /*b980*/  FADD R80, R76, R80 ;  /* 0x000000504c507221 */ /* 0x008fca0000000000 */
[----:B------:R0:W-:Y:S01]  /*b990*/  STL [R1+0x42c], R80 ;  /* 0x00042c5001007387 */ /* 0x0001e20000100800 */
[----:B----4-:R-:W-:-:S03]  /*b9a0*/  FADD R81, R77, R81 ;  /* 0x000000514d517221 */ /* 0x010fc60000000000 */
[----:B0-----:R-:W3:Y:S04]  /*b9b0*/  LDL.LU R80, [R1+0x4a4] ;  /* 0x0004a40001507983 */ /* 0x001ee80000300800 */
[----:B------:R0:W-:Y:S01]  /*b9c0*/  STL [R1+0x430], R81 ;  /* 0x0004305101007387 */ /* 0x0001e20000100800 */
[----:B------:R-:W-:-:S03]  /*b9d0*/  FADD R82, R78, R82 ;  /* 0x000000524e527221 */ /* 0x000fc60000000000 */
        /* <DEDUP_REMOVED lines=21> */
[----:B0-----:R0:W5:Y:S04]  /*bb30*/  LDL.LU R3, [R1+0x484] ;  /* 0x0004840001037983 */ /* 0x0011680000300800 */
[----:B------:R1:W-:Y:S01]  /*bb40*/  STL [R1+0x450], R2 ;  /* 0x0004500201007387 */ /* 0x0003e20000100800 */
[----:B------:R-:W-:-:S03]  /*bb50*/  FADD R0, R86, R0 ;  /* 0x0000000056007221 */ /* 0x000fc60000000000 */
[----:B-1----:R0:W5:Y:S04]  /*bb60*/  LDL.LU R2, [R1+0x480] ;  /* 0x0004800001027983 */ /* 0x0021680000300800 */
[----:B------:R1:W-:Y:S04]  /*bb70*/  STL [R1+0x454], R0 ;  /* 0x0004540001007387 */ /* 0x0003e80000100800 */
[----:B-1----:R0:W5:Y:S01]  /*bb80*/  LDL.LU R0, [R1+0x47c] ;  /* 0x00047c0001007983 */ /* 0x0021620000300800 */
[----:B------:R-:W-:Y:S01]  /*bb90*/  UMOV UR6, URZ ;  /* 0x0000003f00067c82 */ /* 0x000fe20008000000 */
[----:B--2---:R-:W-:-:S05]  /*bba0*/  FADD R4, R4, R87 ;  /* 0x0000005704047221 */ /* 0x004fca0000000000 */
[----:B------:R0:W-:Y:S02]  /*bbb0*/  STL [R1+0x458], R4 ;  /* 0x0004580401007387 */ /* 0x0001e40000100800 */
.L_x_28:
[----:B------:R-:W-:Y:S05]  /*bbc0*/  @!P1 BRA `(.L_x_29) ;  /* 0x0000000000049947 */ /* 0x000fea0003800000 */
[----:B------:R-:W-:Y:S01]  /*bbd0*/  BPT.TRAP 0x1 ;  /* 0x000000040000795c */ /* 0x000fe20000300000 */
.L_x_29:
[----:B0-----:R-:W2:Y:S04]  /*bbe0*/  LDL R4, [R1+0x45c] ;  /* 0x00045c0001047983 */ /* 0x001ea80000100800 */
[----:B-----5:R0:W-:Y:S04]  /*bbf0*/  STL [R1+0x47c], R0 ;  /* 0x00047c0001007387 */ /* 0x0201e80000100800 */
[----:B0-----:R-:W4:Y:S01]  /*bc00*/  LDL R0, [R1+0x460] ;  /* 0x0004600001007983 */ /* 0x001f220000100800 */
[----:B--2---:R-:W-:Y:S01]  /*bc10*/  ISETP.NE.AND P0, PT, R4, RZ, PT ;  /* 0x000000ff0400720c */ /* 0x004fe20003f05270 */
[----:B------:R-:W-:-:S12]  /*bc20*/  IMAD.U32 R4, RZ, RZ, UR27 ;  /* 0x0000001bff047e24 */ /* 0x000fd8000f8e00ff */
[----:B------:R-:W-:-:S05]  /*bc30*/  @P0 LEA R4, R4, UR15, 0x3 ;  /* 0x0000000f04040c11 */ /* 0x000fca000f8e18ff */
[----:B------:R-:W-:-:S05]  /*bc40*/  @P0 VIADD R4, R4, 0x28 ;  /* 0x0000002804040836 */ /* 0x000fca0000000000 */
[----:B----4-:R-:W-:Y:S02]  /*bc50*/  @P0 PRMT R4, R0, 0x654, R4 ;  /* 0x0000065400040816 */ /* 0x010fe40000000004 */
[----:B------:R0:W5:Y:S01]  /*bc60*/  LDL.LU R0, [R1+0x47c] ;  /* 0x00047c0001007983 */ /* 0x0001620000300800 */
[----:B------:R-:W-:Y:S01]  /*bc70*/  UISETP.GT.U32.AND UP0, UPT, UR7, 0x1, UPT ;  /* 0x000000010700788c */ /* 0x000fe2000bf04070 */
[----:B------:R0:W-:Y:S05]  /*bc80*/  @P0 SYNCS.ARRIVE.TRANS64.RED.A1T0 RZ, [R4+URZ], RZ ;  /* 0x000000ff04ff09a7 */ /* 0x0001ea000810043f */
[----:B------:R-:W-:-:S13]  /*bc90*/  PLOP3.LUT P0, PT, PT, PT, UP0, 0x80, 0x0 ;  /* 0x000000000000781c */ /* 0x000fda0003f0f008 */
[----:B0-----:R-:W-:Y:S05]  /*bca0*/  @P0 BRA `(.L_x_30) ;  /* 0x0000000000040947 */ /* 0x001fea0003800000 */
[----:B------:R-:W-:Y:S01]  /*bcb0*/  BPT.TRAP 0x1 ;  /* 0x000000040000795c */ /* 0x000fe20000300000 */
.L_x_30:
[----:B------:R-:W-:Y:S01]  /*bcc0*/  UIADD3 UR26, UR26, 0x1, URZ ;  /* 0x000000011a1a7890 */ /* 0x000fe2000fffe03f */
[C---:B------:R-:W-:Y:S01]  /*bcd0*/  ISETP.GT.AND P0, PT, R3.reuse, 0x1, PT ;  /* 0x000000010300780c */ /* 0x040fe20003f04270 */
[----:B------:R-:W-:Y:S01]  /*bce0*/  UIADD3 UR27, UR27, 0x1, URZ ;  /* 0x000000011b1b7890 */ /* 0x000fe2000fffe03f */
[----:B------:R-:W-:Y:S01]  /*bcf0*/  VIADD R3, R3, 0xffffffff ;  /* 0xffffffff03037836 */ /* 0x000fe20000000000 */
[----:B------:R-:W-:Y:S02]  /*bd00*/  UISETP.NE.AND UP0, UPT, UR26, 0x5, UPT ;  /* 0x000000051a00788c */ /* 0x000fe4000bf05270 */
[----:B------:R-:W-:Y:S02]  /*bd10*/  UISETP.NE.AND UP1, UPT, UR27, 0x5, UPT ;  /* 0x000000051b00788c */ /* 0x000fe4000bf25270 */
[----:B------:R-:W-:Y:S02]  /*bd20*/  USEL UR20, URZ, 0x1, UP0 ;  /* 0x000000013f147887 */ /* 0x000fe40008000000 */
[----:B------:R-:W-:-:S02]  /*bd30*/  USEL UR26, UR26, URZ, UP0 ;  /* 0x0000003f1a1a7287 */ /* 0x000fc40008000000 */
[----:B------:R-:W-:Y:S02]  /*bd40*/  USEL UR27, UR27, URZ, UP1 ;  /* 0x0000003f1b1b7287 */ /* 0x000fe40008800000 */
[----:B------:R-:W-:Y:S01]  /*bd50*/  LOP3.LUT R2, R2, UR20, RZ, 0x3c, !PT ;  /* 0x0000001402027c12 */ /* 0x000fe2000f8e3cff */
[----:B------:R-:W-:Y:S01]  /*bd60*/  UMOV UR20, 0x1 ;  /* 0x0000000100147882 */ /* 0x000fe20000000000 */
[----:B------:R-:W-:Y:S08]  /*bd70*/  @P0 BRA `(.L_x_31) ;  /* 0xffffffb000580947 */ /* 0x000ff0000383ffff */
.L_x_23:
[----:B------:R-:W-:-:S04]  /*bd80*/  UISETP.NE.AND UP0, UPT, UR6, URZ, UPT ;  /* 0x0000003f0600728c */ /* 0x000fc8000bf05270 */
[----:B------:R-:W-:-:S06]  /*bd90*/  USEL UR6, URZ, 0x1, !UP0 ;  /* 0x000000013f067887 */ /* 0x000fcc000c000000 */
[----:B------:R-:W-:-:S13]  /*bda0*/  ISETP.NE.AND P0, PT, RZ, UR6, PT ;  /* 0x00000006ff007c0c */ /* 0x000fda000bf05270 */
[----:B------:R-:W-:Y:S05]  /*bdb0*/  @!P0 BRA `(.L_x_32) ;  /* 0x0000003400188947 */ /* 0x000fea0003800000 */
[----:B------:R0:W-:Y:S04]  /*bdc0*/  STL [R1+0x528], R45 ;  /* 0x0005282d01007387 */ /* 0x0001e80000100800 */
[----:B0-----:R-:W2:Y:S04]  /*bdd0*/  LDL.LU R45, [R1] ;  /* 0x00000000012d7983 */ /* 0x001ea80000300800 */
[----:B------:R0:W-:Y:S04]  /*bde0*/  STL [R1+0x524], R46 ;  /* 0x0005242e01007387 */ /* 0x0001e80000100800 */
[----:B0-----:R-:W4:Y:S04]  /*bdf0*/  LDL.LU R46, [R1+0x4] ;  /* 0x00000400012e7983 */ /* 0x001f280000300800 */
[----:B------:R0:W-:Y:S04]  /*be00*/  STL [R1+0x520], R47 ;  /* 0x0005202f01007387 */ /* 0x0001e80000100800 */
[----:B0-----:R-:W3:Y:S04]  /*be10*/  LDL.LU R47, [R1+0x8] ;  /* 0x00000800012f7983 */ /* 0x001ee80000300800 */
        /* <DEDUP_REMOVED lines=8> */
[----:B------:R-:W3:Y:S04]  /*bea0*/  LDL.LU R2, [R1+0x104] ;  /* 0x0001040001027983 */ /* 0x000ee80000300800 */
[----:B------:R-:W3:Y:S04]  /*beb0*/  LDL.LU R3, [R1+0xac] ;  /* 0x0000ac0001037983 */ /* 0x000ee80000300800 */
[----:B------:R-:W3:Y:S04]  /*bec0*/  LDL.LU R4, [R1+0x108] ;  /* 0x0001080001047983 */ /* 0x000ee80000300800 */
        /* <DEDUP_REMOVED lines=69> */
[----:B0-----:R-:W3:Y:S01]  /*c320*/  LDL.LU R86, [R1+0x24] ;  /* 0x0000240001567983 */ /* 0x001ee20000300800 */
[----:B--2---:R-:W-:-:S03]  /*c330*/  FADD R5, R45, R5 ;  /* 0x000000052d057221 */ /* 0x004fc60000000000 */
[----:B------:R0:W-:Y:S01]  /*c340*/  STL [R1+0x480], R87 ;  /* 0x0004805701007387 */ /* 0x0001e20000100800 */
[----:B----4-:R-:W-:Y:S01]  /*c350*/  FADD R6, R46, R6 ;  /* 0x000000062e067221 */ /* 0x010fe20000000000 */
[----:B---3--:R-:W-:Y:S01]  /*c360*/  FADD R7, R47, R7 ;  /* 0x000000072f077221 */ /* 0x008fe20000000000 */
[----:B------:R-:W-:Y:S01]  /*c370*/  FADD R8, R48, R8 ;  /* 0x0000000830087221 */ /* 0x000fe20000000000 */
[----:B------:R-:W-:Y:S01]  /*c380*/  FADD R9, R49, R9 ;  /* 0x0000000931097221 */ /* 0x000fe20000000000 */
[----:B0-----:R-:W2:Y:S04]  /*c390*/  LDL.LU R87, [R1+0x20] ;  /* 0x0000200001577983 */ /* 0x001ea80000300800 */
[----:B-----5:R0:W-:Y:S01]  /*c3a0*/  STL [R1+0x47c], R0 ;  /* 0x00047c0001007387 */ /* 0x0201e20000100800 */
[----:B------:R-:W-:Y:S01]  /*c3b0*/  FADD R53, R54, R53 ;  /* 0x0000003536357221 */ /* 0x000fe20000000000 */
[----:B------:R-:W-:Y:S01]  /*c3c0*/  FADD R10, R50, R10 ;  /* 0x0000000a320a7221 */ /* 0x000fe20000000000 */
[----:B------:R-:W-:Y:S01]  /*c3d0*/  FADD R11, R51, R11 ;  /* 0x0000000b330b7221 */ /* 0x000fe20000000000 */
[----:B------:R-:W-:Y:S01]  /*c3e0*/  FADD R2, R52, R2 ;  /* 0x0000000234027221 */ /* 0x000fe20000000000 */
[----:B0-----:R-:W3:Y:S04]  /*c3f0*/  LDL.LU R0, [R1+0x1c] ;  /* 0x00001c0001007983 */ /* 0x001ee80000300800 */
[----:B------:R-:W4:Y:S04]  /*c400*/  LDL.LU R45, [R1+0x528] ;  /* 0x00052800012d7983 */ /* 0x000f280000300800 */
[----:B------:R-:W4:Y:S04]  /*c410*/  LDL.LU R46, [R1+0x524] ;  /* 0x00052400012e7983 */ /* 0x000f280000300800 */
[----:B------:R-:W4:Y:S04]  /*c420*/  LDL.LU R47, [R1+0x520] ;  /* 0x00052000012f7983 */ /* 0x000f280000300800 */
[----:B------:R-:W4:Y:S01]  /*c430*/  LDL.LU R48, [R1+0x51c] ;  /* 0x00051c0001307983 */ /* 0x000f220000300800 */
[----:B------:R-:W-:-:S03]  /*c440*/  FADD R4, R3, R4 ;  /* 0x0000000403047221 */ /* 0x000fc60000000000 */
[----:B------:R-:W4:Y:S04]  /*c450*/  LDL.LU R49, [R1+0x518] ;  /* 0x0005180001317983 */ /* 0x000f280000300800 */
[----:B------:R-:W4:Y:S04]  /*c460*/  LDL.LU R50, [R1+0x514] ;  /* 0x0005140001327983 */ /* 0x000f280000300800 */
[----:B------:R-:W4:Y:S01]  /*c470*/  LDL.LU R51, [R1+0x510] ;  /* 0x0005100001337983 */ /* 0x000f220000300800 */
[----:B------:R-:W-:Y:S01]  /*c480*/  FADD R237, R55, R237 ;  /* 0x000000ed37ed7221 */ /* 0x000fe20000000000 */
[----:B------:R-:W-:Y:S01]  /*c490*/  FADD R236, R56, R236 ;  /* 0x000000ec38ec7221 */ /* 0x000fe20000000000 */
[----:B------:R-:W-:Y:S01]  /*c4a0*/  FADD R235, R57, R235 ;  /* 0x000000eb39eb7221 */ /* 0x000fe20000000000 */
[----:B------:R-:W4:Y:S01]  /*c4b0*/  LDL.LU R52, [R1+0xb0] ;  /* 0x0000b00001347983 */ /* 0x000f220000300800 */
[----:B------:R-:W-:Y:S01]  /*c4c0*/  FADD R234, R58, R234 ;  /* 0x000000ea3aea7221 */ /* 0x000fe20000000000 */
[----:B------:R-:W-:Y:S01]  /*c4d0*/  FADD R233, R59, R233 ;  /* 0x000000e93be97221 */ /* 0x000fe20000000000 */
[----:B------:R-:W-:Y:S01]  /*c4e0*/  FADD R232, R60, R232 ;  /* 0x000000e83ce87221 */ /* 0x000fe20000000000 */
[----:B------:R0:W-:Y:S01]  /*c4f0*/  STL [R1+0x100], R53 ;  /* 0x0001003501007387 */ /* 0x0001e20000100800 */
[----:B------:R-:W-:Y:S01]  /*c500*/  FADD R231, R61, R231 ;  /* 0x000000e73de77221 */ /* 0x000fe20000000000 */
        /* <DEDUP_REMOVED lines=22> */
[----:B------:R-:W-:-:S02]  /*c670*/  FADD R16, R84, R16 ;  /* 0x0000001054107221 */ /* 0x000fc40000000000 */
[----:B------:R-:W4:Y:S04]  /*c680*/  LDL.LU R84, [R1+0x10c] ;  /* 0x00010c0001547983 */ /* 0x000f280000300800 */
[----:B------:R1:W-:Y:S04]  /*c690*/  STL [R1+0x104], R2 ;  /* 0x0001040201007387 */ /* 0x0003e80000100800 */
[----:B0-----:R-:W4:Y:S01]  /*c6a0*/  LDL.LU R53, [R1+0xb4] ;  /* 0x0000b40001357983 */ /* 0x001f220000300800 */
[----:B------:R-:W-:-:S03]  /*c6b0*/  FADD R15, R85, R15 ;  /* 0x0000000f550f7221 */ /* 0x000fc60000000000 */
[----:B------:R0:W-:Y:S04]  /*c6c0*/  STL [R1+0x108], R4 ;  /* 0x0001080401007387 */ /* 0x0001e80000100800 */
[----:B------:R-:W4:Y:S04]  /*c6d0*/  LDL.LU R85, [R1+0x110] ;  /* 0x0001100001557983 */ /* 0x000f280000300800 */
[----:B------:R-:W4:Y:S01]  /*c6e0*/  LDL.LU R54, [R1+0xb8] ;  /* 0x0000b80001367983 */ /* 0x000f220000300800 */
[----:B------:R-:W-:-:S03]  /*c6f0*/  FADD R14, R86, R14 ;  /* 0x0000000e560e7221 */ /* 0x000fc60000000000 */
[----:B------:R-:W4:Y:S04]  /*c700*/  LDL.LU R86, [R1+0x114] ;  /* 0x0001140001567983 */ /* 0x000f280000300800 */
[----:B------:R-:W4:Y:S04]  /*c710*/  LDL.LU R55, [R1+0xbc] ;  /* 0x0000bc0001377983 */ /* 0x000f280000300800 */
[----:B-1----:R-:W4:Y:S04]  /*c720*/  LDL.LU R2, [R1+0x118] ;  /* 0x0001180001027983 */ /* 0x002f280000300800 */
[----:B------:R-:W4:Y:S01]  /*c730*/  LDL.LU R56, [R1+0xc0] ;  /* 0x0000c00001387983 */ /* 0x000f220000300800 */
[----:B--2---:R-:W-:-:S03]  /*c740*/  FADD R13, R87, R13 ;  /* 0x0000000d570d7221 */ /* 0x004fc60000000000 */
[----:B------:R-:W2:Y:S04]  /*c750*/  LDL.LU R3, [R1+0x11c] ;  /* 0x00011c0001037983 */ /* 0x000ea80000300800 */
[----:B------:R-:W2:Y:S04]  /*c760*/  LDL.LU R57, [R1+0xc4] ;  /* 0x0000c40001397983 */ /* 0x000ea80000300800 */
[----:B0-----:R-:W2:Y:S01]  /*c770*/  LDL.LU R4, [R1+0x120] ;  /* 0x0001200001047983 */ /* 0x001ea20000300800 */
[----:B---3--:R-:W-:-:S03]  /*c780*/  FADD R12, R0, R12 ;  /* 0x0000000c000c7221 */ /* 0x008fc60000000000 */
[----:B------:R-:W3:Y:S04]  /*c790*/  LDL.LU R58, [R1+0xc8] ;  /* 0x0000c800013a7983 */ /* 0x000ee80000300800 */
        /* <DEDUP_REMOVED lines=26> */
[----:B------:R-:W3:Y:S01]  /*c940*/  LDL.LU R83, [R1+0x158] ;  /* 0x0001580001537983 */ /* 0x000ee20000300800 */
[----:B----4-:R-:W-:-:S03]  /*c950*/  FADD R84, R52, R84 ;  /* 0x0000005434547221 */ /* 0x010fc60000000000 */
[----:B------:R-:W4:Y:S04]  /*c960*/  LDL.LU R52, [R1+0x50c] ;  /* 0x00050c0001347983 */ /* 0x000f280000300800 */
[----:B------:R0:W-:Y:S04]  /*c970*/  STL [R1+0x10c], R84 ;  /* 0x00010c5401007387 */ /* 0x0001e80000100800 */
[----:B0-----:R-:W4:Y:S01]  /*c980*/  LDL.LU R84, [R1+0x15c] ;  /* 0x00015c0001547983 */ /* 0x001f220000300800 */
[----:B------:R-:W-:-:S03]  /*c990*/  FADD R85, R53, R85 ;  /* 0x0000005535557221 */ /* 0x000fc60000000000 */
[----:B------:R-:W4:Y:S04]  /*c9a0*/  LDL.LU R53, [R1+0x508] ;  /* 0x0005080001357983 */ /* 0x000f280000300800 */
[----:B------:R0:W-:Y:S01]  /*c9b0*/  STL [R1+0x110], R85 ;  /* 0x0001105501007387 */ /* 0x0001e20000100800 */
[----:B------:R-:W-:-:S03]  /*c9c0*/  FADD R86, R54, R86 ;  /* 0x0000005636567221 */ /* 0x000fc60000000000 */
[----:B0-----:R-:W4:Y:S04]  /*c9d0*/  LDL.LU R85, [R1+0x160] ;  /* 0x0001600001557983 */ /* 0x001f280000300800 */
[----:B------:R-:W4:Y:S04]  /*c9e0*/  LDL.LU R54, [R1+0x504] ;  /* 0x0005040001367983 */ /* 0x000f280000300800 */
[----:B------:R0:W-:Y:S04]  /*c9f0*/  STL [R1+0x114], R86 ;  /* 0x0001145601007387 */ /* 0x0001e80000100800 */
[----:B0-----:R-:W4:Y:S01]  /*ca00*/  LDL.LU R86, [R1+0x164] ;  /* 0x0001640001567983 */ /* 0x001f220000300800 */
[----:B------:R-:W-:Y:S01]  /*ca10*/  FADD R2, R55, R2 ;  /* 0x0000000237027221 */ /* 0x000fe20000000000 */
[----:B--2---:R-:W-:-:S02]  /*ca20*/  FADD R3, R56, R3 ;  /* 0x0000000338037221 */ /* 0x004fc40000000000 */
[----:B------:R-:W2:Y:S01]  /*ca30*/  LDL.LU R55, [R1+0x500] ;  /* 0x0005000001377983 */ /* 0x000ea20000300800 */
[----:B------:R-:W-:-:S03]  /*ca40*/  FADD R4, R57, R4 ;  /* 0x0000000439047221 */ /* 0x000fc60000000000 */
[----:B------:R0:W-:Y:S01]  /*ca50*/  STL [R1+0x118], R2 ;  /* 0x0001180201007387 */ /* 0x0001e20000100800 */
[----:B---3--:R-:W-:-:S03]  /*ca60*/  FADD R59, R58, R59 ;  /* 0x0000003b3a3b7221 */ /* 0x008fc60000000000 */
[----:B0-----:R-:W3:Y:S04]  /*ca70*/  LDL.LU R2, [R1+0x168] ;  /* 0x0001680001027983 */ /* 0x001ee80000300800 */
[----:B------:R-:W2:Y:S04]  /*ca80*/  LDL.LU R56, [R1+0x4fc] ;  /* 0x0004fc0001387983 */ /* 0x000ea80000300800 */
[----:B------:R0:W-:Y:S01]  /*ca90*/  STL [R1+0x11c], R3 ;  /* 0x00011c0301007387 */ /* 0x0001e20000100800 */
[----:B------:R-:W-:Y:S01]  /*caa0*/  FADD R61, R60, R61 ;  /* 0x0000003d3c3d7221 */ /* 0x000fe20000000000 */
[----:B------:R-:W-:-:S02]  /*cab0*/  FADD R63, R62, R63 ;  /* 0x0000003f3e3f7221 */ /* 0x000fc40000000000 */
[----:B0-----:R-:W2:Y:S04]  /*cac0*/  LDL.LU R3, [R1+0x16c] ;  /* 0x00016c0001037983 */ /* 0x001ea80000300800 */
[----:B------:R-:W2:Y:S04]  /*cad0*/  LDL.LU R57, [R1+0x4f8] ;  /* 0x0004f80001397983 */ /* 0x000ea80000300800 */
[----:B------:R0:W-:Y:S01]  /*cae0*/  STL [R1+0x120], R4 ;  /* 0x0001200401007387 */ /* 0x0001e20000100800 */
[----:B------:R-:W-:-:S03]  /*caf0*/  FADD R65, R64, R65 ;  /* 0x0000004140417221 */ /* 0x000fc60000000000 */
        /* <DEDUP_REMOVED lines=42> */
[----:B------:R0:W-:Y:S04]  /*cda0*/  STL [R1+0x14c], R80 ;  /* 0x00014c5001007387 */ /* 0x0001e80000100800 */
[----:B0-----:R-:W2:Y:S04]  /*cdb0*/  LDL.LU R80, [R1+0x17c] ;  /* 0x00017c0001507983 */ /* 0x001ea80000300800 */
[----:B------:R-:W2:Y:S04]  /*cdc0*/  LDL.LU R77, [R1+0x4a8] ;  /* 0x0004a800014d7983 */ /* 0x000ea80000300800 */
[----:B------:R0:W-:Y:S01]  /*cdd0*/  STL [R1+0x150], R81 ;  /* 0x0001505101007387 */ /* 0x0001e20000100800 */
[----:B----4-:R-:W-:-:S03]  /*cde0*/  FADD R84, R152, R84 ;  /* 0x0000005498547221 */ /* 0x010fc60000000000 */
[----:B0-----:R-:W4:Y:S04]  /*cdf0*/  LDL.LU R81, [R1+0x180] ;  /* 0x0001800001517983 */ /* 0x001f280000300800 */
[----:B------:R0:W-:Y:S04]  /*ce00*/  STL [R1+0x154], R82 ;  /* 0x0001545201007387 */ /* 0x0001e80000100800 */
[----:B0-----:R-:W4:Y:S01]  /*ce10*/  LDL.LU R82, [R1+0x184] ;  /* 0x0001840001527983 */ /* 0x001f220000300800 */
[----:B------:R-:W-:-:S03]  /*ce20*/  FADD R85, R153, R85 ;  /* 0x0000005599557221 */ /* 0x000fc60000000000 */
[----:B------:R0:W-:Y:S04]  /*ce30*/  STL [R1+0x158], R83 ;  /* 0x0001585301007387 */ /* 0x0001e80000100800 */
[----:B0-----:R-:W4:Y:S01]  /*ce40*/  LDL.LU R83, [R1+0x188] ;  /* 0x0001880001537983 */ /* 0x001f220000300800 */
[----:B------:R-:W-:-:S03]  /*ce50*/  FADD R86, R154, R86 ;  /* 0x000000569a567221 */ /* 0x000fc60000000000 */
[----:B------:R0:W-:Y:S04]  /*ce60*/  STL [R1+0x15c], R84 ;  /* 0x00015c5401007387 */ /* 0x0001e80000100800 */
[----:B0-----:R-:W4:Y:S04]  /*ce70*/  LDL.LU R84, [R1+0x18c] ;  /* 0x00018c0001547983 */ /* 0x001f280000300800 */
[----:B------:R0:W-:Y:S04]  /*ce80*/  STL [R1+0x160], R85 ;  /* 0x0001605501007387 */ /* 0x0001e80000100800 */
[----:B0-----:R-:W4:Y:S04]  /*ce90*/  LDL.LU R85, [R1+0x190] ;  /* 0x0001900001557983 */ /* 0x001f280000300800 */
[----:B------:R0:W-:Y:S04]  /*cea0*/  STL [R1+0x164], R86 ;  /* 0x0001645601007387 */ /* 0x0001e80000100800 */
[----:B0-----:R-:W4:Y:S04]  /*ceb0*/  LDL.LU R86, [R1+0x194] ;  /* 0x0001940001567983 */ /* 0x001f280000300800 */
[----:B------:R-:W4:Y:S04]  /*cec0*/  LDL.LU R87, [R1+0x198] ;  /* 0x0001980001577983 */ /* 0x000f280000300800 */
[----:B------:R-:W4:Y:S01]  /*ced0*/  LDL.LU R0, [R1+0x19c] ;  /* 0x00019c0001007983 */ /* 0x000f220000300800 */
[----:B---3--:R-:W-:Y:S01]  /*cee0*/  FADD R2, R155, R2 ;  /* 0x000000029b027221 */ /* 0x008fe20000000000 */
[----:B--2---:R-:W-:-:S04]  /*cef0*/  FADD R3, R156, R3 ;  /* 0x000000039c037221 */ /* 0x004fc80000000000 */
[----:B------:R0:W-:Y:S01]  /*cf00*/  STL [R1+0x168], R2 ;  /* 0x0001680201007387 */ /* 0x0001e20000100800 */
[----:B------:R-:W-:-:S03]  /*cf10*/  FADD R4, R157, R4 ;  /* 0x000000049d047221 */ /* 0x000fc60000000000 */
[----:B------:R-:W2:Y:S04]  /*cf20*/  LDL.LU R157, [R1+0x1cc] ;  /* 0x0001cc00019d7983 */ /* 0x000ea80000300800 */
[----:B------:R1:W-:Y:S04]  /*cf30*/  STL [R1+0x16c], R3 ;  /* 0x00016c0301007387 */ /* 0x0003e80000100800 */
[----:B------:R-:W3:Y:S04]  /*cf40*/  LDL.LU R156, [R1+0x1d0] ;  /* 0x0001d000019c7983 */ /* 0x000ee80000300800 */
[----:B------:R-:W3:Y:S04]  /*cf50*/  LDL.LU R155, [R1+0x1d4] ;  /* 0x0001d400019b7983 */ /* 0x000ee80000300800 */
[----:B------:R1:W-:Y:S04]  /*cf60*/  STL [R1+0x170], R4 ;  /* 0x0001700401007387 */ /* 0x0003e80000100800 */
[----:B------:R-:W3:Y:S04]  /*cf70*/  LDL.LU R154, [R1+0x1d8] ;  /* 0x0001d800019a7983 */ /* 0x000ee80000300800 */
[----:B------:R-:W3:Y:S04]  /*cf80*/  LDL.LU R153, [R1+0x1dc] ;  /* 0x0001dc0001997983 */ /* 0x000ee80000300800 */
[----:B------:R-:W3:Y:S04]  /*cf90*/  LDL.LU R152, [R1+0x1e0] ;  /* 0x0001e00001987983 */ /* 0x000ee80000300800 */
[----:B0-----:R-:W3:Y:S04]  /*cfa0*/  LDL.LU R2, [R1+0x1e4] ;  /* 0x0001e40001027983 */ /* 0x001ee80000300800 */
[----:B-1----:R-:W3:Y:S04]  /*cfb0*/  LDL.LU R3, [R1+0x1e8] ;  /* 0x0001e80001037983 */ /* 0x002ee80000300800 */
[----:B------:R-:W3:Y:S01]  /*cfc0*/  LDL.LU R4, [R1+0x1ec] ;  /* 0x0001ec0001047983 */ /* 0x000ee20000300800 */
[----:B------:R-:W-:-:S05]  /*cfd0*/  FADD R78, R158, R78 ;  /* 0x0000004e9e4e7221 */ /* 0x000fca0000000000 */
[----:B------:R0:W-:Y:S04]  /*cfe0*/  STL [R1+0x174], R78 ;  /* 0x0001744e01007387 */ /* 0x0001e80000100800 */
[----:B0-----:R-:W3:Y:S01]  /*cff0*/  LDL.LU R78, [R1+0x4a4] ;  /* 0x0004a400014e7983 */ /* 0x001ee20000300800 */
[----:B------:R-:W-:-:S03]  /*d000*/  FADD R79, R159, R79 ;  /* 0x0000004f9f4f7221 */ /* 0x000fc60000000000 */
[----:B------:R-:W3:Y:S04]  /*d010*/  LDL.LU R158, [R1+0x1c8] ;  /* 0x0001c800019e7983 */ /* 0x000ee80000300800 */
[----:B------:R0:W-:Y:S04]  /*d020*/  STL [R1+0x178], R79 ;  /* 0x0001784f01007387 */ /* 0x0001e80000100800 */
[----:B0-----:R-:W3:Y:S01]  /*d030*/  LDL.LU R79, [R1+0x4a0] ;  /* 0x0004a000014f7983 */ /* 0x001ee20000300800 */
[----:B------:R-:W-:-:S03]  /*d040*/  FADD R80, R160, R80 ;  /* 0x00000050a0507221 */ /* 0x000fc60000000000 */
[----:B------:R-:W3:Y:S04]  /*d050*/  LDL.LU R159, [R1+0x1c4] ;  /* 0x0001c400019f7983 */ /* 0x000ee80000300800 */
[----:B------:R0:W-:Y:S04]  /*d060*/  STL [R1+0x17c], R80 ;  /* 0x00017c5001007387 */ /* 0x0001e80000100800 */
[----:B0-----:R-:W3:Y:S01]  /*d070*/  LDL.LU R80, [R1+0x49c] ;  /* 0x00049c0001507983 */ /* 0x001ee20000300800 */
[----:B----4-:R-:W-:-:S03]  /*d080*/  FADD R81, R161, R81 ;  /* 0x00000051a1517221 */ /* 0x010fc60000000000 */
[----:B------:R-:W4:Y:S04]  /*d090*/  LDL.LU R160, [R1+0x1c0] ;  /* 0x0001c00001a07983 */ /* 0x000f280000300800 */
[----:B------:R0:W-:Y:S01]  /*d0a0*/  STL [R1+0x180], R81 ;  /* 0x0001805101007387 */ /* 0x0001e20000100800 */
[----:B------:R-:W-:-:S03]  /*d0b0*/  FADD R82, R162, R82 ;  /* 0x00000052a2527221 */ /* 0x000fc60000000000 */
[----:B0-----:R-:W4:Y:S04]  /*d0c0*/  LDL.LU R81, [R1+0x498] ;  /* 0x0004980001517983 */ /* 0x001f280000300800 */
[----:B------:R-:W4:Y:S04]  /*d0d0*/  LDL.LU R161, [R1+0x1bc] ;  /* 0x0001bc0001a17983 */ /* 0x000f280000300800 */
[----:B------:R0:W-:Y:S01]  /*d0e0*/  STL [R1+0x184], R82 ;  /* 0x0001845201007387 */ /* 0x0001e20000100800 */
[----:B------:R-:W-:-:S03]  /*d0f0*/  FADD R83, R163, R83 ;  /* 0x00000053a3537221 */ /* 0x000fc60000000000 */
[----:B0-----:R-:W4:Y:S04]  /*d100*/  LDL.LU R82, [R1+0x494] ;  /* 0x0004940001527983 */ /* 0x001f280000300800 */
[----:B------:R-:W4:Y:S01]  /*d110*/  LDL.LU R162, [R1+0x1b8] ;  /* 0x0001b80001a27983 */ /* 0x000f220000300800 */
[----:B------:R-:W-:-:S03]  /*d120*/  FADD R84, R164, R84 ;  /* 0x00000054a4547221 */ /* 0x000fc60000000000 */
[----:B------:R0:W-:Y:S04]  /*d130*/  STL [R1+0x188], R83 ;  /* 0x0001885301007387 */ /* 0x0001e80000100800 */
[----:B0-----:R-:W4:Y:S01]  /*d140*/  LDL.LU R83, [R1+0x490] ;  /* 0x0004900001537983 */ /* 0x001f220000300800 */
[----:B------:R-:W-:-:S03]  /*d150*/  FADD R85, R165, R85 ;  /* 0x00000055a5557221 */ /* 0x000fc60000000000 */
[----:B------:R-:W4:Y:S04]  /*d160*/  LDL.LU R163, [R1+0x1b4] ;  /* 0x0001b40001a37983 */ /* 0x000f280000300800 */
[----:B------:R0:W-:Y:S01]  /*d170*/  STL [R1+0x18c], R84 ;  /* 0x00018c5401007387 */ /* 0x0001e20000100800 */
[----:B------:R-:W-:-:S03]  /*d180*/  FADD R86, R166, R86 ;  /* 0x00000056a6567221 */ /* 0x000fc60000000000 */
[----:B0-----:R-:W4:Y:S04]  /*d190*/  LDL.LU R84, [R1+0x48c] ;  /* 0x00048c0001547983 */ /* 0x001f280000300800 */
[----:B------:R-:W4:Y:S01]  /*d1a0*/  LDL.LU R164, [R1+0x1b0] ;  /* 0x0001b00001a47983 */ /* 0x000f220000300800 */
[----:B------:R-:W-:-:S03]  /*d1b0*/  FADD R87, R167, R87 ;  /* 0x00000057a7577221 */ /* 0x000fc60000000000 */
[----:B------:R0:W-:Y:S01]  /*d1c0*/  STL [R1+0x190], R85 ;  /* 0x0001905501007387 */ /* 0x0001e20000100800 */
[----:B------:R-:W-:-:S03]  /*d1d0*/  FADD R0, R168, R0 ;  /* 0x00000000a8007221 */ /* 0x000fc60000000000 */
[----:B0-----:R-:W4:Y:S04]  /*d1e0*/  LDL.LU R85, [R1+0x488] ;  /* 0x0004880001557983 */ /* 0x001f280000300800 */
[----:B------:R-:W4:Y:S04]  /*d1f0*/  LDL.LU R165, [R1+0x1ac] ;  /* 0x0001ac0001a57983 */ /* 0x000f280000300800 */
[----:B------:R0:W-:Y:S04]  /*d200*/  STL [R1+0x194], R86 ;  /* 0x0001945601007387 */ /* 0x0001e80000100800 */
[----:B0-----:R-:W4:Y:S04]  /*d210*/  LDL.LU R86, [R1+0x484] ;  /* 0x0004840001567983 */ /* 0x001f280000300800 */
[----:B------:R-:W4:Y:S04]  /*d220*/  LDL.LU R166, [R1+0x1a8] ;  /* 0x0001a80001a67983 */ /* 0x000f280000300800 */
[----:B------:R0:W-:Y:S04]  /*d230*/  STL [R1+0x198], R87 ;  /* 0x0001985701007387 */ /* 0x0001e80000100800 */
[----:B0-----:R-:W4:Y:S04]  /*d240*/  LDL.LU R87, [R1+0x480] ;  /* 0x0004800001577983 */ /* 0x001f280000300800 */
[----:B------:R-:W4:Y:S04]  /*d250*/  LDL.LU R167, [R1+0x1a4] ;  /* 0x0001a40001a77983 */ /* 0x000f280000300800 */
[----:B------:R0:W-:Y:S04]  /*d260*/  STL [R1+0x19c], R0 ;  /* 0x00019c0001007387 */ /* 0x0001e80000100800 */
[----:B0-----:R0:W5:Y:S04]  /*d270*/  LDL.LU R0, [R1+0x47c] ;  /* 0x00047c0001007983 */ /* 0x0011680000300800 */
[----:B------:R-:W4:Y:S01]  /*d280*/  LDL.LU R168, [R1+0x1a0] ;  /* 0x0001a00001a87983 */ /* 0x000f220000300800 */
[----:B--2---:R-:W-:Y:S01]  /*d290*/  FADD R157, R180, R157 ;  /* 0x0000009db49d7221 */ /* 0x004fe20000000000 */
[----:B---3--:R-:W-:Y:S01]  /*d2a0*/  FADD R156, R181, R156 ;  /* 0x0000009cb59c7221 */ /* 0x008fe20000000000 */
        /* <DEDUP_REMOVED lines=9> */
[----:B----4-:R-:W-:Y:S01]  /*d340*/  FADD R160, R177, R160 ;  /* 0x000000a0b1a07221 */ /* 0x010fe20000000000 */
[----:B------:R-:W-:Y:S01]  /*d350*/  FADD R161, R176, R161 ;  /* 0x000000a1b0a17221 */ /* 0x000fe20000000000 */
[----:B------:R-:W-:Y:S01]  /*d360*/  FADD R162, R175, R162 ;  /* 0x000000a2afa27221 */ /* 0x000fe20000000000 */
[----:B------:R-:W-:Y:S01]  /*d370*/  FADD R163, R174, R163 ;  /* 0x000000a3aea37221 */ /* 0x000fe20000000000 */
[----:B------:R-:W-:Y:S01]  /*d380*/  FADD R164, R173, R164 ;  /* 0x000000a4ada47221 */ /* 0x000fe20000000000 */
[----:B------:R-:W-:Y:S01]  /*d390*/  FADD R165, R172, R165 ;  /* 0x000000a5aca57221 */ /* 0x000fe20000000000 */
[----:B------:R-:W-:Y:S01]  /*d3a0*/  FADD R166, R171, R166 ;  /* 0x000000a6aba67221 */ /* 0x000fe20000000000 */
[----:B------:R-:W-:Y:S01]  /*d3b0*/  FADD R167, R170, R167 ;  /* 0x000000a7aaa77221 */ /* 0x000fe20000000000 */
[----:B------:R-:W-:-:S05]  /*d3c0*/  FADD R168, R169, R168 ;  /* 0x000000a8a9a87221 */ /* 0x000fca0000000000 */
        /* <DEDUP_REMOVED lines=17> */
[----:B------:R-:W4:Y:S04]  /*d4e0*/  LDL.LU R179, [R1+0x1f0] ;  /* 0x0001f00001b37983 */ /* 0x000f280000300800 */
[----:B------:R0:W-:Y:S04]  /*d4f0*/  STL [R1+0x1e4], R2 ;  /* 0x0001e40201007387 */ /* 0x0001e80000100800 */
[----:B------:R-:W4:Y:S04]  /*d500*/  LDL.LU R178, [R1+0x1f4] ;  /* 0x0001f40001b27983 */ /* 0x000f280000300800 */
        /* <DEDUP_REMOVED lines=11> */
[----:B-1----:R-:W4:Y:S04]  /*d5c0*/  LDL.LU R168, [R1+0x21c] ;  /* 0x00021c0001a87983 */ /* 0x002f280000300800 */
[----:B--2---:R-:W2:Y:S04]  /*d5d0*/  LDL.LU R167, [R1+0x220] ;  /* 0x0002200001a77983 */ /* 0x004ea80000300800 */
[----:B---3--:R-:W3:Y:S04]  /*d5e0*/  LDL.LU R166, [R1+0x224] ;  /* 0x0002240001a67983 */ /* 0x008ee80000300800 */
[----:B----4-:R-:W4:Y:S04]  /*d5f0*/  LDL.LU R165, [R1+0x228] ;  /* 0x0002280001a57983 */ /* 0x010f280000300800 */
[----:B0-----:R-:W4:Y:S04]  /*d600*/  LDL.LU R164, [R1+0x22c] ;  /* 0x00022c0001a47983 */ /* 0x001f280000300800 */
        /* <DEDUP_REMOVED lines=14> */
[----:B------:R-:W4:Y:S01]  /*d6f0*/  LDL.LU R4, [R1+0x268] ;  /* 0x0002680001047983 */ /* 0x000f220000300800 */
[----:B------:R-:W-:Y:S01]  /*d700*/  FADD R179, R189, R179 ;  /* 0x000000b3bdb37221 */ /* 0x000fe20000000000 */
        /* <DEDUP_REMOVED lines=72> */
[----:B--2---:R-:W2:Y:S04]  /*db90*/  LDL.LU R168, [R1+0x298] ;  /* 0x0002980001a87983 */ /* 0x004ea80000300800 */
        /* <DEDUP_REMOVED lines=355> */
[----:B------:R-:W-:Y:S01]  /*f1d0*/  FADD R3, R86, R3 ;  /* 0x0000000356037221 */ /* 0x000fe20000000000 */
[----:B------:R-:W-:-:S05]  /*f1e0*/  FADD R4, R4, R87 ;  /* 0x0000005704047221 */ /* 0x000fca0000000000 */
[----:B------:R0:W-:Y:S04]  /*f1f0*/  STL [R1+0x458], R4 ;  /* 0x0004580401007387 */ /* 0x0001e80000100800 */
[----:B------:R0:W-:Y:S04]  /*f200*/  STL [R1+0x450], R2 ;  /* 0x0004500201007387 */ /* 0x0001e80000100800 */
[----:B------:R0:W-:Y:S02]  /*f210*/  STL [R1+0x454], R3 ;  /* 0x0004540301007387 */ /* 0x0001e40000100800 */
.L_x_32:
[----:B0-----:R-:W0:Y:S02]  /*f220*/  LDC R2, c[0x0][0x28c] ;  /* 0x0000a300ff027b82 */ /* 0x001e240000000800 */
[----:B0-----:R-:W-:-:S13]  /*f230*/  ISETP.GE.AND P0, PT, R2, 0x1, PT ;  /* 0x000000010200780c */ /* 0x001fda0003f06270 */
[----:B------:R-:W-:Y:S05]  /*f240*/  @!P0 BRA `(.L_x_33) ;  /* 0x0000000000648947 */ /* 0x000fea0003800000 */
[----:B------:R-:W-:-:S06]  /*f250*/  UISETP.NE.AND UP0, UPT, UR13, 0x3, UPT ;  /* 0x000000030d00788c */ /* 0x000fcc000bf05270 */
[----:B------:R-:W-:-:S13]  /*f260*/  PLOP3.LUT P0, PT, PT, PT, UP0, 0x80, 0x0 ;  /* 0x000000000000781c */ /* 0x000fda0003f0f008 */
[----:B------:R-:W-:Y:S05]  /*f270*/  @!P0 BRA `(.L_x_34) ;  /* 0x0000000000048947 */ /* 0x000fea0003800000 */
[----:B------:R-:W-:Y:S01]  /*f280*/  BPT.TRAP 0x1 ;  /* 0x000000040000795c */ /* 0x000fe20000300000 */
.L_x_34:
[----:B------:R-:W2:Y:S01]  /*f290*/  LDL R2, [R1+0x45c] ;  /* 0x00045c0001027983 */ /* 0x000ea20000100800 */
[----:B------:R-:W-:Y:S01]  /*f2a0*/  BSSY B0, `(.L_x_35) ;  /* 0x000000f000007945 */ /* 0x000fe20003800000 */
[----:B--2---:R-:W-:-:S13]  /*f2b0*/  ISETP.NE.AND P0, PT, R2, RZ, PT ;  /* 0x000000ff0200720c */ /* 0x004fda0003f05270 */
[----:B------:R-:W-:Y:S05]  /*f2c0*/  @!P0 BRA `(.L_x_36) ;  /* 0x0000000000308947 */ /* 0x000fea0003800000 */
[----:B------:R-:W2:Y:S01]  /*f2d0*/  LDL R3, [R1+0x460] ;  /* 0x0004600001037983 */ /* 0x000ea20000100800 */
[----:B------:R-:W-:-:S04]  /*f2e0*/  UISETP.LT.AND UP0, UPT, UR14, 0x1, UPT ;  /* 0x000000010e00788c */ /* 0x000fc8000bf01270 */
[----:B------:R-:W-:-:S04]  /*f2f0*/  USEL UR6, UR14, 0x1, UP0 ;  /* 0x000000010e067887 */ /* 0x000fc80008000000 */
[----:B------:R-:W-:-:S04]  /*f300*/  UIADD3 UR6, UR5, UR14, -UR6 ;  /* 0x0000000e05067290 */ /* 0x000fc8000fffe806 */
[----:B------:R-:W-:-:S04]  /*f310*/  UIMAD.WIDE.U32 UR20, UR6, -0x33333333, URZ ;  /* 0xcccccccd061478a5 */ /* 0x000fc8000f8e003f */
[----:B------:R-:W-:-:S04]  /*f320*/  USHF.R.U32.HI UR20, URZ, 0x2, UR21 ;  /* 0x000000023f147899 */ /* 0x000fc80008011615 */
[----:B------:R-:W-:-:S04]  /*f330*/  UIMAD UR6, UR20, -0x5, UR6 ;  /* 0xfffffffb140678a4 */ /* 0x000fc8000f8e0206 */
[----:B------:R-:W-:-:S04]  /*f340*/  ULEA UR6, UR6, UR15, 0x3 ;  /* 0x0000000f06067291 */ /* 0x000fc8000f8e183f */
[----:B------:R-:W-:-:S06]  /*f350*/  UIADD3 UR6, UR6, 0x28, URZ ;  /* 0x0000002806067890 */ /* 0x000fcc000fffe03f */
[----:B------:R-:W-:-:S05]  /*f360*/  IMAD.U32 R2, RZ, RZ, UR6 ;  /* 0x00000006ff027e24 */ /* 0x000fca000f8e00ff */
[----:B--2---:R-:W-:-:S04]  /*f370*/  PRMT R2, R3, 0x654, R2 ;  /* 0x0000065403027816 */ /* 0x004fc80000000002 */
[----:B------:R0:W-:Y:S03]  /*f380*/  SYNCS.ARRIVE.TRANS64.RED.A1T0 RZ, [R2+URZ], RZ ;  /* 0x000000ff02ff79a7 */ /* 0x0001e6000810043f */
.L_x_36:
[----:B------:R-:W-:Y:S05]  /*f390*/  BSYNC B0 ;  /* 0x0000000000007941 */ /* 0x000fea0003800000 */
.L_x_35:
[----:B------:R-:W-:-:S06]  /*f3a0*/  UISETP.GT.U32.AND UP0, UPT, UR7, 0x1, UPT ;  /* 0x000000010700788c */ /* 0x000fcc000bf04070 */
[----:B------:R-:W-:-:S13]  /*f3b0*/  PLOP3.LUT P0, PT, PT, PT, UP0, 0x80, 0x0 ;  /* 0x000000000000781c */ /* 0x000fda0003f0f008 */
[----:B------:R-:W-:Y:S05]  /*f3c0*/  @P0 BRA `(.L_x_33) ;  /* 0x0000000000040947 */ /* 0x000fea0003800000 */
[----:B------:R-:W-:Y:S01]  /*f3d0*/  BPT.TRAP 0x1 ;  /* 0x000000040000795c */ /* 0x000fe20000300000 */
.L_x_33:
[----:B------:R-:W2:Y:S01]  /*f3e0*/  LDL.LU R24, [R1+0x464] ;  /* 0x0004640001187983 */ /* 0x000ea20000300800 */
[----:B0-----:R-:W0:Y:S01]  /*f3f0*/  LDC R2, c[0x0][0x288] ;  /* 0x0000a200ff027b82 */ /* 0x001e220000000800 */
[----:B------:R-:W4:Y:S01]  /*f400*/  S2R R3, SR_TID.X ;  /* 0x0000000000037919 */ /* 0x000f220000002100 */
[----:B------:R-:W-:Y:S02]  /*f410*/  UIADD3 UR5, UR14, UR5, URZ ;  /* 0x000000050e057290 */ /* 0x000fe4000fffe03f */
[----:B------:R-:W-:Y:S01]  /*f420*/  UISETP.GE.U32.AND UP1, UPT, UR14, 0x5, UPT ;  /* 0x000000050e00788c */ /* 0x000fe2000bf26070 */
[----:B------:R-:W3:Y:S01]  /*f430*/  LDL.LU R4, [R1+0x468] ;  /* 0x0004680001047983 */ /* 0x000ee20000300800 */
[----:B------:R-:W-:Y:S01]  /*f440*/  UISETP.GT.U32.AND UP0, UPT, UR5, 0x4, UPT ;  /* 0x000000040500788c */ /* 0x000fe2000bf04070 */
[----:B------:R-:W-:Y:S01]  /*f450*/  IMAD.MOV.U32 R147, RZ, RZ, -0x1 ;  /* 0xffffffffff937424 */ /* 0x000fe200078e00ff */
[----:B------:R-:W-:Y:S01]  /*f460*/  ULDC UR6, c[0x0][0x284] ;  /* 0x0000a10000067ab9 */ /* 0x000fe20000000800 */
[----:B------:R-:W-:Y:S01]  /*f470*/  USHF.R.S32.HI UR15, URZ, 0x1f, UR18 ;  /* 0x0000001f3f0f7899 */ /* 0x000fe20008011412 */
[----:B------:R-:W-:Y:S01]  /*f480*/  ULDC.64 UR22, c[0x0][0x5d0] ;  /* 0x0001740000167ab9 */ /* 0x000fe20000000a00 */
[----:B------:R-:W-:-:S04]  /*f490*/  UISETP.LT.U32.AND UP0, UPT, UR14, 0x5, UP0 ;  /* 0x000000050e00788c */ /* 0x000fc80008701070 */
[----:B------:R-:W-:Y:S02]  /*f4a0*/  @UP1 UIMAD.WIDE.U32 UR20, UR5, -0x33333333, URZ ;  /* 0xcccccccd051418a5 */ /* 0x000fe4000f8e003f */
[----:B------:R-:W-:Y:S02]  /*f4b0*/  USEL UR16, URZ, 0x1, !UP0 ;  /* 0x000000013f107887 */ /* 0x000fe4000c000000 */
[----:B------:R-:W-:Y:S02]  /*f4c0*/  @UP1 USHF.R.U32.HI UR20, URZ, 0x2, UR21 ;  /* 0x000000023f141899 */ /* 0x000fe40008011615 */
[----:B------:R-:W-:-:S04]  /*f4d0*/  ULOP3.LUT UR4, UR4, UR16, URZ, 0x3c, !UPT ;  /* 0x0000001004047292 */ /* 0x000fc8000f8e3c3f */
[----:B------:R-:W-:Y:S01]  /*f4e0*/  @UP1 ULOP3.LUT UR4, UR4, 0x1, UR20, 0x78, !UPT ;  /* 0x0000000104041892 */ /* 0x000fe2000f8e7814 */
[C---:B----4-:R-:W-:Y:S01]  /*f4f0*/  LOP3.LUT R28, R3.reuse, 0x3, RZ, 0xc0, !PT ;  /* 0x00000003031c7812 */ /* 0x050fe200078ec0ff */
[----:B------:R-:W-:Y:S01]  /*f500*/  IMAD.SHL.U32 R27, R3, 0x2, RZ ;  /* 0x00000002031b7824 */ /* 0x000fe200078e00ff */
[----:B------:R-:W-:-:S03]  /*f510*/  SHF.R.U32.HI R29, RZ, 0x7, R3 ;  /* 0x00000007ff1d7819 */ /* 0x000fc60000011603 */
[----:B0-----:R-:W-:Y:S01]  /*f520*/  IMAD R28, R28, -0x2, R2 ;  /* 0xfffffffe1c1c7824 */ /* 0x001fe200078e0202 */
[----:B------:R-:W-:-:S05]  /*f530*/  LOP3.LUT R29, R29, 0x1, RZ, 0xc0, !PT ;  /* 0x000000011d1d7812 */ /* 0x000fca00078ec0ff */
[----:B------:R-:W-:Y:S02]  /*f540*/  IMAD.SHL.U32 R31, R29, 0x40, RZ ;  /* 0x000000401d1f7824 */ /* 0x000fe400078e00ff */
[----:B--2---:R-:W-:Y:S02]  /*f550*/  IMAD.SHL.U32 R26, R24, 0x80, RZ ;  /* 0x00000080181a7824 */ /* 0x004fe400078e00ff */
[----:B------:R-:W-:Y:S02]  /*f560*/  IMAD.U32 R24, RZ, RZ, UR22 ;  /* 0x00000016ff187e24 */ /* 0x000fe4000f8e00ff */
[----:B------:R-:W-:Y:S01]  /*f570*/  IMAD.IADD R28, R28, 0x1, -R26 ;  /* 0x000000011c1c7824 */ /* 0x000fe200078e0a1a */
[----:B------:R-:W-:Y:S02]  /*f580*/  ISETP.GE.AND P0, PT, R26, R2, PT ;  /* 0x000000021a00720c */ /* 0x000fe40003f06270 */
[----:B------:R-:W-:Y:S01]  /*f590*/  SHF.R.U32.HI R2, RZ, 0x2, R3 ;  /* 0x00000002ff027819 */ /* 0x000fe20000011603 */
[----:B---3--:R-:W-:Y:S01]  /*f5a0*/  IMAD.WIDE R36, R4, 0x200, RZ ;  /* 0x0000020004247825 */ /* 0x008fe200078e02ff */
[----:B------:R-:W-:-:S02]  /*f5b0*/  LOP3.LUT R3, R3, 0x60, RZ, 0xc0, !PT ;  /* 0x0000006003037812 */ /* 0x000fc400078ec0ff */
[----:B------:R-:W-:Y:S02]  /*f5c0*/  LOP3.LUT R2, R2, 0x7, RZ, 0xc0, !PT ;  /* 0x0000000702027812 */ /* 0x000fe400078ec0ff */
[----:B------:R-:W-:Y:S02]  /*f5d0*/  SHF.R.U32.HI R3, RZ, 0x1, R3 ;  /* 0x00000001ff037819 */ /* 0x000fe40000011603 */
[--C-:B------:R-:W-:Y:S02]  /*f5e0*/  LOP3.LUT R31, R31, 0x40, R2.reuse, 0xe2, !PT ;  /* 0x000000401f1f7812 */ /* 0x100fe400078ee202 */
[----:B------:R-:W-:Y:S02]  /*f5f0*/  IADD3 R2, RZ, -R3, -R2 ;  /* 0x80000003ff027210 */ /* 0x000fe40007ffe802 */
[----:B------:R-:W-:Y:S02]  /*f600*/  LOP3.LUT R26, R26, 0x6, R27, 0xf8, !PT ;  /* 0x000000061a1a7812 */ /* 0x000fe400078ef81b */
[----:B------:R-:W-:Y:S01]  /*f610*/  LOP3.LUT R31, R36, R31, R3, 0xfe, !PT ;  /* 0x0000001f241f7212 */ /* 0x000fe200078efe03 */
[----:B------:R-:W-:Y:S01]  /*f620*/  IMAD R29, R29, -0x40, R2 ;  /* 0xffffffc01d1d7824 */ /* 0x000fe200078e0202 */
[----:B------:R-:W-:Y:S01]  /*f630*/  SHF.R.S32.HI R27, RZ, 0x1f, R26 ;  /* 0x0000001fff1b7819 */ /* 0x000fe2000001141a */
[----:B------:R-:W-:-:S02]  /*f640*/  IMAD.SHL.U32 R2, R4, 0x200, RZ ;  /* 0x0000020004027824 */ /* 0x000fc400078e00ff */
[----:B------:R-:W-:-:S03]  /*f650*/  IMAD.WIDE.U32 R24, R24, UR18, R26 ;  /* 0x0000001218187c25 */ /* 0x000fc6000f8e001a */
[C---:B------:R-:W-:Y:S02]  /*f660*/  ISETP.GE.OR P0, PT, R2.reuse, UR6, P0 ;  /* 0x0000000602007c0c */ /* 0x040fe40008706670 */
[----:B------:R-:W-:Y:S01]  /*f670*/  IADD3 R29, -R2, UR6, R29 ;  /* 0x00000006021d7c10 */ /* 0x000fe2000fffe11d */
[----:B------:R-:W-:-:S04]  /*f680*/  UIMAD UR6, UR15, UR22, URZ ;  /* 0x000000160f0672a4 */ /* 0x000fc8000f8e023f */
[----:B------:R-:W-:-:S06]  /*f690*/  UIMAD UR6, UR18, UR23, UR6 ;  /* 0x00000017120672a4 */ /* 0x000fcc000f8e0206 */
[----:B------:R-:W-:Y:S01]  /*f6a0*/  VIADD R25, R25, UR6 ;  /* 0x0000000619197c36 */ /* 0x000fe20008000000 */
[----:B------:R-:W-:Y:S06]  /*f6b0*/  @P0 BRA `(.L_x_37) ;  /* 0x000001c000000947 */ /* 0x000fec0003800000 */
[----:B------:R-:W0:Y:S01]  /*f6c0*/  LDC.64 R2, c[0x0][0x5c8] ;  /* 0x00017200ff027b82 */ /* 0x000e220000000a00 */
[----:B------:R-:W-:Y:S01]  /*f6d0*/  FSETP.NEU.AND P0, PT, RZ, UR8, PT ;  /* 0x00000008ff007c0b */ /* 0x000fe2000bf0d000 */
[----:B------:R-:W-:Y:S01]  /*f6e0*/  BSSY B0, `(.L_x_37) ;  /* 0x0001bfd000007945 */ /* 0x000fe20003800000 */
[-C--:B0-----:R-:W-:Y:S02]  /*f6f0*/  IMAD R30, R37, R2.reuse, RZ ;  /* 0x00000002251e7224 */ /* 0x081fe400078e02ff */
[----:B------:R-:W-:-:S04]  /*f700*/  IMAD.WIDE.U32 R24, R31, R2, R24 ;  /* 0x000000021f187225 */ /* 0x000fc800078e0018 */
[----:B------:R-:W-:-:S04]  /*f710*/  IMAD R30, R31, R3, R30 ;  /* 0x000000031f1e7224 */ /* 0x000fc800078e021e */
[----:B------:R-:W-:Y:S01]  /*f720*/  IMAD.IADD R30, R25, 0x1, R30 ;  /* 0x00000001191e7824 */ /* 0x000fe200078e021e */
[----:B------:R-:W-:Y:S06]  /*f730*/  @!P0 BRA `(.L_x_38) ;  /* 0x000000fc00b48947 */ /* 0x000fec0003800000 */
[----:B------:R-:W-:Y:S01]  /*f740*/  ULDC.64 UR20, c[0x0][0x5b8] ;  /* 0x00016e0000147ab9 */ /* 0x000fe20000000a00 */
[----:B------:R-:W-:Y:S01]  /*f750*/  ISETP.GE.AND P1, PT, R29, 0x1, PT ;  /* 0x000000011d00780c */ /* 0x000fe20003f26270 */
[----:B------:R-:W-:Y:S02]  /*f760*/  UIMAD UR6, UR15, UR20, URZ ;  /* 0x000000140f0672a4 */ /* 0x000fe4000f8e023f */
[----:B------:R-:W-:Y:S01]  /*f770*/  IMAD.U32 R4, RZ, RZ, UR20 ;  /* 0x00000014ff047e24 */ /* 0x000fe2000f8e00ff */
[----:B------:R-:W-:Y:S01]  /*f780*/  ULDC.64 UR22, c[0x0][0x5a8] ;  /* 0x00016a0000167ab9 */ /* 0x000fe20000000a00 */
[----:B------:R-:W2:Y:S01]  /*f790*/  LDL.LU R38, [R1+0x100] ;  /* 0x0001000001267983 */ /* 0x000ea20000300800 */
[----:B------:R-:W-:Y:S02]  /*f7a0*/  UIMAD UR6, UR18, UR21, UR6 ;  /* 0x00000015120672a4 */ /* 0x000fe4000f8e0206 */
[----:B------:R-:W-:Y:S01]  /*f7b0*/  IMAD.WIDE.U32 R26, R4, UR18, R26 ;  /* 0x00000012041a7c25 */ /* 0x000fe2000f8e001a */
[----:B------:R-:W-:Y:S01]  /*f7c0*/  ULDC.64 UR20, c[0x0][0x5b0] ;  /* 0x00016c0000147ab9 */ /* 0x000fe20000000a00 */
[----:B------:R-:W-:-:S02]  /*f7d0*/  ISETP.LT.OR P2, PT, R28, 0x1, !P1 ;  /* 0x000000011c00780c */ /* 0x000fc40004f41670 */
[----:B------:R-:W-:Y:S01]  /*f7e0*/  IMAD.MOV.U32 R32, RZ, RZ, R26 ;  /* 0x000000ffff207224 */ /* 0x000fe200078e001a */
[----:B------:R-:W-:Y:S01]  /*f7f0*/  ISETP.LT.OR P3, PT, R28, 0x2, !P1 ;  /* 0x000000021c00780c */ /* 0x000fe20004f61670 */
[----:B------:R-:W-:Y:S01]  /*f800*/  VIADD R33, R27, UR6 ;  /* 0x000000061b217c36 */ /* 0x000fe20008000000 */
[----:B------:R-:W3:Y:S01]  /*f810*/  LDL.LU R39, [R1+0x104] ;  /* 0x0001040001277983 */ /* 0x000ee20000300800 */
[----:B------:R-:W-:Y:S01]  /*f820*/  IMAD R4, R37, UR20, RZ ;  /* 0x0000001425047c24 */ /* 0x000fe2000f8e02ff */
[----:B------:R-:W-:Y:S01]  /*f830*/  ULDC.64 UR18, c[0x0][0x5c8] ;  /* 0x0001720000127ab9 */ /* 0x000fe20000000a00 */
[C---:B------:R-:W-:Y:S01]  /*f840*/  IMAD.WIDE.U32 R26, R31.reuse, UR20, R32 ;  /* 0x000000141f1a7c25 */ /* 0x040fe2000f8e0020 */
[----:B------:R-:W4:Y:S03]  /*f850*/  LDL.LU R40, [R1+0x108] ;  /* 0x0001080001287983 */ /* 0x000f260000300800 */
[----:B------:R-:W-:Y:S01]  /*f860*/  IMAD R4, R31, UR21, R4 ;  /* 0x000000151f047c24 */ /* 0x000fe2000f8e0204 */
[----:B------:R-:W-:Y:S01]  /*f870*/  IADD3 R26, P0, R26, UR22, RZ ;  /* 0x000000161a1a7c10 */ /* 0x000fe2000ff1e0ff */
[----:B------:R-:W0:Y:S03]  /*f880*/  @!P2 LDC.64 R34, c[0x0][0x5c0] ;  /* 0x00017000ff22ab82 */ /* 0x000e260000000a00 */
[----:B------:R-:W-:-:S02]  /*f890*/  IADD3.X R27, R27, UR23, R4, P0, !PT ;  /* 0x000000171b1b7c10 */ /* 0x000fc400087fe404 */
[----:B------:R-:W-:-:S06]  /*f8a0*/  PRMT R4, RZ, 0x7610, R4 ;  /* 0x00007610ff047816 */ /* 0x000fcc0000000004 */
[----:B------:R-:W2:Y:S02]  /*f8b0*/  @!P2 LDG.E.U8 R4, desc[UR24][R26.64] ;  /* 0x000000181a04a981 */ /* 0x000ea4000c1e1100 */
[----:B--2---:R-:W-:-:S04]  /*f8c0*/  LOP3.LUT R4, R4, 0xff, RZ, 0xc0, !PT ;  /* 0x000000ff04047812 */ /* 0x004fc800078ec0ff */
[----:B------:R-:W-:-:S05]  /*f8d0*/  F2FP.F16.E4M3.UNPACK_B R4, R4 ;  /* 0x00000004ff04723e */ /* 0x000fca00020006ff */
[----:B------:R-:W-:-:S05]  /*f8e0*/  HADD2.F32 R4, -RZ, R4.H0_H0 ;  /* 0x20000004ff047230 */ /* 0x000fca0000004100 */
[----:B------:R-:W-:-:S04]  /*f8f0*/  FMUL R4, R4, UR8 ;  /* 0x0000000804047c20 */ /* 0x000fc80008400000 */
[----:B------:R-:W-:Y:S01]  /*f900*/  FFMA R36, R5, UR17, R4 ;  /* 0x0000001105247c23 */ /* 0x000fe20008000004 */
[----:B0-----:R-:W-:Y:S02]  /*f910*/  @!P2 IADD3 R4, P0, R24, R34, RZ ;  /* 0x000000221804a210 */ /* 0x001fe40007f1e0ff */
[----:B------:R-:W-:Y:S02]  /*f920*/  PRMT R34, RZ, 0x7610, R34 ;  /* 0x00007610ff227816 */ /* 0x000fe40000000022 */
[----:B------:R-:W-:Y:S01]  /*f930*/  F2FP.SATFINITE.E4M3.F32.PACK_AB_MERGE_C R36, RZ, R36, RZ ;  /* 0x00000024ff24723e */ /* 0x000fe200048070ff */
[----:B------:R-:W-:-:S05]  /*f940*/  @!P2 IMAD.X R5, R30, 0x1, R35, P0 ;  /* 0x000000011e05a824 */ /* 0x000fca00000e0623 */
[----:B------:R0:W-:Y:S04]  /*f950*/  @!P2 STG.E.U8 desc[UR24][R4.64], R36 ;  /* 0x000000240400a986 */ /* 0x0001e8000c101118 */
[----:B------:R-:W2:Y:S01]  /*f960*/  @!P3 LDG.E.U8 R34, desc[UR24][R26.64+0x1] ;  /* 0x000001181a22b981 */ /* 0x000ea2000c1e1100 */
[----:B0-----:R-:W0:Y:S02]  /*f970*/  @!P3 LDC.64 R4, c[0x0][0x5c0] ;  /* 0x00017000ff04bb82 */ /* 0x001e240000000a00 */
[----:B0-----:R-:W-:-:S05]  /*f980*/  @!P3 IADD3 R4, P0, R24, R4, RZ ;  /* 0x000000041804b210 */ /* 0x001fca0007f1e0ff */
[----:B------:R-:W-:Y:S01]  /*f990*/  @!P3 IMAD.X R5, R30, 0x1, R5, P0 ;  /* 0x000000011e05b824 */ /* 0x000fe200000e0605 */
[----:B--2---:R-:W-:-:S04]  /*f9a0*/  LOP3.LUT R34, R34, 0xff, RZ, 0xc0, !PT ;  /* 0x000000ff22227812 */ /* 0x004fc800078ec0ff */
[----:B------:R-:W-:-:S05]  /*f9b0*/  F2FP.F16.E4M3.UNPACK_B R34, R34 ;  /* 0x00000022ff22723e */ /* 0x000fca00020006ff */
[----:B------:R-:W-:-:S05]  /*f9c0*/  HADD2.F32 R34, -RZ, R34.H0_H0 ;  /* 0x20000022ff227230 */ /* 0x000fca0000004100 */
[----:B------:R-:W-:-:S04]  /*f9d0*/  FMUL R34, R34, UR8 ;  /* 0x0000000822227c20 */ /* 0x000fc80008400000 */
[----:B------:R-:W-:-:S05]  /*f9e0*/  FFMA R34, R6, UR17, R34 ;  /* 0x0000001106227c23 */ /* 0x000fca0008000022 */
[----:B------:R-:W-:-:S05]  /*f9f0*/  F2FP.SATFINITE.E4M3.F32.PACK_AB_MERGE_C R34, RZ, R34, RZ ;  /* 0x00000022ff22723e */ /* 0x000fca00048070ff */
[----:B------:R0:W-:Y:S02]  /*fa00*/  @!P3 STG.E.U8 desc[UR24][R4.64+0x1], R34 ;  /* 0x000001220400b986 */ /* 0x0001e4000c101118 */
[----:B0-----:R-:W-:-:S05]  /*fa10*/  IADD3 R4, P0, R31, 0x8, RZ ;  /* 0x000000081f047810 */ /* 0x001fca0007f1e0ff */
[----:B------:R-:W-:Y:S01]  /*fa20*/  IMAD.X R6, RZ, RZ, R37, P0 ;  /* 0x000000ffff067224 */ /* 0x000fe200000e0625 */
[----:B------:R-:W-:-:S03]  /*fa30*/  ISETP.GE.AND P0, PT, R29, 0x9, PT ;  /* 0x000000091d00780c */ /* 0x000fc60003f06270 */
[----:B------:R-:W-:Y:S01]  /*fa40*/  IMAD R6, R6, UR20, RZ ;  /* 0x0000001406067c24 */ /* 0x000fe2000f8e02ff */
[----:B------:R-:W-:-:S03]  /*fa50*/  ISETP.LT.OR P2, PT, R28, 0x1, !P0 ;  /* 0x000000011c00780c */ /* 0x000fc60004741670 */
[C---:B------:R-:W-:Y:S02]  /*fa60*/  IMAD R6, R4.reuse, UR21, R6 ;  /* 0x0000001504067c24 */ /* 0x040fe4000f8e0206 */
[----:B------:R-:W-:-:S03]  /*fa70*/  IMAD.WIDE.U32 R4, R4, UR20, R32 ;  /* 0x0000001404047c25 */ /* 0x000fc6000f8e0020 */
[----:B------:R-:W-:-:S05]  /*fa80*/  IADD3 R4, P3, R4, UR22, RZ ;  /* 0x0000001604047c10 */ /* 0x000fca000ff7e0ff */
[----:B------:R-:W0:Y:S01]  /*fa90*/  @!P2 LDC.64 R34, c[0x0][0x5c0] ;  /* 0x00017000ff22ab82 */ /* 0x000e220000000a00 */
[--C-:B------:R-:W-:Y:S02]  /*faa0*/  IADD3.X R5, R5, UR23, R6.reuse, P3, !PT ;  /* 0x0000001705057c10 */ /* 0x100fe40009ffe406 */
[----:B------:R-:W-:-:S06]  /*fab0*/  PRMT R6, RZ, 0x7610, R6 ;  /* 0x00007610ff067816 */ /* 0x000fcc0000000006 */
[----:B------:R-:W2:Y:S01]  /*fac0*/  @!P2 LDG.E.U8 R6, desc[UR24][R4.64] ;  /* 0x000000180406a981 */ /* 0x000ea2000c1e1100 */
[----:B------:R-:W-:Y:S02]  /*fad0*/  ISETP.LT.OR P3, PT, R28, 0x2, !P0 ;  /* 0x000000021c00780c */ /* 0x000fe40004761670 */
[----:B--2---:R-:W-:-:S04]  /*fae0*/  LOP3.LUT R6, R6, 0xff, RZ, 0xc0, !PT ;  /* 0x000000ff06067812 */ /* 0x004fc800078ec0ff */
[----:B------:R-:W-:-:S05]  /*faf0*/  F2FP.F16.E4M3.UNPACK_B R6, R6 ;  /* 0x00000006ff06723e */ /* 0x000fca00020006ff */
[----:B------:R-:W-:-:S05]  /*fb00*/  HADD2.F32 R6, -RZ, R6.H0_H0 ;  /* 0x20000006ff067230 */ /* 0x000fca0000004100 */
[----:B------:R-:W-:-:S04]  /*fb10*/  FMUL R6, R6, UR8 ;  /* 0x0000000806067c20 */ /* 0x000fc80008400000 */
[----:B------:R-:W-:Y:S01]  /*fb20*/  FFMA R36, R7, UR17, R6 ;  /* 0x0000001107247c23 */ /* 0x000fe20008000006 */
[--C-:B0-----:R-:W-:Y:S02]  /*fb30*/  @!P2 IADD3 R6, P4, P5, R24, UR12, R34.reuse ;  /* 0x0000000c1806ac10 */ /* 0x101fe4000fd9e022 */
[----:B------:R-:W-:Y:S02]  /*fb40*/  PRMT R34, RZ, 0x7610, R34 ;  /* 0x00007610ff227816 */ /* 0x000fe40000000022 */
[----:B------:R-:W-:Y:S02]  /*fb50*/  @!P2 IADD3.X R7, R30, UR11, R35, P4, P5 ;  /* 0x0000000b1e07ac10 */ /* 0x000fe4000a7ea423 */
[----:B------:R-:W-:-:S05]  /*fb60*/  F2FP.SATFINITE.E4M3.F32.PACK_AB_MERGE_C R36, RZ, R36, RZ ;  /* 0x00000024ff24723e */ /* 0x000fca00048070ff */
[----:B------:R0:W-:Y:S04]  /*fb70*/  @!P2 STG.E.U8 desc[UR24][R6.64], R36 ;  /* 0x000000240600a986 */ /* 0x0001e8000c101118 */
[----:B------:R-:W2:Y:S01]  /*fb80*/  @!P3 LDG.E.U8 R34, desc[UR24][R4.64+0x1] ;  /* 0x000001180422b981 */ /* 0x000ea2000c1e1100 */
[----:B------:R-:W-:Y:S01]  /*fb90*/  ISETP.LT.OR P2, PT, R28, 0x9, !P1 ;  /* 0x000000091c00780c */ /* 0x000fe20004f41670 */
[----:B0-----:R-:W0:Y:S02]  /*fba0*/  @!P3 LDC.64 R6, c[0x0][0x5c0] ;  /* 0x00017000ff06bb82 */ /* 0x001e240000000a00 */
[----:B0-----:R-:W-:-:S04]  /*fbb0*/  @!P3 IADD3 R6, P4, P5, R24, UR12, R6 ;  /* 0x0000000c1806bc10 */ /* 0x001fc8000fd9e006 */
[----:B------:R-:W-:Y:S02]  /*fbc0*/  @!P3 IADD3.X R7, R30, UR11, R7, P4, P5 ;  /* 0x0000000b1e07bc10 */ /* 0x000fe4000a7ea407 */
[----:B--2---:R-:W-:-:S04]  /*fbd0*/  LOP3.LUT R34, R34, 0xff, RZ, 0xc0, !PT ;  /* 0x000000ff22227812 */ /* 0x004fc800078ec0ff */
[----:B------:R-:W-:-:S05]  /*fbe0*/  F2FP.F16.E4M3.UNPACK_B R34, R34 ;  /* 0x00000022ff22723e */ /* 0x000fca00020006ff */
[----:B------:R-:W-:-:S05]  /*fbf0*/  HADD2.F32 R34, -RZ, R34.H0_H0 ;  /* 0x20000022ff227230 */ /* 0x000fca0000004100 */
[----:B------:R-:W-:-:S04]  /*fc00*/  FMUL R34, R34, UR8 ;  /* 0x0000000822227c20 */ /* 0x000fc80008400000 */
[----:B------:R-:W-:Y:S01]  /*fc10*/  FFMA R34, R8, UR17, R34 ;  /* 0x0000001108227c23 */ /* 0x000fe20008000022 */
[----:B------:R-:W-:-:S04]  /*fc20*/  PRMT R8, RZ, 0x7610, R8 ;  /* 0x00007610ff087816 */ /* 0x000fc80000000008 */
[----:B------:R-:W-:-:S05]  /*fc30*/  F2FP.SATFINITE.E4M3.F32.PACK_AB_MERGE_C R34, RZ, R34, RZ ;  /* 0x00000022ff22723e */ /* 0x000fca00048070ff */
[----:B------:R0:W-:Y:S04]  /*fc40*/  @!P3 STG.E.U8 desc[UR24][R6.64+0x1], R34 ;  /* 0x000001220600b986 */ /* 0x0001e8000c101118 */
[----:B------:R-:W2:Y:S01]  /*fc50*/  @!P2 LDG.E.U8 R8, desc[UR24][R26.64+0x8] ;  /* 0x000008181a08a981 */ /* 0x000ea2000c1e1100 */
[----:B------:R-:W-:Y:S01]  /*fc60*/  ISETP.LT.OR P3, PT, R28, 0xa, !P1 ;  /* 0x0000000a1c00780c */ /* 0x000fe20004f61670 */
        /* <DEDUP_REMOVED lines=10> */
[----:B0-----:R-:W-:Y:S01]  /*fd10*/  PRMT R8, RZ, 0x7610, R8 ;  /* 0x00007610ff087816 */ /* 0x001fe20000000008 */
[----:B------:R-:W0:Y:S05]  /*fd20*/  @!P3 LDC.64 R6, c[0x0][0x5c0] ;  /* 0x00017000ff06bb82 */ /* 0x000e2a0000000a00 */
[----:B------:R-:W2:Y:S01]  /*fd30*/  @!P3 LDG.E.U8 R8, desc[UR24][R26.64+0x9] ;  /* 0x000009181a08b981 */ /* 0x000ea2000c1e1100 */
[----:B------:R-:W-:Y:S02]  /*fd40*/  ISETP.LT.OR P2, PT, R28, 0x9, !P0 ;  /* 0x000000091c00780c */ /* 0x000fe40004741670 */
        /* <DEDUP_REMOVED lines=13> */
[----:B0-----:R-:W-:-:S04]  /*fe20*/  @!P2 IADD3 R6, P4, P5, R24, UR12, R6 ;  /* 0x0000000c1806ac10 */ /* 0x001fc8000fd9e006 */
[----:B------:R-:W-:Y:S02]  /*fe30*/  @!P2 IADD3.X R7, R30, UR11, R7, P4, P5 ;  /* 0x0000000b1e07ac10 */ /* 0x000fe4000a7ea407 */
        /* <DEDUP_REMOVED lines=83> */
[----:B------:R-:W-:Y:S02]  /*10370*/  F2FP.SATFINITE.E4M3.F32.PACK_AB_MERGE_C R9, RZ, R8, RZ ;  /* 0x00000008ff09723e */ /* 0x000fe400048070ff */
[----:B------:R-:W-:-:S03]  /*10380*/  PRMT R8, RZ, 0x7610, R8 ;  /* 0x00007610ff087816 */ /* 0x000fc60000000008 */
        /* <DEDUP_REMOVED lines=23> */
[--C-:B------:R-:W-:Y:S01]  /*10500*/  FFMA R19, R19, UR17, R8.reuse ;  /* 0x0000001113137c23 */ /* 0x100fe20008000008 */
[----:B------:R-:W-:-:S04]  /*10510*/  PRMT R8, RZ, 0x7610, R8 ;  /* 0x00007610ff087816 */ /* 0x000fc80000000008 */
        /* <DEDUP_REMOVED lines=349> */
[----:B------:R-:W-:Y:S02]  /*11af0*/  FFMA R8, R38, UR17, R8 ;  /* 0x0000001126087c23 */ /* 0x000fe40008000008 */
[----:B------:R-:W2:Y:S03]  /*11b00*/  LDL.LU R38, [R1+0x10c] ;  /* 0x00010c0001267983 */ /* 0x000ea60000300800 */
[----:B------:R-:W-:Y:S02]  /*11b10*/  F2FP.SATFINITE.E4M3.F32.PACK_AB_MERGE_C R9, RZ, R8, RZ ;  /* 0x00000008ff09723e */ /* 0x000fe400048070ff */
[----:B------:R-:W-:-:S03]  /*11b20*/  PRMT R8, RZ, 0x7610, R8 ;  /* 0x00007610ff087816 */ /* 0x000fc60000000008 */
[----:B------:R0:W-:Y:S04]  /*11b30*/  @!P3 STG.E.U8 desc[UR24][R6.64+0x51], R9 ;  /* 0x000051090600b986 */ /* 0x0001e8000c101118 */
[----:B------:R-:W3:Y:S01]  /*11b40*/  @!P2 LDG.E.U8 R8, desc[UR24][R4.64+0x50] ;  /* 0x000050180408a981 */ /* 0x000ee2000c1e1100 */
[----:B------:R-:W-:Y:S01]  /*11b50*/  ISETP.LT.OR P3, PT, R28, 0x52, !P0 ;  /* 0x000000521c00780c */ /* 0x000fe20004761670 */
[----:B0-----:R-:W0:Y:S02]  /*11b60*/  @!P2 LDC.64 R6, c[0x0][0x5c0] ;  /* 0x00017000ff06ab82 */ /* 0x001e240000000a00 */
[----:B0-----:R-:W-:-:S04]  /*11b70*/  @!P2 IADD3 R6, P4, P5, R24, UR12, R6 ;  /* 0x0000000c1806ac10 */ /* 0x001fc8000fd9e006 */
[----:B------:R-:W-:Y:S02]  /*11b80*/  @!P2 IADD3.X R7, R30, UR11, R7, P4, P5 ;  /* 0x0000000b1e07ac10 */ /* 0x000fe4000a7ea407 */
[----:B---3--:R-:W-:-:S04]  /*11b90*/  LOP3.LUT R8, R8, 0xff, RZ, 0xc0, !PT ;  /* 0x000000ff08087812 */ /* 0x008fc800078ec0ff */
[----:B------:R-:W-:-:S05]  /*11ba0*/  F2FP.F16.E4M3.UNPACK_B R8, R8 ;  /* 0x00000008ff08723e */ /* 0x000fca00020006ff */
[----:B------:R-:W-:-:S05]  /*11bb0*/  HADD2.F32 R8, -RZ, R8.H0_H0 ;  /* 0x20000008ff087230 */ /* 0x000fca0000004100 */
[----:B------:R-:W-:-:S04]  /*11bc0*/  FMUL R8, R8, UR8 ;  /* 0x0000000808087c20 */ /* 0x000fc80008400000 */
[----:B------:R-:W-:Y:S02]  /*11bd0*/  FFMA R8, R39, UR17, R8 ;  /* 0x0000001127087c23 */ /* 0x000fe40008000008 */
[----:B------:R-:W3:Y:S03]  /*11be0*/  LDL.LU R39, [R1+0x110] ;  /* 0x0001100001277983 */ /* 0x000ee60000300800 */
[----:B------:R-:W-:Y:S02]  /*11bf0*/  F2FP.SATFINITE.E4M3.F32.PACK_AB_MERGE_C R9, RZ, R8, RZ ;  /* 0x00000008ff09723e */ /* 0x000fe400048070ff */
[----:B------:R-:W-:-:S03]  /*11c00*/  PRMT R8, RZ, 0x7610, R8 ;  /* 0x00007610ff087816 */ /* 0x000fc60000000008 */
[----:B------:R0:W-:Y:S04]  /*11c10*/  @!P2 STG.E.U8 desc[UR24][R6.64+0x50], R9 ;  /* 0x000050090600a986 */ /* 0x0001e8000c101118 */
[----:B------:R-:W4:Y:S01]  /*11c20*/  @!P3 LDG.E.U8 R8, desc[UR24][R4.64+0x51] ;  /* 0x000051180408b981 */ /* 0x000f22000c1e1100 */
[----:B------:R-:W-:Y:S01]  /*11c30*/  ISETP.LT.OR P2, PT, R28, 0x59, !P1 ;  /* 0x000000591c00780c */ /* 0x000fe20004f41670 */
[----:B0-----:R-:W0:Y:S02]  /*11c40*/  @!P3 LDC.64 R6, c[0x0][0x5c0] ;  /* 0x00017000ff06bb82 */ /* 0x001e240000000a00 */
[----:B0-----:R-:W-:-:S04]  /*11c50*/  @!P3 IADD3 R6, P4, P5, R24, UR12, R6 ;  /* 0x0000000c1806bc10 */ /* 0x001fc8000fd9e006 */
[----:B------:R-:W-:Y:S02]  /*11c60*/  @!P3 IADD3.X R7, R30, UR11, R7, P4, P5 ;  /* 0x0000000b1e07bc10 */ /* 0x000fe4000a7ea407 */
[----:B----4-:R-:W-:-:S04]  /*11c70*/  LOP3.LUT R8, R8, 0xff, RZ, 0xc0, !PT ;  /* 0x000000ff08087812 */ /* 0x010fc800078ec0ff */
[----:B------:R-:W-:-:S05]  /*11c80*/  F2FP.F16.E4M3.UNPACK_B R8, R8 ;  /* 0x00000008ff08723e */ /* 0x000fca00020006ff */
[----:B------:R-:W-:-:S05]  /*11c90*/  HADD2.F32 R8, -RZ, R8.H0_H0 ;  /* 0x20000008ff087230 */ /* 0x000fca0000004100 */
[----:B------:R-:W-:-:S04]  /*11ca0*/  FMUL R8, R8, UR8 ;  /* 0x0000000808087c20 */ /* 0x000fc80008400000 */
[----:B------:R-:W-:Y:S02]  /*11cb0*/  FFMA R8, R40, UR17, R8 ;  /* 0x0000001128087c23 */ /* 0x000fe40008000008 */
[----:B------:R-:W4:Y:S03]  /*11cc0*/  LDL.LU R40, [R1+0x114] ;  /* 0x0001140001287983 */ /* 0x000f260000300800 */
        /* <DEDUP_REMOVED lines=20> */
[----:B0-----:R-:W-:-:S05]  /*11e10*/  @!P3 IADD3 R6, P4, R24, R6, RZ ;  /* 0x000000061806b210 */ /* 0x001fca0007f9e0ff */
[----:B------:R-:W-:Y:S01]  /*11e20*/  @!P3 IMAD.X R7, R30, 0x1, R7, P4 ;  /* 0x000000011e07b824 */ /* 0x000fe200020e0607 */
        /* <DEDUP_REMOVED lines=54> */
[----:B0-----:R-:W-:-:S05]  /*12190*/  @!P3 IADD3 R6, P4, R24, R6, RZ ;  /* 0x000000061806b210 */ /* 0x001fca0007f9e0ff */
[----:B------:R-:W-:Y:S01]  /*121a0*/  @!P3 IMAD.X R7, R30, 0x1, R7, P4 ;  /* 0x000000011e07b824 */ /* 0x000fe200020e0607 */
        /* <DEDUP_REMOVED lines=145> */
[----:B------:R-:W-:Y:S01]  /*12ac0*/  ISETP.LT.OR P1, PT, R28, 0x7a, !P1 ;  /* 0x0000007a1c00780c */ /* 0x000fe20004f21670 */
[----:B------:R-:W2:Y:S03]  /*12ad0*/  LDL.LU R38, [R1+0x154] ;  /* 0x0001540001267983 */ /* 0x000ea60000300800 */
[----:B------:R-:W-:Y:S02]  /*12ae0*/  F2FP.SATFINITE.E4M3.F32.PACK_AB_MERGE_C R9, RZ, R8, RZ ;  /* 0x00000008ff09723e */ /* 0x000fe400048070ff */
[----:B------:R-:W-:-:S03]  /*12af0*/  PRMT R8, RZ, 0x7610, R8 ;  /* 0x00007610ff087816 */ /* 0x000fc60000000008 */
[----:B------:R0:W-:Y:S04]  /*12b00*/  @!P3 STG.E.U8 desc[UR24][R6.64+0x71], R9 ;  /* 0x000071090600b986 */ /* 0x0001e8000c101118 */
[----:B------:R-:W3:Y:S01]  /*12b10*/  @!P2 LDG.E.U8 R8, desc[UR24][R26.64+0x78] ;  /* 0x000078181a08a981 */ /* 0x000ee2000c1e1100 */
        /* <DEDUP_REMOVED lines=21> */
[----:B------:R-:W-:-:S05]  /*12c70*/  FFMA R8, R40, UR17, R8 ;  /* 0x0000001128087c23 */ /* 0x000fca0008000008 */
        /* <DEDUP_REMOVED lines=12> */
[----:B--2---:R-:W-:Y:S01]  /*12d40*/  FFMA R8, R38, UR17, R8 ;  /* 0x0000001126087c23 */ /* 0x004fe20008000008 */
[----:B------:R-:W-:Y:S01]  /*12d50*/  IADD3 R9, P0, R31, 0x80, RZ ;  /* 0x000000801f097810 */ /* 0x000fe20007f1e0ff */
[----:B------:R-:W2:Y:S03]  /*12d60*/  LDL.LU R38, [R1+0x15c] ;  /* 0x00015c0001267983 */ /* 0x000ea60000300800 */
[----:B------:R-:W-:Y:S02]  /*12d70*/  F2FP.SATFINITE.E4M3.F32.PACK_AB_MERGE_C R11, RZ, R8, RZ ;  /* 0x00000008ff0b723e */ /* 0x000fe400048070ff */
[----:B------:R-:W-:-:S03]  /*12d80*/  PRMT R8, RZ, 0x7610, R8 ;  /* 0x00007610ff087816 */ /* 0x000fc60000000008 */
[----:B------:R0:W-:Y:S04]  /*12d90*/  @!P2 STG.E.U8 desc[UR24][R6.64+0x78], R11 ;  /* 0x0000780b0600a986 */ /* 0x0001e8000c101118 */
[----:B------:R4:W3:Y:S01]  /*12da0*/  @!P1 LDG.E.U8 R8, desc[UR24][R4.64+0x79] ;  /* 0x0000791804089981 */ /* 0x0008e2000c1e1100 */
[----:B------:R-:W-:Y:S01]  /*12db0*/  IMAD.X R10, RZ, RZ, R37, P0 ;  /* 0x000000ffff0a7224 */ /* 0x000fe200000e0625 */
[----:B------:R-:W-:-:S03]  /*12dc0*/  ISETP.GE.AND P0, PT, R29, 0x81, PT ;  /* 0x000000811d00780c */ /* 0x000fc60003f06270 */
[----:B------:R-:W-:Y:S01]  /*12dd0*/  IMAD R10, R10, UR20, RZ ;  /* 0x000000140a0a7c24 */ /* 0x000fe2000f8e02ff */
[----:B0-----:R-:W0:Y:S01]  /*12de0*/  @!P1 LDC.64 R6, c[0x0][0x5c0] ;  /* 0x00017000ff069b82 */ /* 0x001e220000000a00 */
[----:B------:R-:W-:Y:S01]  /*12df0*/  ISETP.LT.OR P3, PT, R28, 0x1, !P0 ;  /* 0x000000011c00780c */ /* 0x000fe20004761670 */
[----:B----4-:R-:W-:-:S04]  /*12e00*/  IMAD.WIDE.U32 R4, R9, UR20, R32 ;  /* 0x0000001409047c25 */ /* 0x010fc8000f8e0020 */
[----:B------:R-:W-:Y:S01]  /*12e10*/  IMAD R9, R9, UR21, R10 ;  /* 0x0000001509097c24 */ /* 0x000fe2000f8e020a */
[----:B------:R-:W-:-:S04]  /*12e20*/  IADD3 R4, P2, R4, UR22, RZ ;  /* 0x0000001604047c10 */ /* 0x000fc8000ff5e0ff */
[----:B------:R-:W-:Y:S02]  /*12e30*/  IADD3.X R5, R5, UR23, R9, P2, !PT ;  /* 0x0000001705057c10 */ /* 0x000fe400097fe409 */
[----:B0-----:R-:W-:-:S04]  /*12e40*/  @!P1 IADD3 R6, P4, P5, R24, UR12, R6 ;  /* 0x0000000c18069c10 */ /* 0x001fc8000fd9e006 */
[----:B------:R-:W-:Y:S02]  /*12e50*/  @!P1 IADD3.X R7, R30, UR11, R7, P4, P5 ;  /* 0x0000000b1e079c10 */ /* 0x000fe4000a7ea407 */
[----:B---3--:R-:W-:-:S04]  /*12e60*/  LOP3.LUT R8, R8, 0xff, RZ, 0xc0, !PT ;  /* 0x000000ff08087812 */ /* 0x008fc800078ec0ff */
[----:B------:R-:W-:-:S05]  /*12e70*/  F2FP.F16.E4M3.UNPACK_B R8, R8 ;  /* 0x00000008ff08723e */ /* 0x000fca00020006ff */
[----:B------:R-:W-:-:S05]  /*12e80*/  HADD2.F32 R8, -RZ, R8.H0_H0 ;  /* 0x20000008ff087230 */ /* 0x000fca0000004100 */
[----:B------:R-:W-:-:S04]  /*12e90*/  FMUL R8, R8, UR8 ;  /* 0x0000000808087c20 */ /* 0x000fc80008400000 */
[----:B------:R-:W-:Y:S01]  /*12ea0*/  FFMA R8, R39, UR17, R8 ;  /* 0x0000001127087c23 */ /* 0x000fe20008000008 */
[----:B------:R-:W-:Y:S01]  /*12eb0*/  ISETP.LT.OR P2, PT, R28, 0x2, !P0 ;  /* 0x000000021c00780c */ /* 0x000fe20004741670 */
[----:B------:R-:W3:Y:S03]  /*12ec0*/  LDL.LU R39, [R1+0x160] ;  /* 0x0001600001277983 */ /* 0x000ee60000300800 */
[----:B------:R-:W-:Y:S02]  /*12ed0*/  F2FP.SATFINITE.E4M3.F32.PACK_AB_MERGE_C R11, RZ, R8, RZ ;  /* 0x00000008ff0b723e */ /* 0x000fe400048070ff */
[----:B------:R-:W-:-:S03]  /*12ee0*/  PRMT R8, RZ, 0x7610, R8 ;  /* 0x00007610ff087816 */ /* 0x000fc60000000008 */
[----:B------:R0:W-:Y:S04]  /*12ef0*/  @!P1 STG.E.U8 desc[UR24][R6.64+0x79], R11 ;  /* 0x0000790b06009986 */ /* 0x0001e8000c101118 */
[----:B------:R-:W4:Y:S01]  /*12f00*/  @!P3 LDG.E.U8 R8, desc[UR24][R4.64] ;  /* 0x000000180408b981 */ /* 0x000f22000c1e1100 */
        /* <DEDUP_REMOVED lines=10> */
[----:B------:R-:W-:Y:S01]  /*12fb0*/  F2FP.SATFINITE.E4M3.F32.PACK_AB_MERGE_C R13, RZ, R8, RZ ;  /* 0x00000008ff0d723e */ /* 0x000fe200048070ff */
[----:B------:R-:W-:Y:S01]  /*12fc0*/  IMAD.X R9, RZ, RZ, R37, P1 ;  /* 0x000000ffff097224 */ /* 0x000fe200008e0625 */
[----:B------:R-:W-:Y:S01]  /*12fd0*/  PRMT R8, RZ, 0x7610, R8 ;  /* 0x00007610ff087816 */ /* 0x000fe20000000008 */
[----:B------:R-:W-:Y:S01]  /*12fe0*/  IMAD.U32 R17, RZ, RZ, UR11 ;  /* 0x0000000bff117e24 */ /* 0x000fe2000f8e00ff */
[----:B------:R-:W4:Y:S04]  /*12ff0*/  LDL.LU R40, [R1+0x168] ;  /* 0x0001680001287983 */ /* 0x000f280000300800 */
[----:B------:R0:W-:Y:S04]  /*13000*/  @!P3 STG.E.U8 desc[UR24][R6.64], R13 ;  /* 0x0000000d0600b986 */ /* 0x0001e8000c101118 */
[----:B------:R-:W3:Y:S01]  /*13010*/  @!P2 LDG.E.U8 R8, desc[UR24][R4.64+0x1] ;  /* 0x000001180408a981 */ /* 0x000ee2000c1e1100 */
[----:B------:R-:W-:Y:S01]  /*13020*/  ISETP.GE.AND P1, PT, R29, 0x89, PT ;  /* 0x000000891d00780c */ /* 0x000fe20003f26270 */
[----:B------:R-:W-:-:S03]  /*13030*/  IMAD R12, R9, UR20, RZ ;  /* 0x00000014090c7c24 */ /* 0x000fc6000f8e02ff */
[----:B------:R-:W-:Y:S01]  /*13040*/  ISETP.LT.OR P3, PT, R28, 0x1, !P1 ;  /* 0x000000011c00780c */ /* 0x000fe20004f61670 */
[----:B0-----:R-:W0:Y:S01]  /*13050*/  @!P2 LDC.64 R6, c[0x0][0x5c0] ;  /* 0x00017000ff06ab82 */ /* 0x001e220000000a00 */
[----:B------:R-:W-:Y:S01]  /*13060*/  IMAD R13, R11, UR21, R12 ;  /* 0x000000150b0d7c24 */ /* 0x000fe2000f8e020c */
[----:B0-----:R-:W-:Y:S02]  /*13070*/  @!P2 IADD3 R10, P4, P5, R24, UR10, R6 ;  /* 0x0000000a180aac10 */ /* 0x001fe4000fd9e006 */
[----:B---3--:R-:W-:-:S04]  /*13080*/  LOP3.LUT R8, R8, 0xff, RZ, 0xc0, !PT ;  /* 0x000000ff08087812 */ /* 0x008fc800078ec0ff */
[----:B------:R-:W-:-:S05]  /*13090*/  F2FP.F16.E4M3.UNPACK_B R8, R8 ;  /* 0x00000008ff08723e */ /* 0x000fca00020006ff */
[----:B------:R-:W-:-:S05]  /*130a0*/  HADD2.F32 R8, -RZ, R8.H0_H0 ;  /* 0x20000008ff087230 */ /* 0x000fca0000004100 */
[----:B------:R-:W-:Y:S01]  /*130b0*/  FMUL R6, R8, UR8 ;  /* 0x0000000808067c20 */ /* 0x000fe20008400000 */
[----:B------:R-:W-:Y:S01]  /*130c0*/  IMAD.WIDE.U32 R8, R11, UR20, R32 ;  /* 0x000000140b087c25 */ /* 0x000fe2000f8e0020 */
[----:B------:R-:W-:-:S03]  /*130d0*/  @!P2 IADD3.X R11, R30, UR9, R7, P4, P5 ;  /* 0x000000091e0bac10 */ /* 0x000fc6000a7ea407 */
[----:B------:R-:W-:Y:S01]  /*130e0*/  FFMA R12, R39, UR17, R6 ;  /* 0x00000011270c7c23 */ /* 0x000fe20008000006 */
[----:B------:R-:W-:-:S04]  /*130f0*/  IADD3 R6, P4, R8, UR22, RZ ;  /* 0x0000001608067c10 */ /* 0x000fc8000ff9e0ff */
[----:B------:R-:W-:Y:S02]  /*13100*/  F2FP.SATFINITE.E4M3.F32.PACK_AB_MERGE_C R15, RZ, R12, RZ ;  /* 0x0000000cff0f723e */ /* 0x000fe400048070ff */
[----:B------:R-:W-:Y:S02]  /*13110*/  PRMT R12, RZ, 0x7610, R12 ;  /* 0x00007610ff0c7816 */ /* 0x000fe4000000000c */
[----:B------:R-:W-:Y:S01]  /*13120*/  IADD3.X R7, R9, UR23, R13, P4, !PT ;  /* 0x0000001709077c10 */ /* 0x000fe2000a7fe40d */
[----:B------:R0:W-:Y:S01]  /*13130*/  @!P2 STG.E.U8 desc[UR24][R10.64+0x1], R15 ;  /* 0x0000010f0a00a986 */ /* 0x0001e2000c101118 */
[----:B------:R-:W3:Y:S03]  /*13140*/  @!P3 LDC.64 R8, c[0x0][0x5c0] ;  /* 0x00017000ff08bb82 */ /* 0x000ee60000000a00 */
[----:B------:R-:W2:Y:S01]  /*13150*/  @!P3 LDG.E.U8 R12, desc[UR24][R6.64] ;  /* 0x00000018060cb981 */ /* 0x000ea2000c1e1100 */
[----:B------:R-:W-:Y:S01]  /*13160*/  IMAD.U32 R13, RZ, RZ, UR12 ;  /* 0x0000000cff0d7e24 */ /* 0x000fe2000f8e00ff */
[----:B------:R-:W-:-:S04]  /*13170*/  ISETP.LT.OR P2, PT, R28, 0x2, !P1 ;  /* 0x000000021c00780c */ /* 0x000fc80004f41670 */
[----:B------:R-:W-:-:S04]  /*13180*/  @!P3 IADD3 R13, P4, P5, R13, UR10, R24 ;  /* 0x0000000a0d0dbc10 */ /* 0x000fc8000fd9e018 */
[----:B0-----:R-:W-:Y:S02]  /*13190*/  @!P3 IADD3.X R10, R17, UR9, R30, P4, P5 ;  /* 0x00000009110abc10 */ /* 0x001fe4000a7ea41e */
[----:B---3--:R-:W-:-:S05]  /*131a0*/  @!P3 IADD3 R8, P4, R13, R8, RZ ;  /* 0x000000080d08b210 */ /* 0x008fca0007f9e0ff */
[----:B------:R-:W-:Y:S01]  /*131b0*/  @!P3 IMAD.X R9, R10, 0x1, R9, P4 ;  /* 0x000000010a09b824 */ /* 0x000fe200020e0609 */
[----:B------:R-:W-:Y:S02]  /*131c0*/  PRMT R10, RZ, 0x7610, R10 ;  /* 0x00007610ff0a7816 */ /* 0x000fe4000000000a */
[----:B--2---:R-:W-:-:S04]  /*131d0*/  LOP3.LUT R12, R12, 0xff, RZ, 0xc0, !PT ;  /* 0x000000ff0c0c7812 */ /* 0x004fc800078ec0ff */
[----:B------:R-:W-:-:S05]  /*131e0*/  F2FP.F16.E4M3.UNPACK_B R12, R12 ;  /* 0x0000000cff0c723e */ /* 0x000fca00020006ff */
[----:B------:R-:W-:-:S05]  /*131f0*/  HADD2.F32 R12, -RZ, R12.H0_H0 ;  /* 0x2000000cff0c7230 */ /* 0x000fca0000004100 */
[----:B------:R-:W-:-:S04]  /*13200*/  FMUL R12, R12, UR8 ;  /* 0x000000080c0c7c20 */ /* 0x000fc80008400000 */
[----:B------:R-:W-:Y:S01]  /*13210*/  FFMA R12, R38, UR17, R12 ;  /* 0x00000011260c7c23 */ /* 0x000fe2000800000c */
[----:B------:R-:W-:Y:S01]  /*13220*/  IMAD.U32 R13, RZ, RZ, UR12 ;  /* 0x0000000cff0d7e24 */ /* 0x000fe2000f8e00ff */
[----:B------:R-:W2:Y:S03]  /*13230*/  LDL.LU R38, [R1+0x16c] ;  /* 0x00016c0001267983 */ /* 0x000ea60000300800 */
[----:B------:R-:W-:Y:S01]  /*13240*/  F2FP.SATFINITE.E4M3.F32.PACK_AB_MERGE_C R11, RZ, R12, RZ ;  /* 0x0000000cff0b723e */ /* 0x000fe200048070ff */
[----:B------:R-:W-:Y:S01]  /*13250*/  IMAD.U32 R15, RZ, RZ, UR11 ;  /* 0x0000000bff0f7e24 */ /* 0x000fe2000f8e00ff */
[----:B------:R-:W-:Y:S01]  /*13260*/  @!P2 IADD3 R13, P4, P5, R13, UR10, R24 ;  /* 0x0000000a0d0dac10 */ /* 0x000fe2000fd9e018 */
[----:B------:R-:W3:Y:S04]  /*13270*/  LDL.LU R39, [R1+0x170] ;  /* 0x0001700001277983 */ /* 0x000ee80000300800 */
[----:B------:R0:W-:Y:S04]  /*13280*/  @!P3 STG.E.U8 desc[UR24][R8.64], R11 ;  /* 0x0000000b0800b986 */ /* 0x0001e8000c101118 */
[----:B------:R-:W4:Y:S01]  /*13290*/  @!P2 LDG.E.U8 R10, desc[UR24][R6.64+0x1] ;  /* 0x00000118060aa981 */ /* 0x000f22000c1e1100 */
[----:B0-----:R-:W0:Y:S01]  /*132a0*/  @!P2 LDC.64 R8, c[0x0][0x5c0] ;  /* 0x00017000ff08ab82 */ /* 0x001e220000000a00 */
[----:B------:R-:W-:-:S02]  /*132b0*/  ISETP.LT.OR P3, PT, R28, 0x9, !P0 ;  /* 0x000000091c00780c */ /* 0x000fc40004761670 */
[----:B------:R-:W-:Y:S02]  /*132c0*/  @!P2 IADD3.X R12, R15, UR9, R30, P4, P5 ;  /* 0x000000090f0cac10 */ /* 0x000fe4000a7ea41e */
        /* <DEDUP_REMOVED lines=11> */
[----:B0-----:R-:W0:Y:S01]  /*13380*/  @!P3 LDC.64 R8, c[0x0][0x5c0] ;  /* 0x00017000ff08bb82 */ /* 0x001e220000000a00 */
[----:B------:R-:W-:Y:S02]  /*13390*/  ISETP.LT.OR P2, PT, R28, 0xa, !P0 ;  /* 0x0000000a1c00780c */ /* 0x000fe40004741670 */
[----:B0-----:R-:W-:-:S04]  /*133a0*/  @!P3 IADD3 R8, P4, P5, R24, UR10, R8 ;  /* 0x0000000a1808bc10 */ /* 0x001fc8000fd9e008 */
[----:B------:R-:W-:Y:S02]  /*133b0*/  @!P3 IADD3.X R9, R30, UR9, R9, P4, P5 ;  /* 0x000000091e09bc10 */ /* 0x000fe4000a7ea409 */
[----:B----4-:R-:W-:-:S04]  /*133c0*/  LOP3.LUT R10, R10, 0xff, RZ, 0xc0, !PT ;  /* 0x000000ff0a0a7812 */ /* 0x010fc800078ec0ff */
[----:B------:R-:W-:-:S05]  /*133d0*/  F2FP.F16.E4M3.UNPACK_B R10, R10 ;  /* 0x0000000aff0a723e */ /* 0x000fca00020006ff */
[----:B------:R-:W-:-:S05]  /*133e0*/  HADD2.F32 R10, -RZ, R10.H0_H0 ;  /* 0x2000000aff0a7230 */ /* 0x000fca0000004100 */
[----:B------:R-:W-:-:S04]  /*133f0*/  FMUL R10, R10, UR8 ;  /* 0x000000080a0a7c20 */ /* 0x000fc80008400000 */
[----:B--2---:R-:W-:Y:S02]  /*13400*/  FFMA R10, R38, UR17, R10 ;  /* 0x00000011260a7c23 */ /* 0x004fe4000800000a */
[----:B------:R-:W2:Y:S03]  /*13410*/  LDL.LU R38, [R1+0x174] ;  /* 0x0001740001267983 */ /* 0x000ea60000300800 */
[----:B------:R-:W-:Y:S01]  /*13420*/  F2FP.SATFINITE.E4M3.F32.PACK_AB_MERGE_C R11, RZ, R10, RZ ;  /* 0x0000000aff0b723e */ /* 0x000fe200048070ff */
[----:B------:R-:W-:Y:S01]  /*13430*/  IMAD.U32 R13, RZ, RZ, UR12 ;  /* 0x0000000cff0d7e24 */ /* 0x000fe2000f8e00ff */
[----:B------:R-:W-:Y:S01]  /*13440*/  PRMT R10, RZ, 0x7610, R10 ;  /* 0x00007610ff0a7816 */ /* 0x000fe2000000000a */
[----:B------:R-:W4:Y:S04]  /*13450*/  LDL.LU R40, [R1+0x178] ;  /* 0x0001780001287983 */ /* 0x000f280000300800 */
[----:B------:R0:W-:Y:S04]  /*13460*/  @!P3 STG.E.U8 desc[UR24][R8.64+0x8], R11 ;  /* 0x0000080b0800b986 */ /* 0x0001e8000c101118 */
[----:B------:R-:W3:Y:S01]  /*13470*/  @!P2 LDG.E.U8 R10, desc[UR24][R4.64+0x9] ;  /* 0x00000918040aa981 */ /* 0x000ee2000c1e1100 */
[----:B0-----:R-:W0:Y:S01]  /*13480*/  @!P2 LDC.64 R8, c[0x0][0x5c0] ;  /* 0x00017000ff08ab82 */ /* 0x001e220000000a00 */
[----:B------:R-:W-:-:S02]  /*13490*/  ISETP.LT.OR P3, PT, R28, 0x9, !P1 ;  /* 0x000000091c00780c */ /* 0x000fc40004f61670 */
[----:B0-----:R-:W-:-:S04]  /*134a0*/  @!P2 IADD3 R8, P4, P5, R24, UR10, R8 ;  /* 0x0000000a1808ac10 */ /* 0x001fc8000fd9e008 */
[----:B------:R-:W-:Y:S02]  /*134b0*/  @!P2 IADD3.X R9, R30, UR9, R9, P4, P5 ;  /* 0x000000091e09ac10 */ /* 0x000fe4000a7ea409 */
[----:B---3--:R-:W-:-:S04]  /*134c0*/  LOP3.LUT R10, R10, 0xff, RZ, 0xc0, !PT ;  /* 0x000000ff0a0a7812 */ /* 0x008fc800078ec0ff */
[----:B------:R-:W-:-:S05]  /*134d0*/  F2FP.F16.E4M3.UNPACK_B R10, R10 ;  /* 0x0000000aff0a723e */ /* 0x000fca00020006ff */
[----:B------:R-:W-:-:S05]  /*134e0*/  HADD2.F32 R10, -RZ, R10.H0_H0 ;  /* 0x2000000aff0a7230 */ /* 0x000fca0000004100 */
[----:B------:R-:W-:-:S04]  /*134f0*/  FMUL R10, R10, UR8 ;  /* 0x000000080a0a7c20 */ /* 0x000fc80008400000 */
[----:B------:R-:W-:-:S05]  /*13500*/  FFMA R10, R39, UR17, R10 ;  /* 0x00000011270a7c23 */ /* 0x000fca000800000a */
[----:B------:R-:W-:Y:S02]  /*13510*/  F2FP.SATFINITE.E4M3.F32.PACK_AB_MERGE_C R11, RZ, R10, RZ ;  /* 0x0000000aff0b723e */ /* 0x000fe400048070ff */
[----:B------:R-:W-:-:S03]  /*13520*/  PRMT R10, RZ, 0x7610, R10 ;  /* 0x00007610ff0a7816 */ /* 0x000fc6000000000a */
[----:B------:R0:W-:Y:S04]  /*13530*/  @!P2 STG.E.U8 desc[UR24][R8.64+0x9], R11 ;  /* 0x0000090b0800a986 */ /* 0x0001e8000c101118 */
[----:B------:R-:W3:Y:S01]  /*13540*/  @!P3 LDG.E.U8 R10, desc[UR24][R6.64+0x8] ;  /* 0x00000818060ab981 */ /* 0x000ee2000c1e1100 */
[----:B0-----:R-:W0:Y:S01]  /*13550*/  @!P3 LDC.64 R8, c[0x0][0x5c0] ;  /* 0x00017000ff08bb82 */ /* 0x001e220000000a00 */
[----:B------:R-:W-:Y:S02]  /*13560*/  @!P3 IADD3 R13, P4, P5, R13, UR10, R24 ;  /* 0x0000000a0d0dbc10 */ /* 0x000fe4000fd9e018 */
[----:B------:R-:W-:Y:S02]  /*13570*/  ISETP.LT.OR P2, PT, R28, 0xa, !P1 ;  /* 0x0000000a1c00780c */ /* 0x000fe40004f41670 */
[----:B------:R-:W-:-:S02]  /*13580*/  @!P3 IADD3.X R12, R15, UR9, R30, P4, P5 ;  /* 0x000000090f0cbc10 */ /* 0x000fc4000a7ea41e */
[----:B0-----:R-:W-:-:S05]  /*13590*/  @!P3 IADD3 R8, P4, R13, R8, RZ ;  /* 0x000000080d08b210 */ /* 0x001fca0007f9e0ff */
[----:B------:R-:W-:Y:S01]  /*135a0*/  @!P3 IMAD.X R9, R12, 0x1, R9, P4 ;  /* 0x000000010c09b824 */ /* 0x000fe200020e0609 */
[----:B---3--:R-:W-:-:S04]  /*135b0*/  LOP3.LUT R10, R10, 0xff, RZ, 0xc0, !PT ;  /* 0x000000ff0a0a7812 */ /* 0x008fc800078ec0ff */
[----:B------:R-:W-:-:S05]  /*135c0*/  F2FP.F16.E4M3.UNPACK_B R10, R10 ;  /* 0x0000000aff0a723e */ /* 0x000fca00020006ff */
[----:B------:R-:W-:-:S05]  /*135d0*/  HADD2.F32 R10, -RZ, R10.H0_H0 ;  /* 0x2000000aff0a7230 */ /* 0x000fca0000004100 */
[----:B------:R-:W-:-:S04]  /*135e0*/  FMUL R10, R10, UR8 ;  /* 0x000000080a0a7c20 */ /* 0x000fc80008400000 */
[----:B--2---:R-:W-:Y:S01]  /*135f0*/  FFMA R10, R38, UR17, R10 ;  /* 0x00000011260a7c23 */ /* 0x004fe2000800000a */
[----:B------:R-:W-:Y:S01]  /*13600*/  IMAD.U32 R13, RZ, RZ, UR12 ;  /* 0x0000000cff0d7e24 */ /* 0x000fe2000f8e00ff */
[----:B------:R-:W2:Y:S03]  /*13610*/  LDL.LU R38, [R1+0x17c] ;  /* 0x00017c0001267983 */ /* 0x000ea60000300800 */
[----:B------:R-:W-:Y:S01]  /*13620*/  F2FP.SATFINITE.E4M3.F32.PACK_AB_MERGE_C R11, RZ, R10, RZ ;  /* 0x0000000aff0b723e */ /* 0x000fe200048070ff */
[----:B------:R-:W3:Y:S01]  /*13630*/  LDL.LU R39, [R1+0x180] ;  /* 0x0001800001277983 */ /* 0x000ee20000300800 */
[----:B------:R-:W-:-:S03]  /*13640*/  PRMT R10, RZ, 0x7610, R10 ;  /* 0x00007610ff0a7816 */ /* 0x000fc6000000000a */
[----:B------:R0:W-:Y:S04]  /*13650*/  @!P3 STG.E.U8 desc[UR24][R8.64+0x8], R11 ;  /* 0x0000080b0800b986 */ /* 0x0001e8000c101118 */
[----:B------:R-:W4:Y:S01]  /*13660*/  @!P2 LDG.E.U8 R10, desc[UR24][R6.64+0x9] ;  /* 0x00000918060aa981 */ /* 0x000f22000c1e1100 */
[----:B0-----:R-:W0:Y:S01]  /*13670*/  @!P2 LDC.64 R8, c[0x0][0x5c0] ;  /* 0x00017000ff08ab82 */ /* 0x001e220000000a00 */
[----:B------:R-:W-:Y:S02]  /*13680*/  @!P2 IADD3 R13, P4, P5, R13, UR10, R24 ;  /* 0x0000000a0d0dac10 */ /* 0x000fe4000fd9e018 */
[----:B------:R-:W-:Y:S02]  /*13690*/  ISETP.LT.OR P3, PT, R28, 0x11, !P0 ;  /* 0x000000111c00780c */ /* 0x000fe40004761670 */
[----:B------:R-:W-:-:S02]  /*136a0*/  @!P2 IADD3.X R12, R15, UR9, R30, P4, P5 ;  /* 0x000000090f0cac10 */ /* 0x000fc4000a7ea41e */
        /* <DEDUP_REMOVED lines=777> */
[----:B---3--:R-:W-:Y:S01]  /*16740*/  FFMA R10, R39, UR17, R10 ;  /* 0x00000011270a7c23 */ /* 0x008fe2000800000a */
[----:B------:R-:W-:Y:S01]  /*16750*/  IMAD.U32 R13, RZ, RZ, UR12 ;  /* 0x0000000cff0d7e24 */ /* 0x000fe2000f8e00ff */
[----:B------:R-:W3:Y:S03]  /*16760*/  LDL.LU R39, [R1+0x248] ;  /* 0x0002480001277983 */ /* 0x000ee60000300800 */
[----:B------:R-:W-:Y:S01]  /*16770*/  F2FP.SATFINITE.E4M3.F32.PACK_AB_MERGE_C R11, RZ, R10, RZ ;  /* 0x0000000aff0b723e */ /* 0x000fe200048070ff */
[----:B------:R-:W4:Y:S01]  /*16780*/  LDL.LU R40, [R1+0x24c] ;  /* 0x00024c0001287983 */ /* 0x000f220000300800 */
[----:B------:R-:W-:-:S03]  /*16790*/  PRMT R10, RZ, 0x7610, R10 ;  /* 0x00007610ff0a7816 */ /* 0x000fc6000000000a */
[----:B------:R0:W-:Y:S04]  /*167a0*/  @!P2 STG.E.U8 desc[UR24][R8.64+0x71], R11 ;  /* 0x0000710b0800a986 */ /* 0x0001e8000c101118 */
[----:B------:R-:W2:Y:S01]  /*167b0*/  @!P3 LDG.E.U8 R10, desc[UR24][R6.64+0x70] ;  /* 0x00007018060ab981 */ /* 0x000ea2000c1e1100 */
[----:B0-----:R-:W0:Y:S01]  /*167c0*/  @!P3 LDC.64 R8, c[0x0][0x5c0] ;  /* 0x00017000ff08bb82 */ /* 0x001e220000000a00 */
[----:B------:R-:W-:Y:S02]  /*167d0*/  @!P3 IADD3 R13, P4, P5, R13, UR10, R24 ;  /* 0x0000000a0d0dbc10 */ /* 0x000fe4000fd9e018 */
[----:B------:R-:W-:Y:S02]  /*167e0*/  ISETP.LT.OR P2, PT, R28, 0x72, !P1 ;  /* 0x000000721c00780c */ /* 0x000fe40004f41670 */
[----:B------:R-:W-:-:S02]  /*167f0*/  @!P3 IADD3.X R12, R15, UR9, R30, P4, P5 ;  /* 0x000000090f0cbc10 */ /* 0x000fc4000a7ea41e */
[----:B0-----:R-:W-:-:S05]  /*16800*/  @!P3 IADD3 R8, P4, R13, R8, RZ ;  /* 0x000000080d08b210 */ /* 0x001fca0007f9e0ff */
[----:B------:R-:W-:Y:S01]  /*16810*/  @!P3 IMAD.X R9, R12, 0x1, R9, P4 ;  /* 0x000000010c09b824 */ /* 0x000fe200020e0609 */
[----:B--2---:R-:W-:-:S04]  /*16820*/  LOP3.LUT R10, R10, 0xff, RZ, 0xc0, !PT ;  /* 0x000000ff0a0a7812 */ /* 0x004fc800078ec0ff */
[----:B------:R-:W-:-:S05]  /*16830*/  F2FP.F16.E4M3.UNPACK_B R10, R10 ;  /* 0x0000000aff0a723e */ /* 0x000fca00020006ff */
[----:B------:R-:W-:-:S05]  /*16840*/  HADD2.F32 R10, -RZ, R10.H0_H0 ;  /* 0x2000000aff0a7230 */ /* 0x000fca0000004100 */
[----:B------:R-:W-:-:S04]  /*16850*/  FMUL R10, R10, UR8 ;  /* 0x000000080a0a7c20 */ /* 0x000fc80008400000 */
[----:B------:R-:W-:Y:S01]  /*16860*/  FFMA R10, R38, UR17, R10 ;  /* 0x00000011260a7c23 */ /* 0x000fe2000800000a */
[----:B------:R-:W-:Y:S01]  /*16870*/  IMAD.U32 R13, RZ, RZ, UR12 ;  /* 0x0000000cff0d7e24 */ /* 0x000fe2000f8e00ff */
[----:B------:R-:W2:Y:S03]  /*16880*/  LDL.LU R38, [R1+0x250] ;  /* 0x0002500001267983 */ /* 0x000ea60000300800 */
        /* <DEDUP_REMOVED lines=32> */
[----:B------:R4:W2:Y:S02]  /*16a90*/  @!P0 LDG.E.U8 R10, desc[UR24][R4.64+0x79] ;  /* 0x00007918040a8981 */ /* 0x0008a4000c1e1100 */
[----:B----4-:R-:W4:Y:S01]  /*16aa0*/  @!P0 LDC.64 R4, c[0x0][0x5c0] ;  /* 0x00017000ff048b82 */ /* 0x010f220000000a00 */
[----:B------:R-:W-:Y:S02]  /*16ab0*/  ISETP.LT.OR P2, PT, R28, 0x79, !P1 ;  /* 0x000000791c00780c */ /* 0x000fe40004f41670 */
[----:B0-----:R-:W-:Y:S02]  /*16ac0*/  PRMT R8, RZ, 0x7610, R8 ;  /* 0x00007610ff087816 */ /* 0x001fe40000000008 */
[----:B----4-:R-:W-:-:S04]  /*16ad0*/  @!P0 IADD3 R4, P3, P4, R24, UR10, R4 ;  /* 0x0000000a18048c10 */ /* 0x010fc8000fc7e004 */
[----:B------:R-:W-:Y:S02]  /*16ae0*/  @!P0 IADD3.X R5, R30, UR9, R5, P3, P4 ;  /* 0x000000091e058c10 */ /* 0x000fe40009fe8405 */
[----:B--2---:R-:W-:-:S04]  /*16af0*/  LOP3.LUT R10, R10, 0xff, RZ, 0xc0, !PT ;  /* 0x000000ff0a0a7812 */ /* 0x004fc800078ec0ff */
[----:B------:R-:W-:-:S05]  /*16b00*/  F2FP.F16.E4M3.UNPACK_B R10, R10 ;  /* 0x0000000aff0a723e */ /* 0x000fca00020006ff */
[----:B------:R-:W-:-:S05]  /*16b10*/  HADD2.F32 R10, -RZ, R10.H0_H0 ;  /* 0x2000000aff0a7230 */ /* 0x000fca0000004100 */
[----:B------:R-:W-:-:S04]  /*16b20*/  FMUL R10, R10, UR8 ;  /* 0x000000080a0a7c20 */ /* 0x000fc80008400000 */
[----:B------:R-:W-:Y:S01]  /*16b30*/  FFMA R10, R38, UR17, R10 ;  /* 0x00000011260a7c23 */ /* 0x000fe2000800000a */
[----:B------:R-:W-:Y:S02]  /*16b40*/  IMAD.U32 R11, RZ, RZ, UR12 ;  /* 0x0000000cff0b7e24 */ /* 0x000fe4000f8e00ff */
[----:B------:R-:W-:Y:S01]  /*16b50*/  IMAD.U32 R13, RZ, RZ, UR11 ;  /* 0x0000000bff0d7e24 */ /* 0x000fe2000f8e00ff */
[----:B------:R-:W-:Y:S01]  /*16b60*/  ISETP.LT.OR P1, PT, R28, 0x7a, !P1 ;  /* 0x0000007a1c00780c */ /* 0x000fe20004f21670 */
[----:B------:R-:W2:Y:S01]  /*16b70*/  LDL.LU R38, [R1+0x258] ;  /* 0x0002580001267983 */ /* 0x000ea20000300800 */
[----:B------:R-:W-:-:S05]  /*16b80*/  F2FP.SATFINITE.E4M3.F32.PACK_AB_MERGE_C R9, RZ, R10, RZ ;  /* 0x0000000aff09723e */ /* 0x000fca00048070ff */
[----:B------:R0:W-:Y:S04]  /*16b90*/  @!P0 STG.E.U8 desc[UR24][R4.64+0x79], R9 ;  /* 0x0000790904008986 */ /* 0x0001e8000c101118 */
[----:B------:R-:W4:Y:S01]  /*16ba0*/  @!P2 LDG.E.U8 R8, desc[UR24][R6.64+0x78] ;  /* 0x000078180608a981 */ /* 0x000f22000c1e1100 */
[----:B0-----:R-:W0:Y:S01]  /*16bb0*/  @!P2 LDC.64 R4, c[0x0][0x5c0] ;  /* 0x00017000ff04ab82 */ /* 0x001e220000000a00 */
[----:B------:R-:W-:-:S04]  /*16bc0*/  @!P2 IADD3 R11, P0, P3, R11, UR10, R24 ;  /* 0x0000000a0b0bac10 */ /* 0x000fc8000fb1e018 */
[----:B------:R-:W-:Y:S02]  /*16bd0*/  @!P2 IADD3.X R10, R13, UR9, R30, P0, P3 ;  /* 0x000000090d0aac10 */ /* 0x000fe400087e641e */
[----:B0-----:R-:W-:-:S05]  /*16be0*/  @!P2 IADD3 R4, P4, R11, R4, RZ ;  /* 0x000000040b04a210 */ /* 0x001fca0007f9e0ff */
[----:B------:R-:W-:Y:S01]  /*16bf0*/  @!P2 IMAD.X R5, R10, 0x1, R5, P4 ;  /* 0x000000010a05a824 */ /* 0x000fe200020e0605 */
[----:B----4-:R-:W-:-:S04]  /*16c00*/  LOP3.LUT R8, R8, 0xff, RZ, 0xc0, !PT ;  /* 0x000000ff08087812 */ /* 0x010fc800078ec0ff */
[----:B------:R-:W-:-:S05]  /*16c10*/  F2FP.F16.E4M3.UNPACK_B R8, R8 ;  /* 0x00000008ff08723e */ /* 0x000fca00020006ff */
[----:B------:R-:W-:-:S05]  /*16c20*/  HADD2.F32 R8, -RZ, R8.H0_H0 ;  /* 0x20000008ff087230 */ /* 0x000fca0000004100 */
[----:B------:R-:W-:-:S04]  /*16c30*/  FMUL R8, R8, UR8 ;  /* 0x0000000808087c20 */ /* 0x000fc80008400000 */
[----:B---3--:R-:W-:Y:S01]  /*16c40*/  FFMA R8, R39, UR17, R8 ;  /* 0x0000001127087c23 */ /* 0x008fe20008000008 */
[----:B------:R-:W-:Y:S01]  /*16c50*/  IADD3 R9, P0, R31, 0x100, RZ ;  /* 0x000001001f097810 */ /* 0x000fe20007f1e0ff */
[----:B------:R-:W-:Y:S01]  /*16c60*/  IMAD.U32 R13, RZ, RZ, UR12 ;  /* 0x0000000cff0d7e24 */ /* 0x000fe2000f8e00ff */
[----:B------:R-:W3:Y:S02]  /*16c70*/  LDL.LU R39, [R1+0x25c] ;  /* 0x00025c0001277983 */ /* 0x000ee40000300800 */
[----:B------:R-:W-:Y:S02]  /*16c80*/  F2FP.SATFINITE.E4M3.F32.PACK_AB_MERGE_C R11, RZ, R8, RZ ;  /* 0x00000008ff0b723e */ /* 0x000fe400048070ff */
[----:B------:R-:W-:-:S03]  /*16c90*/  PRMT R8, RZ, 0x7610, R8 ;  /* 0x00007610ff087816 */ /* 0x000fc60000000008 */
[----:B------:R0:W-:Y:S04]  /*16ca0*/  @!P2 STG.E.U8 desc[UR24][R4.64+0x78], R11 ;  /* 0x0000780b0400a986 */ /* 0x0001e8000c101118 */
[----:B------:R4:W2:Y:S02]  /*16cb0*/  @!P1 LDG.E.U8 R8, desc[UR24][R6.64+0x79] ;  /* 0x0000791806089981 */ /* 0x0008a4000c1e1100 */
[----:B----4-:R-:W4:Y:S01]  /*16cc0*/  @!P1 LDC.64 R6, c[0x0][0x5c0] ;  /* 0x00017000ff069b82 */ /* 0x010f220000000a00 */
[----:B------:R-:W-:Y:S01]  /*16cd0*/  IMAD.X R10, RZ, RZ, R37, P0 ;  /* 0x000000ffff0a7224 */ /* 0x000fe200000e0625 */
[----:B------:R-:W-:Y:S02]  /*16ce0*/  ISETP.GE.AND P0, PT, R29, 0x101, PT ;  /* 0x000001011d00780c */ /* 0x000fe40003f06270 */
[----:B0-----:R-:W-:Y:S01]  /*16cf0*/  @!P1 IADD3 R11, P4, P5, R13, UR10, R24 ;  /* 0x0000000a0d0b9c10 */ /* 0x001fe2000fd9e018 */
[----:B------:R-:W-:Y:S01]  /*16d00*/  IMAD.U32 R13, RZ, RZ, UR11 ;  /* 0x0000000bff0d7e24 */ /* 0x000fe2000f8e00ff */
[----:B------:R-:W-:Y:S01]  /*16d10*/  ISETP.LT.OR P2, PT, R28, 0x1, !P0 ;  /* 0x000000011c00780c */ /* 0x000fe20004741670 */
[----:B------:R-:W-:-:S02]  /*16d20*/  IMAD R10, R10, UR20, RZ ;  /* 0x000000140a0a7c24 */ /* 0x000fc4000f8e02ff */
[----:B------:R-:W-:Y:S01]  /*16d30*/  IMAD.WIDE.U32 R4, R9, UR20, R32 ;  /* 0x0000001409047c25 */ /* 0x000fe2000f8e0020 */
[----:B------:R-:W-:-:S03]  /*16d40*/  @!P1 IADD3.X R12, R13, UR9, R30, P4, P5 ;  /* 0x000000090d0c9c10 */ /* 0x000fc6000a7ea41e */
[----:B------:R-:W-:Y:S01]  /*16d50*/  IMAD R9, R9, UR21, R10 ;  /* 0x0000001509097c24 */ /* 0x000fe2000f8e020a */
[----:B------:R-:W-:-:S04]  /*16d60*/  IADD3 R4, P4, R4, UR22, RZ ;  /* 0x0000001604047c10 */ /* 0x000fc8000ff9e0ff */
[----:B------:R-:W-:Y:S02]  /*16d70*/  IADD3.X R5, R5, UR23, R9, P4, !PT ;  /* 0x0000001705057c10 */ /* 0x000fe4000a7fe409 */
[----:B----4-:R-:W-:-:S05]  /*16d80*/  @!P1 IADD3 R6, P3, R11, R6, RZ ;  /* 0x000000060b069210 */ /* 0x010fca0007f7e0ff */
[----:B------:R-:W-:Y:S01]  /*16d90*/  @!P1 IMAD.X R7, R12, 0x1, R7, P3 ;  /* 0x000000010c079824 */ /* 0x000fe200018e0607 */
[----:B--2---:R-:W-:-:S04]  /*16da0*/  LOP3.LUT R8, R8, 0xff, RZ, 0xc0, !PT ;  /* 0x000000ff08087812 */ /* 0x004fc800078ec0ff */
[----:B------:R-:W-:-:S05]  /*16db0*/  F2FP.F16.E4M3.UNPACK_B R8, R8 ;  /* 0x00000008ff08723e */ /* 0x000fca00020006ff */
[----:B------:R-:W-:-:S05]  /*16dc0*/  HADD2.F32 R8, -RZ, R8.H0_H0 ;  /* 0x20000008ff087230 */ /* 0x000fca0000004100 */
[----:B------:R-:W-:-:S04]  /*16dd0*/  FMUL R8, R8, UR8 ;  /* 0x0000000808087c20 */ /* 0x000fc80008400000 */
[----:B------:R-:W-:Y:S01]  /*16de0*/  FFMA R8, R38, UR17, R8 ;  /* 0x0000001126087c23 */ /* 0x000fe20008000008 */
[----:B------:R-:W-:Y:S01]  /*16df0*/  USHF.L.U32 UR6, UR18, 0x8, URZ ;  /* 0x0000000812067899 */ /* 0x000fe2000800063f */
[----:B------:R-:W-:Y:S01]  /*16e00*/  ISETP.LT.OR P3, PT, R28, 0x2, !P0 ;  /* 0x000000021c00780c */ /* 0x000fe20004761670 */
[----:B------:R-:W-:Y:S01]  /*16e10*/  USHF.L.U64.HI UR19, UR18, 0x8, UR19 ;  /* 0x0000000812137899 */ /* 0x000fe20008010213 */
[----:B------:R-:W2:Y:S01]  /*16e20*/  LDL.LU R38, [R1+0x260] ;  /* 0x0002600001267983 */ /* 0x000ea20000300800 */
        /* <DEDUP_REMOVED lines=11> */
[----:B---3--:R-:W-:Y:S01]  /*16ee0*/  FFMA R8, R39, UR17, R8 ;  /* 0x0000001127087c23 */ /* 0x008fe20008000008 */
[----:B------:R-:W-:Y:S01]  /*16ef0*/  IADD3 R11, P1, R31, 0x108, RZ ;  /* 0x000001081f0b7810 */ /* 0x000fe20007f3e0ff */
[----:B------:R-:W3:Y:S03]  /*16f00*/  LDL.LU R39, [R1+0x264] ;  /* 0x0002640001277983 */ /* 0x000ee60000300800 */
[----:B------:R-:W-:Y:S02]  /*16f10*/  F2FP.SATFINITE.E4M3.F32.PACK_AB_MERGE_C R13, RZ, R8, RZ ;  /* 0x00000008ff0d723e */ /* 0x000fe400048070ff */
[----:B------:R-:W-:-:S03]  /*16f20*/  PRMT R8, RZ, 0x7610, R8 ;  /* 0x00007610ff087816 */ /* 0x000fc60000000008 */
[----:B------:R0:W-:Y:S04]  /*16f30*/  @!P2 STG.E.U8 desc[UR24][R6.64], R13 ;  /* 0x0000000d0600a986 */ /* 0x0001e8000c101118 */
[----:B------:R-:W4:Y:S01]  /*16f40*/  @!P3 LDG.E.U8 R8, desc[UR24][R4.64+0x1] ;  /* 0x000001180408b981 */ /* 0x000f22000c1e1100 */
[----:B0-----:R-:W0:Y:S01]  /*16f50*/  @!P3 LDC.64 R6, c[0x0][0x5c0] ;  /* 0x00017000ff06bb82 */ /* 0x001e220000000a00 */
[----:B------:R-:W-:Y:S01]  /*16f60*/  IMAD.X R9, RZ, RZ, R37, P1 ;  /* 0x000000ffff097224 */ /* 0x000fe200008e0625 */
[----:B------:R-:W-:-:S03]  /*16f70*/  ISETP.GE.AND P1, PT, R29, 0x109, PT ;  /* 0x000001091d00780c */ /* 0x000fc60003f26270 */
[----:B------:R-:W-:Y:S01]  /*16f80*/  IMAD R12, R9, UR20, RZ ;  /* 0x00000014090c7c24 */ /* 0x000fe2000f8e02ff */
[----:B------:R-:W-:-:S03]  /*16f90*/  ISETP.LT.OR P2, PT, R28, 0x1, !P1 ;  /* 0x000000011c00780c */ /* 0x000fc60004f41670 */
[----:B------:R-:W-:Y:S01]  /*16fa0*/  IMAD R13, R11, UR21, R12 ;  /* 0x000000150b0d7c24 */ /* 0x000fe2000f8e020c */
[----:B0-----:R-:W-:Y:S02]  /*16fb0*/  @!P3 IADD3 R10, P4, P5, R24, UR6, R6 ;  /* 0x00000006180abc10 */ /* 0x001fe4000fd9e006 */
[----:B----4-:R-:W-:-:S04]  /*16fc0*/  LOP3.LUT R8, R8, 0xff, RZ, 0xc0, !PT ;  /* 0x000000ff08087812 */ /* 0x010fc800078ec0ff */
[----:B------:R-:W-:-:S05]  /*16fd0*/  F2FP.F16.E4M3.UNPACK_B R8, R8 ;  /* 0x00000008ff08723e */ /* 0x000fca00020006ff */
[----:B------:R-:W-:-:S05]  /*16fe0*/  HADD2.F32 R8, -RZ, R8.H0_H0 ;  /* 0x20000008ff087230 */ /* 0x000fca0000004100 */
[----:B------:R-:W-:Y:S01]  /*16ff0*/  FMUL R6, R8, UR8 ;  /* 0x0000000808067c20 */ /* 0x000fe20008400000 */
[----:B------:R-:W-:Y:S01]  /*17000*/  IMAD.WIDE.U32 R8, R11, UR20, R32 ;  /* 0x000000140b087c25 */ /* 0x000fe2000f8e0020 */
[----:B------:R-:W-:-:S03]  /*17010*/  @!P3 IADD3.X R11, R30, UR19, R7, P4, P5 ;  /* 0x000000131e0bbc10 */ /* 0x000fc6000a7ea407 */
[----:B--2---:R-:W-:Y:S01]  /*17020*/  FFMA R12, R38, UR17, R6 ;  /* 0x00000011260c7c23 */ /* 0x004fe20008000006 */
[----:B------:R-:W-:Y:S01]  /*17030*/  IADD3 R6, P4, R8, UR22, RZ ;  /* 0x0000001608067c10 */ /* 0x000fe2000ff9e0ff */
[----:B------:R-:W2:Y:S03]  /*17040*/  LDL.LU R38, [R1+0x268] ;  /* 0x0002680001267983 */ /* 0x000ea60000300800 */
[----:B------:R-:W-:Y:S02]  /*17050*/  F2FP.SATFINITE.E4M3.F32.PACK_AB_MERGE_C R15, RZ, R12, RZ ;  /* 0x0000000cff0f723e */ /* 0x000fe400048070ff */
[----:B------:R-:W-:Y:S01]  /*17060*/  PRMT R12, RZ, 0x7610, R12 ;  /* 0x00007610ff0c7816 */ /* 0x000fe2000000000c */
[----:B------:R-:W4:Y:S01]  /*17070*/  LDL.LU R40, [R1+0x26c] ;  /* 0x00026c0001287983 */ /* 0x000f220000300800 */
[----:B------:R-:W-:Y:S02]  /*17080*/  IADD3.X R7, R9, UR23, R13, P4, !PT ;  /* 0x0000001709077c10 */ /* 0x000fe4000a7fe40d */
[----:B------:R-:W0:Y:S01]  /*17090*/  @!P2 LDC.64 R8, c[0x0][0x5c0] ;  /* 0x00017000ff08ab82 */ /* 0x000e220000000a00 */
[----:B------:R1:W-:Y:S04]  /*170a0*/  @!P3 STG.E.U8 desc[UR24][R10.64+0x1], R15 ;  /* 0x0000010f0a00b986 */ /* 0x0003e8000c101118 */
[----:B------:R-:W3:Y:S01]  /*170b0*/  @!P2 LDG.E.U8 R12, desc[UR24][R6.64] ;  /* 0x00000018060ca981 */ /* 0x000ee2000c1e1100 */
[----:B-1----:R-:W-:-:S02]  /*170c0*/  IMAD.U32 R10, RZ, RZ, UR6 ;  /* 0x00000006ff0a7e24 */ /* 0x002fc4000f8e00ff */
[----:B------:R-:W-:-:S03]  /*170d0*/  IMAD.U32 R11, RZ, RZ, UR19 ;  /* 0x00000013ff0b7e24 */ /* 0x000fc6000f8e00ff */
[----:B------:R-:W-:Y:S02]  /*170e0*/  @!P2 IADD3 R13, P4, P5, R24, UR12, R10 ;  /* 0x0000000c180dac10 */ /* 0x000fe4000fd9e00a */
[----:B------:R-:W-:Y:S02]  /*170f0*/  ISETP.LT.OR P3, PT, R28, 0x2, !P1 ;  /* 0x000000021c00780c */ /* 0x000fe40004f61670 */
[----:B------:R-:W-:Y:S02]  /*17100*/  @!P2 IADD3.X R14, R30, UR11, R11, P4, P5 ;  /* 0x0000000b1e0eac10 */ /* 0x000fe4000a7ea40b */
[----:B0-----:R-:W-:-:S05]  /*17110*/  @!P2 IADD3 R8, P4, R13, R8, RZ ;  /* 0x000000080d08a210 */ /* 0x001fca0007f9e0ff */
[----:B------:R-:W-:Y:S01]  /*17120*/  @!P2 IMAD.X R9, R14, 0x1, R9, P4 ;  /* 0x000000010e09a824 */ /* 0x000fe200020e0609 */
[----:B---3--:R-:W-:-:S04]  /*17130*/  LOP3.LUT R12, R12, 0xff, RZ, 0xc0, !PT ;  /* 0x000000ff0c0c7812 */ /* 0x008fc800078ec0ff */
[----:B------:R-:W-:-:S05]  /*17140*/  F2FP.F16.E4M3.UNPACK_B R12, R12 ;  /* 0x0000000cff0c723e */ /* 0x000fca00020006ff */
[----:B------:R-:W-:-:S05]  /*17150*/  HADD2.F32 R12, -RZ, R12.H0_H0 ;  /* 0x2000000cff0c7230 */ /* 0x000fca0000004100 */
[----:B------:R-:W-:-:S04]  /*17160*/  FMUL R12, R12, UR8 ;  /* 0x000000080c0c7c20 */ /* 0x000fc80008400000 */
[----:B------:R-:W-:Y:S01]  /*17170*/  FFMA R12, R39, UR17, R12 ;  /* 0x00000011270c7c23 */ /* 0x000fe2000800000c */
[----:B------:R-:W-:Y:S01]  /*17180*/  @!P3 IADD3 R15, P4, P5, R24, UR12, R10 ;  /* 0x0000000c180fbc10 */ /* 0x000fe2000fd9e00a */
[----:B------:R-:W3:Y:S03]  /*17190*/  LDL.LU R39, [R1+0x270] ;  /* 0x0002700001277983 */ /* 0x000ee60000300800 */
[----:B------:R-:W-:Y:S02]  /*171a0*/  F2FP.SATFINITE.E4M3.F32.PACK_AB_MERGE_C R13, RZ, R12, RZ ;  /* 0x0000000cff0d723e */ /* 0x000fe400048070ff */
[----:B------:R-:W-:-:S03]  /*171b0*/  PRMT R12, RZ, 0x7610, R12 ;  /* 0x00007610ff0c7816 */ /* 0x000fc6000000000c */
[----:B------:R0:W-:Y:S04]  /*171c0*/  @!P2 STG.E.U8 desc[UR24][R8.64], R13 ;  /* 0x0000000d0800a986 */ /* 0x0001e8000c101118 */
[----:B------:R-:W2:Y:S01]  /*171d0*/  @!P3 LDG.E.U8 R12, desc[UR24][R6.64+0x1] ;  /* 0x00000118060cb981 */ /* 0x000ea2000c1e1100 */
[----:B0-----:R-:W0:Y:S01]  /*171e0*/  @!P3 LDC.64 R8, c[0x0][0x5c0] ;  /* 0x00017000ff08bb82 */ /* 0x001e220000000a00 */
[----:B------:R-:W-:Y:S02]  /*171f0*/  ISETP.LT.OR P2, PT, R28, 0x9, !P0 ;  /* 0x000000091c00780c */ /* 0x000fe40004741670 */
[----:B------:R-:W-:Y:S02]  /*17200*/  @!P3 IADD3.X R14, R30, UR11, R11, P4, P5 ;  /* 0x0000000b1e0ebc10 */ /* 0x000fe4000a7ea40b */
        /* <DEDUP_REMOVED lines=34> */
[----:B------:R-:W-:Y:S01]  /*17430*/  @!P2 IADD3 R15, P4, P5, R24, UR12, R10 ;  /* 0x0000000c180fac10 */ /* 0x000fe2000fd9e00a */
[----:B------:R-:W3:Y:S03]  /*17440*/  LDL.LU R39, [R1+0x278] ;  /* 0x0002780001277983 */ /* 0x000ee60000300800 */
[----:B------:R-:W-:Y:S01]  /*17450*/  F2FP.SATFINITE.E4M3.F32.PACK_AB_MERGE_C R13, RZ, R12, RZ ;  /* 0x0000000cff0d723e */ /* 0x000fe200048070ff */
[----:B------:R-:W4:Y:S01]  /*17460*/  LDL.LU R40, [R1+0x27c] ;  /* 0x00027c0001287983 */ /* 0x000f220000300800 */
        /* <DEDUP_REMOVED lines=12> */
[----:B------:R-:W-:Y:S01]  /*17530*/  FFMA R12, R38, UR17, R12 ;  /* 0x00000011260c7c23 */ /* 0x000fe2000800000c */
[----:B------:R-:W-:Y:S01]  /*17540*/  @!P3 IADD3 R15, P4, P5, R24, UR12, R10 ;  /* 0x0000000c180fbc10 */ /* 0x000fe2000fd9e00a */
[----:B------:R-:W2:Y:S03]  /*17550*/  LDL.LU R38, [R1+0x280] ;  /* 0x0002800001267983 */ /* 0x000ea60000300800 */
[----:B------:R-:W-:Y:S02]  /*17560*/  F2FP.SATFINITE.E4M3.F32.PACK_AB_MERGE_C R13, RZ, R12, RZ ;  /* 0x0000000cff0d723e */ /* 0x000fe400048070ff */
[----:B------:R-:W-:-:S03]  /*17570*/  PRMT R12, RZ, 0x7610, R12 ;  /* 0x00007610ff0c7816 */ /* 0x000fc6000000000c */
[----:B------:R0:W-:Y:S04]  /*17580*/  @!P2 STG.E.U8 desc[UR24][R8.64+0x8], R13 ;  /* 0x0000080d0800a986 */ /* 0x0001e8000c101118 */
[----:B------:R-:W3:Y:S01]  /*17590*/  @!P3 LDG.E.U8 R12, desc[UR24][R6.64+0x9] ;  /* 0x00000918060cb981 */ /* 0x000ee2000c1e1100 */
[----:B0-----:R-:W0:Y:S01]  /*175a0*/  @!P3 LDC.64 R8, c[0x0][0x5c0] ;  /* 0x00017000ff08bb82 */ /* 0x001e220000000a00 */
        /* <DEDUP_REMOVED lines=35> */
[----:B--2---:R-:W-:Y:S01]  /*177e0*/  FFMA R12, R38, UR17, R12 ;  /* 0x00000011260c7c23 */ /* 0x004fe2000800000c */
[----:B------:R-:W-:Y:S01]  /*177f0*/  @!P2 IADD3 R15, P4, P5, R24, UR12, R10 ;  /* 0x0000000c180fac10 */ /* 0x000fe2000fd9e00a */
[----:B------:R-:W2:Y:S03]  /*17800*/  LDL.LU R38, [R1+0x288] ;  /* 0x0002880001267983 */ /* 0x000ea60000300800 */
[----:B------:R-:W-:Y:S01]  /*17810*/  F2FP.SATFINITE.E4M3.F32.PACK_AB_MERGE_C R13, RZ, R12, RZ ;  /* 0x0000000cff0d723e */ /* 0x000fe200048070ff */
[----:B------:R-:W4:Y:S01]  /*17820*/  LDL.LU R40, [R1+0x28c] ;  /* 0x00028c0001287983 */ /* 0x000f220000300800 */
        /* <DEDUP_REMOVED lines=324> */
[----:B------:R-:W-:Y:S02]  /*18c70*/  PRMT R14, RZ, 0x7610, R14 ;  /* 0x00007610ff0e7816 */ /* 0x000fe4000000000e */
[----:B---3--:R-:W-:-:S04]  /*18c80*/  LOP3.LUT R12, R12, 0xff, RZ, 0xc0, !PT ;  /* 0x000000ff0c0c7812 */ /* 0x008fc800078ec0ff */
[----:B------:R-:W-:-:S05]  /*18c90*/  F2FP.F16.E4M3.UNPACK_B R12, R12 ;  /* 0x0000000cff0c723e */ /* 0x000fca00020006ff */
[----:B------:R-:W-:-:S05]  /*18ca0*/  HADD2.F32 R12, -RZ, R12.H0_H0 ;  /* 0x2000000cff0c7230 */ /* 0x000fca0000004100 */
[----:B------:R-:W-:-:S04]  /*18cb0*/  FMUL R12, R12, UR8 ;  /* 0x000000080c0c7c20 */ /* 0x000fc80008400000 */
[----:B------:R-:W-:Y:S02]  /*18cc0*/  FFMA R12, R39, UR17, R12 ;  /* 0x00000011270c7c23 */ /* 0x000fe4000800000c */
[----:B------:R-:W3:Y:S03]  /*18cd0*/  LDL.LU R39, [R1+0x2e4] ;  /* 0x0002e40001277983 */ /* 0x000ee60000300800 */
[----:B------:R-:W-:Y:S02]  /*18ce0*/  F2FP.SATFINITE.E4M3.F32.PACK_AB_MERGE_C R15, RZ, R12, RZ ;  /* 0x0000000cff0f723e */ /* 0x000fe400048070ff */
[----:B------:R-:W0:Y:S03]  /*18cf0*/  @!P2 LDC.64 R12, c[0x0][0x5c0] ;  /* 0x00017000ff0cab82 */ /* 0x000e260000000a00 */
[----:B------:R1:W-:Y:S04]  /*18d00*/  @!P3 STG.E.U8 desc[UR24][R8.64+0x39], R15 ;  /* 0x0000390f0800b986 */ /* 0x0003e8000c101118 */
[----:B------:R-:W4:Y:S01]  /*18d10*/  @!P2 LDG.E.U8 R14, desc[UR24][R4.64+0x40] ;  /* 0x00004018040ea981 */ /* 0x000f22000c1e1100 */
[----:B------:R-:W-:-:S13]  /*18d20*/  ISETP.LT.OR P3, PT, R28, 0x42, !P0 ;  /* 0x000000421c00780c */ /* 0x000fda0004761670 */
[----:B-1----:R-:W1:Y:S01]  /*18d30*/  @!P3 LDC.64 R8, c[0x0][0x5c0] ;  /* 0x00017000ff08bb82 */ /* 0x002e620000000a00 */
        /* <DEDUP_REMOVED lines=11> */
[----:B------:R-:W-:Y:S02]  /*18df0*/  ISETP.LT.OR P2, PT, R28, 0x41, !P1 ;  /* 0x000000411c00780c */ /* 0x000fe40004f41670 */
[----:B-1----:R-:W-:-:S04]  /*18e00*/  @!P3 IADD3 R8, P4, P5, R24, UR6, R8 ;  /* 0x000000061808bc10 */ /* 0x002fc8000fd9e008 */
[----:B------:R-:W-:-:S07]  /*18e10*/  @!P3 IADD3.X R9, R30, UR19, R9, P4, P5 ;  /* 0x000000131e09bc10 */ /* 0x000fce000a7ea409 */
[----:B0-----:R-:W0:Y:S01]  /*18e20*/  @!P2 LDC.64 R12, c[0x0][0x5c0] ;  /* 0x00017000ff0cab82 */ /* 0x001e220000000a00 */
        /* <DEDUP_REMOVED lines=12> */
[----:B------:R-:W-:Y:S02]  /*18ef0*/  ISETP.LT.OR P3, PT, R28, 0x42, !P1 ;  /* 0x000000421c00780c */ /* 0x000fe40004f61670 */
[----:B------:R-:W-:Y:S02]  /*18f00*/  @!P2 IADD3.X R16, R30, UR11, R11, P4, P5 ;  /* 0x0000000b1e10ac10 */ /* 0x000fe4000a7ea40b */
[----:B0-----:R-:W-:-:S05]  /*18f10*/  @!P2 IADD3 R12, P4, R17, R12, RZ ;  /* 0x0000000c110ca210 */ /* 0x001fca0007f9e0ff */
[----:B------:R-:W-:-:S04]  /*18f20*/  @!P2 IMAD.X R13, R16, 0x1, R13, P4 ;  /* 0x00000001100da824 */ /* 0x000fc800020e060d */
[----:B-1----:R-:W0:Y:S01]  /*18f30*/  @!P3 LDC.64 R8, c[0x0][0x5c0] ;  /* 0x00017000ff08bb82 */ /* 0x002e220000000a00 */
        /* <DEDUP_REMOVED lines=11> */
[----:B------:R-:W-:Y:S02]  /*18ff0*/  ISETP.LT.OR P2, PT, R28, 0x49, !P0 ;  /* 0x000000491c00780c */ /* 0x000fe40004741670 */
[----:B------:R-:W-:Y:S02]  /*19000*/  @!P3 IADD3.X R16, R30, UR11, R11, P4, P5 ;  /* 0x0000000b1e10bc10 */ /* 0x000fe4000a7ea40b */
[----:B-1----:R-:W-:Y:S02]  /*19010*/  PRMT R12, RZ, 0x7610, R12 ;  /* 0x00007610ff0c7816 */ /* 0x002fe4000000000c */
[----:B--2---:R-:W-:-:S04]  /*19020*/  LOP3.LUT R14, R14, 0xff, RZ, 0xc0, !PT ;  /* 0x000000ff0e0e7812 */ /* 0x004fc800078ec0ff */
[----:B------:R-:W-:-:S05]  /*19030*/  F2FP.F16.E4M3.UNPACK_B R14, R14 ;  /* 0x0000000eff0e723e */ /* 0x000fca00020006ff */
[----:B------:R-:W-:-:S05]  /*19040*/  HADD2.F32 R14, -RZ, R14.H0_H0 ;  /* 0x2000000eff0e7230 */ /* 0x000fca0000004100 */
[----:B------:R-:W-:Y:S01]  /*19050*/  FMUL R15, R14, UR8 ;  /* 0x000000080e0f7c20 */ /* 0x000fe20008400000 */
[----:B0-----:R-:W-:-:S03]  /*19060*/  @!P3 IADD3 R14, P4, R19, R8, RZ ;  /* 0x00000008130eb210 */ /* 0x001fc60007f9e0ff */
[----:B------:R-:W-:Y:S02]  /*19070*/  FFMA R8, R38, UR17, R15 ;  /* 0x0000001126087c23 */ /* 0x000fe4000800000f */
[----:B------:R-:W-:Y:S01]  /*19080*/  @!P3 IMAD.X R15, R16, 0x1, R9, P4 ;  /* 0x00000001100fb824 */ /* 0x000fe200020e0609 */
[----:B------:R-:W2:Y:S02]  /*19090*/  LDL.LU R38, [R1+0x2f4] ;  /* 0x0002f40001267983 */ /* 0x000ea40000300800 */
[----:B------:R-:W-:Y:S02]  /*190a0*/  F2FP.SATFINITE.E4M3.F32.PACK_AB_MERGE_C R17, RZ, R8, RZ ;  /* 0x00000008ff11723e */ /* 0x000fe400048070ff */
[----:B------:R-:W0:Y:S03]  /*190b0*/  @!P2 LDC.64 R8, c[0x0][0x5c0] ;  /* 0x00017000ff08ab82 */ /* 0x000e260000000a00 */
[----:B------:R1:W-:Y:S04]  /*190c0*/  @!P3 STG.E.U8 desc[UR24][R14.64+0x41], R17 ;  /* 0x000041110e00b986 */ /* 0x0003e8000c101118 */
[----:B------:R-:W4:Y:S01]  /*190d0*/  @!P2 LDG.E.U8 R12, desc[UR24][R4.64+0x48] ;  /* 0x00004818040ca981 */ /* 0x000f22000c1e1100 */
[----:B------:R-:W-:-:S02]  /*190e0*/  ISETP.LT.OR P3, PT, R28, 0x4a, !P0 ;  /* 0x0000004a1c00780c */ /* 0x000fc40004761670 */
[----:B-1----:R-:W-:Y:S02]  /*190f0*/  PRMT R14, RZ, 0x7610, R14 ;  /* 0x00007610ff0e7816 */ /* 0x002fe4000000000e */
[----:B----4-:R-:W-:-:S04]  /*19100*/  LOP3.LUT R12, R12, 0xff, RZ, 0xc0, !PT ;  /* 0x000000ff0c0c7812 */ /* 0x010fc800078ec0ff */
[----:B------:R-:W-:-:S05]  /*19110*/  F2FP.F16.E4M3.UNPACK_B R12, R12 ;  /* 0x0000000cff0c723e */ /* 0x000fca00020006ff */
[----:B------:R-:W-:-:S05]  /*19120*/  HADD2.F32 R12, -RZ, R12.H0_H0 ;  /* 0x2000000cff0c7230 */ /* 0x000fca0000004100 */
[----:B------:R-:W-:Y:S01]  /*19130*/  FMUL R13, R12, UR8 ;  /* 0x000000080c0d7c20 */ /* 0x000fe20008400000 */
[----:B0-----:R-:W-:-:S03]  /*19140*/  @!P2 IADD3 R12, P4, P5, R24, UR6, R8 ;  /* 0x00000006180cac10 */ /* 0x001fc6000fd9e008 */
[----:B------:R-:W-:Y:S01]  /*19150*/  FFMA R8, R40, UR17, R13 ;  /* 0x0000001128087c23 */ /* 0x000fe2000800000d */
[----:B------:R-:W-:-:S04]  /*19160*/  @!P2 IADD3.X R13, R30, UR19, R9, P4, P5 ;  /* 0x000000131e0dac10 */ /* 0x000fc8000a7ea409 */
        /* <DEDUP_REMOVED lines=11> */
[----:B---3--:R-:W-:Y:S01]  /*19220*/  FFMA R8, R39, UR17, R15 ;  /* 0x0000001127087c23 */ /* 0x008fe2000800000f */
[----:B------:R-:W-:Y:S01]  /*19230*/  @!P3 IADD3.X R15, R30, UR19, R9, P4, P5 ;  /* 0x000000131e0fbc10 */ /* 0x000fe2000a7ea409 */
[----:B------:R-:W3:Y:S03]  /*19240*/  LDL.LU R39, [R1+0x2f8] ;  /* 0x0002f80001277983 */ /* 0x000ee60000300800 */
[----:B------:R-:W-:Y:S01]  /*19250*/  F2FP.SATFINITE.E4M3.F32.PACK_AB_MERGE_C R17, RZ, R8, RZ ;  /* 0x00000008ff11723e */ /* 0x000fe200048070ff */
[----:B------:R-:W4:Y:S01]  /*19260*/  LDL.LU R40, [R1+0x2fc] ;  /* 0x0002fc0001287983 */ /* 0x000f220000300800 */
[----:B------:R-:W0:Y:S03]  /*19270*/  @!P2 LDC.64 R8, c[0x0][0x5c0] ;  /* 0x00017000ff08ab82 */ /* 0x000e260000000a00 */
[----:B------:R1:W-:Y:S04]  /*19280*/  @!P3 STG.E.U8 desc[UR24][R14.64+0x49], R17 ;  /* 0x000049110e00b986 */ /* 0x0003e8000c101118 */
[----:B------:R-:W2:Y:S01]  /*19290*/  @!P2 LDG.E.U8 R12, desc[UR24][R6.64+0x48] ;  /* 0x00004818060ca981 */ /* 0x000ea2000c1e1100 */
[----:B------:R-:W-:-:S02]  /*192a0*/  @!P2 IADD3 R19, P4, P5, R24, UR12, R10 ;  /* 0x0000000c1813ac10 */ /* 0x000fc4000fd9e00a */
        /* <DEDUP_REMOVED lines=14> */
[----:B------:R-:W3:Y:S01]  /*19390*/  @!P3 LDG.E.U8 R14, desc[UR24][R6.64+0x49] ;  /* 0x00004918060eb981 */ /* 0x000ee2000c1e1100 */
[----:B------:R-:W-:-:S02]  /*193a0*/  @!P3 IADD3 R17, P4, P5, R24, UR12, R10 ;  /* 0x0000000c1811bc10 */ /* 0x000fc4000fd9e00a */
[----:B------:R-:W-:Y:S02]  /*193b0*/  ISETP.LT.OR P2, PT, R28, 0x51, !P0 ;  /* 0x000000511c00780c */ /* 0x000fe40004741670 */
[----:B------:R-:W-:Y:S02]  /*193c0*/  @!P3 IADD3.X R16, R30, UR11, R11, P4, P5 ;  /* 0x0000000b1e10bc10 */ /* 0x000fe4000a7ea40b */
[----:B-1----:R-:W-:Y:S02]  /*193d0*/  PRMT R12, RZ, 0x7610, R12 ;  /* 0x00007610ff0c7816 */ /* 0x002fe4000000000c */
[----:B0-----:R-:W-:-:S05]  /*193e0*/  @!P3 IADD3 R8, P4, R17, R8, RZ ;  /* 0x000000081108b210 */ /* 0x001fca0007f9e0ff */
[----:B------:R-:W-:Y:S02]  /*193f0*/  @!P3 IMAD.X R9, R16, 0x1, R9, P4 ;  /* 0x000000011009b824 */ /* 0x000fe400020e0609 */
[----:B------:R-:W0:Y:S01]  /*19400*/  @!P2 LDC.64 R16, c[0x0][0x5c0] ;  /* 0x00017000ff10ab82 */ /* 0x000e220000000a00 */
[----:B---3--:R-:W-:-:S04]  /*19410*/  LOP3.LUT R14, R14, 0xff, RZ, 0xc0, !PT ;  /* 0x000000ff0e0e7812 */ /* 0x008fc800078ec0ff */
[----:B------:R-:W-:-:S05]  /*19420*/  F2FP.F16.E4M3.UNPACK_B R14, R14 ;  /* 0x0000000eff0e723e */ /* 0x000fca00020006ff */
[----:B------:R-:W-:-:S05]  /*19430*/  HADD2.F32 R14, -RZ, R14.H0_H0 ;  /* 0x2000000eff0e7230 */ /* 0x000fca0000004100 */
[----:B------:R-:W-:-:S04]  /*19440*/  FMUL R14, R14, UR8 ;  /* 0x000000080e0e7c20 */ /* 0x000fc80008400000 */
[----:B------:R-:W-:Y:S02]  /*19450*/  FFMA R14, R39, UR17, R14 ;  /* 0x00000011270e7c23 */ /* 0x000fe4000800000e */
[----:B------:R-:W3:Y:S03]  /*19460*/  LDL.LU R39, [R1+0x304] ;  /* 0x0003040001277983 */ /* 0x000ee60000300800 */
[----:B------:R-:W-:-:S05]  /*19470*/  F2FP.SATFINITE.E4M3.F32.PACK_AB_MERGE_C R15, RZ, R14, RZ ;  /* 0x0000000eff0f723e */ /* 0x000fca00048070ff */
[----:B------:R1:W-:Y:S04]  /*19480*/  @!P3 STG.E.U8 desc[UR24][R8.64+0x49], R15 ;  /* 0x0000490f0800b986 */ /* 0x0003e8000c101118 */
[----:B------:R-:W4:Y:S01]  /*19490*/  @!P2 LDG.E.U8 R12, desc[UR24][R4.64+0x50] ;  /* 0x00005018040ca981 */ /* 0x000f22000c1e1100 */
[----:B------:R-:W-:Y:S02]  /*194a0*/  ISETP.LT.OR P3, PT, R28, 0x52, !P0 ;  /* 0x000000521c00780c */ /* 0x000fe40004761670 */
[----:B-1----:R-:W-:Y:S02]  /*194b0*/  PRMT R8, RZ, 0x7610, R8 ;  /* 0x00007610ff087816 */ /* 0x002fe40000000008 */
[----:B----4-:R-:W-:-:S04]  /*194c0*/  LOP3.LUT R12, R12, 0xff, RZ, 0xc0, !PT ;  /* 0x000000ff0c0c7812 */ /* 0x010fc800078ec0ff */
[----:B------:R-:W-:-:S05]  /*194d0*/  F2FP.F16.E4M3.UNPACK_B R12, R12 ;  /* 0x0000000cff0c723e */ /* 0x000fca00020006ff */
[----:B------:R-:W-:-:S05]  /*194e0*/  HADD2.F32 R12, -RZ, R12.H0_H0 ;  /* 0x2000000cff0c7230 */ /* 0x000fca0000004100 */
[----:B------:R-:W-:Y:S01]  /*194f0*/  FMUL R13, R12, UR8 ;  /* 0x000000080c0d7c20 */ /* 0x000fe20008400000 */
[----:B0-----:R-:W-:-:S03]  /*19500*/  @!P2 IADD3 R12, P4, P5, R24, UR6, R16 ;  /* 0x00000006180cac10 */ /* 0x001fc6000fd9e010 */
[----:B------:R-:W-:Y:S01]  /*19510*/  FFMA R14, R40, UR17, R13 ;  /* 0x00000011280e7c23 */ /* 0x000fe2000800000d */
[----:B------:R-:W-:Y:S02]  /*19520*/  @!P2 IADD3.X R13, R30, UR19, R17, P4, P5 ;  /* 0x000000131e0dac10 */ /* 0x000fe4000a7ea411 */
[----:B------:R-:W0:Y:S02]  /*19530*/  @!P3 LDC.64 R16, c[0x0][0x5c0] ;  /* 0x00017000ff10bb82 */ /* 0x000e240000000a00 */
[----:B------:R-:W-:-:S05]  /*19540*/  F2FP.SATFINITE.E4M3.F32.PACK_AB_MERGE_C R15, RZ, R14, RZ ;  /* 0x0000000eff0f723e */ /* 0x000fca00048070ff */
[----:B------:R1:W-:Y:S04]  /*19550*/  @!P2 STG.E.U8 desc[UR24][R12.64+0x50], R15 ;  /* 0x0000500f0c00a986 */ /* 0x0003e8000c101118 */
[----:B------:R-:W4:Y:S01]  /*19560*/  @!P3 LDG.E.U8 R8, desc[UR24][R4.64+0x51] ;  /* 0x000051180408b981 */ /* 0x000f22000c1e1100 */
[----:B------:R-:W-:Y:S02]  /*19570*/  ISETP.LT.OR P2, PT, R28, 0x51, !P1 ;  /* 0x000000511c00780c */ /* 0x000fe40004f41670 */
[----:B-1----:R-:W-:-:S11]  /*19580*/  PRMT R12, RZ, 0x7610, R12 ;  /* 0x00007610ff0c7816 */ /* 0x002fd6000000000c */
[----:B------:R-:W1:Y:S01]  /*19590*/  @!P2 LDC.64 R18, c[0x0][0x5c0] ;  /* 0x00017000ff12ab82 */ /* 0x000e620000000a00 */
[----:B----4-:R-:W-:-:S04]  /*195a0*/  LOP3.LUT R8, R8, 0xff, RZ, 0xc0, !PT ;  /* 0x000000ff08087812 */ /* 0x010fc800078ec0ff */
[----:B------:R-:W-:-:S05]  /*195b0*/  F2FP.F16.E4M3.UNPACK_B R8, R8 ;  /* 0x00000008ff08723e */ /* 0x000fca00020006ff */
[----:B------:R-:W-:-:S05]  /*195c0*/  HADD2.F32 R8, -RZ, R8.H0_H0 ;  /* 0x20000008ff087230 */ /* 0x000fca0000004100 */
[----:B------:R-:W-:Y:S01]  /*195d0*/  FMUL R9, R8, UR8 ;  /* 0x0000000808097c20 */ /* 0x000fe20008400000 */
[----:B0-----:R-:W-:-:S03]  /*195e0*/  @!P3 IADD3 R8, P4, P5, R24, UR6, R16 ;  /* 0x000000061808bc10 */ /* 0x001fc6000fd9e010 */
[----:B--2---:R-:W-:Y:S01]  /*195f0*/  FFMA R14, R38, UR17, R9 ;  /* 0x00000011260e7c23 */ /* 0x004fe20008000009 */
[----:B------:R-:W-:Y:S01]  /*19600*/  @!P3 IADD3.X R9, R30, UR19, R17, P4, P5 ;  /* 0x000000131e09bc10 */ /* 0x000fe2000a7ea411 */
[----:B------:R-:W2:Y:S03]  /*19610*/  LDL.LU R38, [R1+0x308] ;  /* 0x0003080001267983 */ /* 0x000ea60000300800 */
[----:B------:R-:W-:Y:S01]  /*19620*/  F2FP.SATFINITE.E4M3.F32.PACK_AB_MERGE_C R15, RZ, R14, RZ ;  /* 0x0000000eff0f723e */ /* 0x000fe200048070ff */
[----:B------:R-:W4:Y:S04]  /*19630*/  LDL.LU R40, [R1+0x30c] ;  /* 0x00030c0001287983 */ /* 0x000f280000300800 */
[----:B------:R3:W-:Y:S04]  /*19640*/  @!P3 STG.E.U8 desc[UR24][R8.64+0x51], R15 ;  /* 0x0000510f0800b986 */ /* 0x0007e8000c101118 */
[----:B------:R-:W3:Y:S01]  /*19650*/  @!P2 LDG.E.U8 R12, desc[UR24][R6.64+0x50] ;  /* 0x00005018060ca981 */ /* 0x000ee2000c1e1100 */
[----:B------:R-:W-:-:S02]  /*19660*/  @!P2 IADD3 R17, P4, P5, R24, UR12, R10 ;  /* 0x0000000c1811ac10 */ /* 0x000fc4000fd9e00a */
[----:B------:R-:W-:Y:S02]  /*19670*/  ISETP.LT.OR P3, PT, R28, 0x52, !P1 ;  /* 0x000000521c00780c */ /* 0x000fe40004f61670 */
[----:B------:R-:W-:Y:S02]  /*19680*/  @!P2 IADD3.X R14, R30, UR11, R11, P4, P5 ;  /* 0x0000000b1e0eac10 */ /* 0x000fe4000a7ea40b */
[----:B---3--:R-:W-:-:S04]  /*19690*/  LOP3.LUT R12, R12, 0xff, RZ, 0xc0, !PT ;  /* 0x000000ff0c0c7812 */ /* 0x008fc800078ec0ff */
[----:B------:R-:W-:-:S05]  /*196a0*/  F2FP.F16.E4M3.UNPACK_B R12, R12 ;  /* 0x0000000cff0c723e */ /* 0x000fca00020006ff */
[----:B------:R-:W-:-:S05]  /*196b0*/  HADD2.F32 R12, -RZ, R12.H0_H0 ;  /* 0x2000000cff0c7230 */ /* 0x000fca0000004100 */
[----:B------:R-:W-:Y:S01]  /*196c0*/  FMUL R13, R12, UR8 ;  /* 0x000000080c0d7c20 */ /* 0x000fe20008400000 */
[----:B-1----:R-:W-:-:S03]  /*196d0*/  @!P2 IADD3 R12, P4, R17, R18, RZ ;  /* 0x00000012110ca210 */ /* 0x002fc60007f9e0ff */
[----:B------:R-:W-:Y:S02]  /*196e0*/  FFMA R8, R39, UR17, R13 ;  /* 0x0000001127087c23 */ /* 0x000fe4000800000d */
[----:B------:R-:W-:Y:S01]  /*196f0*/  @!P2 IMAD.X R13, R14, 0x1, R19, P4 ;  /* 0x000000010e0da824 */ /* 0x000fe200020e0613 */
[----:B------:R-:W3:Y:S01]  /*19700*/  LDL.LU R39, [R1+0x310] ;  /* 0x0003100001277983 */ /* 0x000ee20000300800 */
[----:B------:R-:W0:Y:S01]  /*19710*/  @!P3 LDC.64 R18, c[0x0][0x5c0] ;  /* 0x00017000ff12bb82 */ /* 0x000e220000000a00 */
[----:B------:R-:W-:Y:S02]  /*19720*/  F2FP.SATFINITE.E4M3.F32.PACK_AB_MERGE_C R15, RZ, R8, RZ ;  /* 0x00000008ff0f723e */ /* 0x000fe400048070ff */
[----:B------:R-:W-:-:S03]  /*19730*/  PRMT R8, RZ, 0x7610, R8 ;  /* 0x00007610ff087816 */ /* 0x000fc60000000008 */
[----:B------:R2:W-:Y:S04]  /*19740*/  @!P2 STG.E.U8 desc[UR24][R12.64+0x50], R15 ;  /* 0x0000500f0c00a986 */ /* 0x0005e8000c101118 */
[----:B------:R-:W4:Y:S01]  /*19750*/  @!P3 LDG.E.U8 R8, desc[UR24][R6.64+0x51] ;  /* 0x000051180608b981 */ /* 0x000f22000c1e1100 */
[----:B------:R-:W-:Y:S02]  /*19760*/  @!P3 IADD3 R17, P4, P5, R24, UR12, R10 ;  /* 0x0000000c1811bc10 */ /* 0x000fe4000fd9e00a */
[----:B------:R-:W-:Y:S02]  /*19770*/  ISETP.LT.OR P2, PT, R28, 0x59, !P0 ;  /* 0x000000591c00780c */ /* 0x000fe40004741670 */
[----:B------:R-:W-:Y:S02]  /*19780*/  @!P3 IADD3.X R14, R30, UR11, R11, P4, P5 ;  /* 0x0000000b1e0ebc10 */ /* 0x000fe4000a7ea40b */
[----:B----4-:R-:W-:-:S04]  /*19790*/  LOP3.LUT R8, R8, 0xff, RZ, 0xc0, !PT ;  /* 0x000000ff08087812 */ /* 0x010fc800078ec0ff */
[----:B------:R-:W-:-:S05]  /*197a0*/  F2FP.F16.E4M3.UNPACK_B R8, R8 ;  /* 0x00000008ff08723e */ /* 0x000fca00020006ff */
[----:B------:R-:W-:-:S05]  /*197b0*/  HADD2.F32 R8, -RZ, R8.H0_H0 ;  /* 0x20000008ff087230 */ /* 0x000fca0000004100 */
[----:B------:R-:W-:Y:S01]  /*197c0*/  FMUL R9, R8, UR8 ;  /* 0x0000000808097c20 */ /* 0x000fe20008400000 */
[----:B0-----:R-:W-:Y:S02]  /*197d0*/  @!P3 IADD3 R8, P4, R17, R18, RZ ;  /* 0x000000121108b210 */ /* 0x001fe40007f9e0ff */
[----:B------:R-:W0:Y:S01]  /*197e0*/  @!P2 LDC.64 R16, c[0x0][0x5c0] ;  /* 0x00017000ff10ab82 */ /* 0x000e220000000a00 */
[----:B--2---:R-:W-:Y:S02]  /*197f0*/  FFMA R12, R38, UR17, R9 ;  /* 0x00000011260c7c23 */ /* 0x004fe40008000009 */
[----:B------:R-:W-:Y:S01]  /*19800*/  @!P3 IMAD.X R9, R14, 0x1, R19, P4 ;  /* 0x000000010e09b824 */ /* 0x000fe200020e0613 */
[----:B------:R-:W2:Y:S02]  /*19810*/  LDL.LU R38, [R1+0x314] ;  /* 0x0003140001267983 */ /* 0x000ea40000300800 */
[----:B------:R-:W-:Y:S02]  /*19820*/  F2FP.SATFINITE.E4M3.F32.PACK_AB_MERGE_C R15, RZ, R12, RZ ;  /* 0x0000000cff0f723e */ /* 0x000fe400048070ff */
[----:B------:R-:W-:-:S03]  /*19830*/  PRMT R12, RZ, 0x7610, R12 ;  /* 0x00007610ff0c7816 */ /* 0x000fc6000000000c */
        /* <DEDUP_REMOVED lines=27> */
[----:B------:R-:W4:Y:S04]  /*199f0*/  LDL.LU R40, [R1+0x31c] ;  /* 0x00031c0001287983 */ /* 0x000f280000300800 */
[----:B------:R2:W-:Y:S04]  /*19a00*/  @!P3 STG.E.U8 desc[UR24][R8.64+0x59], R15 ;  /* 0x0000590f0800b986 */ /* 0x0005e8000c101118 */
[----:B------:R-:W2:Y:S01]  /*19a10*/  @!P2 LDG.E.U8 R12, desc[UR24][R6.64+0x58] ;  /* 0x00005818060ca981 */ /* 0x000ea2000c1e1100 */
[----:B------:R-:W-:-:S02]  /*19a20*/  @!P2 IADD3 R17, P4, P5, R24, UR12, R10 ;  /* 0x0000000c1811ac10 */ /* 0x000fc4000fd9e00a */
[----:B------:R-:W-:Y:S02]  /*19a30*/  ISETP.LT.OR P3, PT, R28, 0x5a, !P1 ;  /* 0x0000005a1c00780c */ /* 0x000fe40004f61670 */
[----:B------:R-:W-:Y:S02]  /*19a40*/  @!P2 IADD3.X R14, R30, UR11, R11, P4, P5 ;  /* 0x0000000b1e0eac10 */ /* 0x000fe4000a7ea40b */
[----:B--2---:R-:W-:-:S04]  /*19a50*/  LOP3.LUT R12, R12, 0xff, RZ, 0xc0, !PT ;  /* 0x000000ff0c0c7812 */ /* 0x004fc800078ec0ff */
[----:B------:R-:W-:-:S05]  /*19a60*/  F2FP.F16.E4M3.UNPACK_B R12, R12 ;  /* 0x0000000cff0c723e */ /* 0x000fca00020006ff */
[----:B------:R-:W-:-:S05]  /*19a70*/  HADD2.F32 R12, -RZ, R12.H0_H0 ;  /* 0x2000000cff0c7230 */ /* 0x000fca0000004100 */
[----:B------:R-:W-:Y:S01]  /*19a80*/  FMUL R13, R12, UR8 ;  /* 0x000000080c0d7c20 */ /* 0x000fe20008400000 */
[----:B-1----:R-:W-:-:S03]  /*19a90*/  @!P2 IADD3 R12, P4, R17, R18, RZ ;  /* 0x00000012110ca210 */ /* 0x002fc60007f9e0ff */
[----:B------:R-:W-:Y:S02]  /*19aa0*/  FFMA R8, R38, UR17, R13 ;  /* 0x0000001126087c23 */ /* 0x000fe4000800000d */
[----:B------:R-:W-:Y:S01]  /*19ab0*/  @!P2 IMAD.X R13, R14, 0x1, R19, P4 ;  /* 0x000000010e0da824 */ /* 0x000fe200020e0613 */
[----:B------:R-:W2:Y:S01]  /*19ac0*/  LDL.LU R38, [R1+0x320] ;  /* 0x0003200001267983 */ /* 0x000ea20000300800 */
        /* <DEDUP_REMOVED lines=14> */
[----:B---3--:R-:W-:Y:S02]  /*19bb0*/  FFMA R12, R39, UR17, R9 ;  /* 0x00000011270c7c23 */ /* 0x008fe40008000009 */
[----:B------:R-:W-:Y:S01]  /*19bc0*/  @!P3 IMAD.X R9, R14, 0x1, R19, P4 ;  /* 0x000000010e09b824 */ /* 0x000fe200020e0613 */
[----:B------:R-:W3:Y:S02]  /*19bd0*/  LDL.LU R39, [R1+0x324] ;  /* 0x0003240001277983 */ /* 0x000ee40000300800 */
        /* <DEDUP_REMOVED lines=72> */
[----:B------:R-:W-:Y:S01]  /*1a060*/  @!P2 IADD3.X R13, R30, UR19, R17, P4, P5 ;  /* 0x000000131e0dac10 */ /* 0x000fe2000a7ea411 */
[----:B------:R-:W4:Y:S01]  /*1a070*/  LDL.LU R40, [R1+0x338] ;  /* 0x0003380001287983 */ /* 0x000f220000300800 */
[----:B------:R-:W0:Y:S02]  /*1a080*/  @!P3 LDC.64 R16, c[0x0][0x5c0] ;  /* 0x00017000ff10bb82 */ /* 0x000e240000000a00 */
[----:B------:R-:W-:-:S05]  /*1a090*/  F2FP.SATFINITE.E4M3.F32.PACK_AB_MERGE_C R15, RZ, R14, RZ ;  /* 0x0000000eff0f723e */ /* 0x000fca00048070ff */
[----:B------:R1:W-:Y:S04]  /*1a0a0*/  @!P2 STG.E.U8 desc[UR24][R12.64+0x68], R15 ;  /* 0x0000680f0c00a986 */ /* 0x0003e8000c101118 */
[----:B------:R-:W3:Y:S01]  /*1a0b0*/  @!P3 LDG.E.U8 R8, desc[UR24][R4.64+0x69] ;  /* 0x000069180408b981 */ /* 0x000ee2000c1e1100 */
[----:B------:R-:W-:Y:S02]  /*1a0c0*/  ISETP.LT.OR P2, PT, R28, 0x69, !P1 ;  /* 0x000000691c00780c */ /* 0x000fe40004f41670 */
[----:B-1----:R-:W-:-:S11]  /*1a0d0*/  PRMT R12, RZ, 0x7610, R12 ;  /* 0x00007610ff0c7816 */ /* 0x002fd6000000000c */
[----:B------:R-:W1:Y:S01]  /*1a0e0*/  @!P2 LDC.64 R18, c[0x0][0x5c0] ;  /* 0x00017000ff12ab82 */ /* 0x000e620000000a00 */
[----:B---3--:R-:W-:-:S04]  /*1a0f0*/  LOP3.LUT R8, R8, 0xff, RZ, 0xc0, !PT ;  /* 0x000000ff08087812 */ /* 0x008fc800078ec0ff */
[----:B------:R-:W-:-:S05]  /*1a100*/  F2FP.F16.E4M3.UNPACK_B R8, R8 ;  /* 0x00000008ff08723e */ /* 0x000fca00020006ff */
[----:B------:R-:W-:-:S05]  /*1a110*/  HADD2.F32 R8, -RZ, R8.H0_H0 ;  /* 0x20000008ff087230 */ /* 0x000fca0000004100 */
[----:B------:R-:W-:Y:S01]  /*1a120*/  FMUL R9, R8, UR8 ;  /* 0x0000000808097c20 */ /* 0x000fe20008400000 */
[----:B0-----:R-:W-:-:S03]  /*1a130*/  @!P3 IADD3 R8, P4, P5, R24, UR6, R16 ;  /* 0x000000061808bc10 */ /* 0x001fc6000fd9e010 */
[----:B------:R-:W-:Y:S01]  /*1a140*/  FFMA R14, R39, UR17, R9 ;  /* 0x00000011270e7c23 */ /* 0x000fe20008000009 */
[----:B------:R-:W-:Y:S01]  /*1a150*/  @!P3 IADD3.X R9, R30, UR19, R17, P4, P5 ;  /* 0x000000131e09bc10 */ /* 0x000fe2000a7ea411 */
[----:B------:R-:W3:Y:S03]  /*1a160*/  LDL.LU R39, [R1+0x33c] ;  /* 0x00033c0001277983 */ /* 0x000ee60000300800 */
[----:B------:R-:W-:-:S05]  /*1a170*/  F2FP.SATFINITE.E4M3.F32.PACK_AB_MERGE_C R15, RZ, R14, RZ ;  /* 0x0000000eff0f723e */ /* 0x000fca00048070ff */
        /* <DEDUP_REMOVED lines=9> */
[----:B-1----:R-:W-:-:S03]  /*1a210*/  @!P2 IADD3 R12, P4, R17, R18, RZ ;  /* 0x00000012110ca210 */ /* 0x002fc60007f9e0ff */
[----:B--2---:R-:W-:Y:S02]  /*1a220*/  FFMA R8, R38, UR17, R13 ;  /* 0x0000001126087c23 */ /* 0x004fe4000800000d */
        /* <DEDUP_REMOVED lines=16> */
[----:B-1----:R-:W-:Y:S02]  /*1a330*/  FFMA R12, R40, UR17, R9 ;  /* 0x00000011280c7c23 */ /* 0x002fe40008000009 */
[----:B------:R-:W-:Y:S01]  /*1a340*/  @!P3 IMAD.X R9, R14, 0x1, R19, P4 ;  /* 0x000000010e09b824 */ /* 0x000fe200020e0613 */
[----:B------:R-:W4:Y:S02]  /*1a350*/  LDL.LU R40, [R1+0x344] ;  /* 0x0003440001287983 */ /* 0x000f240000300800 */
[----:B------:R-:W-:Y:S02]  /*1a360*/  F2FP.SATFINITE.E4M3.F32.PACK_AB_MERGE_C R15, RZ, R12, RZ ;  /* 0x0000000cff0f723e */ /* 0x000fe400048070ff */
[----:B------:R-:W-:-:S03]  /*1a370*/  PRMT R12, RZ, 0x7610, R12 ;  /* 0x00007610ff0c7816 */ /* 0x000fc6000000000c */
[----:B------:R1:W-:Y:S04]  /*1a380*/  @!P3 STG.E.U8 desc[UR24][R8.64+0x69], R15 ;  /* 0x0000690f0800b986 */ /* 0x0003e8000c101118 */
[----:B------:R-:W3:Y:S01]  /*1a390*/  @!P2 LDG.E.U8 R12, desc[UR24][R4.64+0x70] ;  /* 0x00007018040ca981 */ /* 0x000ee2000c1e1100 */
[----:B------:R-:W-:Y:S02]  /*1a3a0*/  ISETP.LT.OR P3, PT, R28, 0x72, !P0 ;  /* 0x000000721c00780c */ /* 0x000fe40004761670 */
[----:B-1----:R-:W-:Y:S02]  /*1a3b0*/  PRMT R8, RZ, 0x7610, R8 ;  /* 0x00007610ff087816 */ /* 0x002fe40000000008 */
[----:B---3--:R-:W-:-:S04]  /*1a3c0*/  LOP3.LUT R12, R12, 0xff, RZ, 0xc0, !PT ;  /* 0x000000ff0c0c7812 */ /* 0x008fc800078ec0ff */
        /* <DEDUP_REMOVED lines=22> */
[----:B------:R-:W3:Y:S04]  /*1a530*/  LDL.LU R39, [R1+0x34c] ;  /* 0x00034c0001277983 */ /* 0x000ee80000300800 */
[----:B------:R4:W-:Y:S04]  /*1a540*/  @!P3 STG.E.U8 desc[UR24][R8.64+0x71], R15 ;  /* 0x0000710f0800b986 */ /* 0x0009e8000c101118 */
[----:B------:R-:W4:Y:S01]  /*1a550*/  @!P2 LDG.E.U8 R12, desc[UR24][R6.64+0x70] ;  /* 0x00007018060ca981 */ /* 0x000f22000c1e1100 */
[----:B------:R-:W-:-:S02]  /*1a560*/  @!P2 IADD3 R17, P4, P5, R24, UR12, R10 ;  /* 0x0000000c1811ac10 */ /* 0x000fc4000fd9e00a */
[----:B------:R-:W-:Y:S02]  /*1a570*/  ISETP.LT.OR P3, PT, R28, 0x72, !P1 ;  /* 0x000000721c00780c */ /* 0x000fe40004f61670 */
[----:B------:R-:W-:Y:S02]  /*1a580*/  @!P2 IADD3.X R14, R30, UR11, R11, P4, P5 ;  /* 0x0000000b1e0eac10 */ /* 0x000fe4000a7ea40b */
[----:B----4-:R-:W-:-:S04]  /*1a590*/  LOP3.LUT R12, R12, 0xff, RZ, 0xc0, !PT ;  /* 0x000000ff0c0c7812 */ /* 0x010fc800078ec0ff */
[----:B------:R-:W-:-:S05]  /*1a5a0*/  F2FP.F16.E4M3.UNPACK_B R12, R12 ;  /* 0x0000000cff0c723e */ /* 0x000fca00020006ff */
[----:B------:R-:W-:-:S05]  /*1a5b0*/  HADD2.F32 R12, -RZ, R12.H0_H0 ;  /* 0x2000000cff0c7230 */ /* 0x000fca0000004100 */
[----:B------:R-:W-:Y:S01]  /*1a5c0*/  FMUL R13, R12, UR8 ;  /* 0x000000080c0d7c20 */ /* 0x000fe20008400000 */
[----:B-1----:R-:W-:-:S03]  /*1a5d0*/  @!P2 IADD3 R12, P4, R17, R18, RZ ;  /* 0x00000012110ca210 */ /* 0x002fc60007f9e0ff */
[----:B------:R-:W-:Y:S02]  /*1a5e0*/  FFMA R8, R40, UR17, R13 ;  /* 0x0000001128087c23 */ /* 0x000fe4000800000d */
[----:B------:R-:W-:Y:S01]  /*1a5f0*/  @!P2 IMAD.X R13, R14, 0x1, R19, P4 ;  /* 0x000000010e0da824 */ /* 0x000fe200020e0613 */
[----:B------:R-:W4:Y:S01]  /*1a600*/  LDL.LU R40, [R1+0x350] ;  /* 0x0003500001287983 */ /* 0x000f220000300800 */
[----:B------:R-:W0:Y:S01]  /*1a610*/  @!P3 LDC.64 R18, c[0x0][0x5c0] ;  /* 0x00017000ff12bb82 */ /* 0x000e220000000a00 */
[----:B------:R-:W-:Y:S02]  /*1a620*/  F2FP.SATFINITE.E4M3.F32.PACK_AB_MERGE_C R15, RZ, R8, RZ ;  /* 0x00000008ff0f723e */ /* 0x000fe400048070ff */
[----:B------:R-:W-:-:S03]  /*1a630*/  PRMT R8, RZ, 0x7610, R8 ;  /* 0x00007610ff087816 */ /* 0x000fc60000000008 */
[----:B------:R2:W-:Y:S04]  /*1a640*/  @!P2 STG.E.U8 desc[UR24][R12.64+0x70], R15 ;  /* 0x0000700f0c00a986 */ /* 0x0005e8000c101118 */
[----:B------:R-:W3:Y:S01]  /*1a650*/  @!P3 LDG.E.U8 R8, desc[UR24][R6.64+0x71] ;  /* 0x000071180608b981 */ /* 0x000ee2000c1e1100 */
[----:B------:R-:W-:Y:S02]  /*1a660*/  @!P3 IADD3 R17, P4, P5, R24, UR12, R10 ;  /* 0x0000000c1811bc10 */ /* 0x000fe4000fd9e00a */
[----:B------:R-:W-:Y:S02]  /*1a670*/  ISETP.LT.OR P2, PT, R28, 0x79, !P0 ;  /* 0x000000791c00780c */ /* 0x000fe40004741670 */
[----:B------:R-:W-:Y:S02]  /*1a680*/  @!P3 IADD3.X R14, R30, UR11, R11, P4, P5 ;  /* 0x0000000b1e0ebc10 */ /* 0x000fe4000a7ea40b */
[----:B---3--:R-:W-:-:S04]  /*1a690*/  LOP3.LUT R8, R8, 0xff, RZ, 0xc0, !PT ;  /* 0x000000ff08087812 */ /* 0x008fc800078ec0ff */
[----:B------:R-:W-:-:S05]  /*1a6a0*/  F2FP.F16.E4M3.UNPACK_B R8, R8 ;  /* 0x00000008ff08723e */ /* 0x000fca00020006ff */
[----:B------:R-:W-:-:S05]  /*1a6b0*/  HADD2.F32 R8, -RZ, R8.H0_H0 ;  /* 0x20000008ff087230 */ /* 0x000fca0000004100 */
[----:B------:R-:W-:Y:S01]  /*1a6c0*/  FMUL R9, R8, UR8 ;  /* 0x0000000808097c20 */ /* 0x000fe20008400000 */
[----:B0-----:R-:W-:Y:S02]  /*1a6d0*/  @!P3 IADD3 R8, P4, R17, R18, RZ ;  /* 0x000000121108b210 */ /* 0x001fe40007f9e0ff */
[----:B------:R-:W0:Y:S01]  /*1a6e0*/  @!P2 LDC.64 R16, c[0x0][0x5c0] ;  /* 0x00017000ff10ab82 */ /* 0x000e220000000a00 */
[----:B--2---:R-:W-:Y:S02]  /*1a6f0*/  FFMA R12, R38, UR17, R9 ;  /* 0x00000011260c7c23 */ /* 0x004fe40008000009 */
[----:B------:R-:W-:Y:S01]  /*1a700*/  @!P3 IMAD.X R9, R14, 0x1, R19, P4 ;  /* 0x000000010e09b824 */ /* 0x000fe200020e0613 */
[----:B------:R-:W-:Y:S01]  /*1a710*/  ISETP.LT.OR P0, PT, R28, 0x7a, !P0 ;  /* 0x0000007a1c00780c */ /* 0x000fe20004701670 */
[----:B------:R-:W2:Y:S01]  /*1a720*/  LDL.LU R38, [R1+0x354] ;  /* 0x0003540001267983 */ /* 0x000ea20000300800 */
[----:B------:R-:W-:Y:S02]  /*1a730*/  F2FP.SATFINITE.E4M3.F32.PACK_AB_MERGE_C R15, RZ, R12, RZ ;  /* 0x0000000cff0f723e */ /* 0x000fe400048070ff */
[----:B------:R-:W-:-:S03]  /*1a740*/  PRMT R12, RZ, 0x7610, R12 ;  /* 0x00007610ff0c7816 */ /* 0x000fc6000000000c */
[----:B------:R1:W-:Y:S04]  /*1a750*/  @!P3 STG.E.U8 desc[UR24][R8.64+0x71], R15 ;  /* 0x0000710f0800b986 */ /* 0x0003e8000c101118 */
[----:B------:R-:W3:Y:S01]  /*1a760*/  @!P2 LDG.E.U8 R12, desc[UR24][R4.64+0x78] ;  /* 0x00007818040ca981 */ /* 0x000ee2000c1e1100 */
[----:B-1----:R-:W-:Y:S02]  /*1a770*/  PRMT R8, RZ, 0x7610, R8 ;  /* 0x00007610ff087816 */ /* 0x002fe40000000008 */
[----:B---3--:R-:W-:-:S04]  /*1a780*/  LOP3.LUT R12, R12, 0xff, RZ, 0xc0, !PT ;  /* 0x000000ff0c0c7812 */ /* 0x008fc800078ec0ff */
[----:B------:R-:W-:-:S05]  /*1a790*/  F2FP.F16.E4M3.UNPACK_B R12, R12 ;  /* 0x0000000cff0c723e */ /* 0x000fca00020006ff */
[----:B------:R-:W-:-:S05]  /*1a7a0*/  HADD2.F32 R12, -RZ, R12.H0_H0 ;  /* 0x2000000cff0c7230 */ /* 0x000fca0000004100 */
[----:B------:R-:W-:Y:S01]  /*1a7b0*/  FMUL R13, R12, UR8 ;  /* 0x000000080c0d7c20 */ /* 0x000fe20008400000 */
[----:B0-----:R-:W-:-:S03]  /*1a7c0*/  @!P2 IADD3 R12, P3, P4, R24, UR6, R16 ;  /* 0x00000006180cac10 */ /* 0x001fc6000fc7e010 */
[----:B------:R-:W-:Y:S01]  /*1a7d0*/  FFMA R14, R39, UR17, R13 ;  /* 0x00000011270e7c23 */ /* 0x000fe2000800000d */
[----:B------:R-:W-:Y:S01]  /*1a7e0*/  @!P2 IADD3.X R13, R30, UR19, R17, P3, P4 ;  /* 0x000000131e0dac10 */ /* 0x000fe20009fe8411 */
[----:B------:R-:W3:Y:S01]  /*1a7f0*/  LDL.LU R39, [R1+0x358] ;  /* 0x0003580001277983 */ /* 0x000ee20000300800 */
[----:B------:R-:W0:Y:S02]  /*1a800*/  @!P0 LDC.64 R16, c[0x0][0x5c0] ;  /* 0x00017000ff108b82 */ /* 0x000e240000000a00 */
[----:B------:R-:W-:-:S05]  /*1a810*/  F2FP.SATFINITE.E4M3.F32.PACK_AB_MERGE_C R15, RZ, R14, RZ ;  /* 0x0000000eff0f723e */ /* 0x000fca00048070ff */
[----:B------:R1:W-:Y:S04]  /*1a820*/  @!P2 STG.E.U8 desc[UR24][R12.64+0x78], R15 ;  /* 0x0000780f0c00a986 */ /* 0x0003e8000c101118 */
[----:B------:R4:W2:Y:S01]  /*1a830*/  @!P0 LDG.E.U8 R8, desc[UR24][R4.64+0x79] ;  /* 0x0000791804088981 */ /* 0x0008a2000c1e1100 */
[----:B------:R-:W-:Y:S02]  /*1a840*/  ISETP.LT.OR P2, PT, R28, 0x79, !P1 ;  /* 0x000000791c00780c */ /* 0x000fe40004f41670 */
[----:B----4-:R-:W-:Y:S02]  /*1a850*/  PRMT R4, RZ, 0x7610, R4 ;  /* 0x00007610ff047816 */ /* 0x010fe40000000004 */
[----:B--2---:R-:W-:-:S04]  /*1a860*/  LOP3.LUT R8, R8, 0xff, RZ, 0xc0, !PT ;  /* 0x000000ff08087812 */ /* 0x004fc800078ec0ff */
[----:B------:R-:W-:-:S05]  /*1a870*/  F2FP.F16.E4M3.UNPACK_B R8, R8 ;  /* 0x00000008ff08723e */ /* 0x000fca00020006ff */
[----:B------:R-:W-:-:S05]  /*1a880*/  HADD2.F32 R8, -RZ, R8.H0_H0 ;  /* 0x20000008ff087230 */ /* 0x000fca0000004100 */
[----:B------:R-:W-:Y:S01]  /*1a890*/  FMUL R9, R8, UR8 ;  /* 0x0000000808097c20 */ /* 0x000fe20008400000 */
[----:B0-----:R-:W-:-:S03]  /*1a8a0*/  @!P0 IADD3 R8, P3, P4, R24, UR6, R16 ;  /* 0x0000000618088c10 */ /* 0x001fc6000fc7e010 */
[----:B------:R-:W-:Y:S01]  /*1a8b0*/  FFMA R14, R40, UR17, R9 ;  /* 0x00000011280e7c23 */ /* 0x000fe20008000009 */
[----:B------:R-:W-:Y:S02]  /*1a8c0*/  @!P0 IADD3.X R9, R30, UR19, R17, P3, P4 ;  /* 0x000000131e098c10 */ /* 0x000fe40009fe8411 */
[----:B------:R-:W0:Y:S02]  /*1a8d0*/  @!P2 LDC.64 R16, c[0x0][0x5c0] ;  /* 0x00017000ff10ab82 */ /* 0x000e240000000a00 */
[----:B-1----:R-:W-:-:S05]  /*1a8e0*/  F2FP.SATFINITE.E4M3.F32.PACK_AB_MERGE_C R13, RZ, R14, RZ ;  /* 0x0000000eff0d723e */ /* 0x002fca00048070ff */
[----:B------:R1:W-:Y:S04]  /*1a8f0*/  @!P0 STG.E.U8 desc[UR24][R8.64+0x79], R13 ;  /* 0x0000790d08008986 */ /* 0x0003e8000c101118 */
[----:B------:R-:W2:Y:S01]  /*1a900*/  @!P2 LDG.E.U8 R4, desc[UR24][R6.64+0x78] ;  /* 0x000078180604a981 */ /* 0x000ea2000c1e1100 */
[----:B------:R-:W-:Y:S02]  /*1a910*/  @!P2 IADD3 R15, P0, P3, R24, UR12, R10 ;  /* 0x0000000c180fac10 */ /* 0x000fe4000fb1e00a */
[----:B------:R-:W-:Y:S02]  /*1a920*/  ISETP.LT.OR P1, PT, R28, 0x7a, !P1 ;  /* 0x0000007a1c00780c */ /* 0x000fe40004f21670 */
[----:B-1----:R-:W-:-:S11]  /*1a930*/  @!P2 IADD3.X R8, R30, UR11, R11, P0, P3 ;  /* 0x0000000b1e08ac10 */ /* 0x002fd600087e640b */
[----:B------:R-:W1:Y:S01]  /*1a940*/  @!P1 LDC.64 R18, c[0x0][0x5c0] ;  /* 0x00017000ff129b82 */ /* 0x000e620000000a00 */
[----:B--2---:R-:W-:-:S04]  /*1a950*/  LOP3.LUT R4, R4, 0xff, RZ, 0xc0, !PT ;  /* 0x000000ff04047812 */ /* 0x004fc800078ec0ff */
[----:B------:R-:W-:-:S05]  /*1a960*/  F2FP.F16.E4M3.UNPACK_B R4, R4 ;  /* 0x00000004ff04723e */ /* 0x000fca00020006ff */
[----:B------:R-:W-:-:S05]  /*1a970*/  HADD2.F32 R4, -RZ, R4.H0_H0 ;  /* 0x20000004ff047230 */ /* 0x000fca0000004100 */
[----:B------:R-:W-:Y:S01]  /*1a980*/  FMUL R5, R4, UR8 ;  /* 0x0000000804057c20 */ /* 0x000fe20008400000 */
[----:B0-----:R-:W-:-:S03]  /*1a990*/  @!P2 IADD3 R4, P4, R15, R16, RZ ;  /* 0x000000100f04a210 */ /* 0x001fc60007f9e0ff */
[----:B------:R-:W-:Y:S02]  /*1a9a0*/  FFMA R12, R38, UR17, R5 ;  /* 0x00000011260c7c23 */ /* 0x000fe40008000005 */
[----:B------:R-:W-:Y:S01]  /*1a9b0*/  @!P2 IMAD.X R5, R8, 0x1, R17, P4 ;  /* 0x000000010805a824 */ /* 0x000fe200020e0611 */
[----:B------:R-:W-:Y:S01]  /*1a9c0*/  PRMT R8, RZ, 0x7610, R8 ;  /* 0x00007610ff087816 */ /* 0x000fe20000000008 */
[----:B------:R-:W2:Y:S01]  /*1a9d0*/  LDL.LU R38, [R1+0x35c] ;  /* 0x00035c0001267983 */ /* 0x000ea20000300800 */
[----:B------:R-:W-:-:S05]  /*1a9e0*/  F2FP.SATFINITE.E4M3.F32.PACK_AB_MERGE_C R15, RZ, R12, RZ ;  /* 0x0000000cff0f723e */ /* 0x000fca00048070ff */
[----:B------:R0:W-:Y:S04]  /*1a9f0*/  @!P2 STG.E.U8 desc[UR24][R4.64+0x78], R15 ;  /* 0x0000780f0400a986 */ /* 0x0001e8000c101118 */
[----:B------:R4:W3:Y:S01]  /*1aa00*/  @!P1 LDG.E.U8 R8, desc[UR24][R6.64+0x79] ;  /* 0x0000791806089981 */ /* 0x0008e2000c1e1100 */
[----:B------:R-:W-:Y:S02]  /*1aa10*/  IADD3 R9, P0, R31, 0x180, RZ ;  /* 0x000001801f097810 */ /* 0x000fe40007f1e0ff */
[----:B------:R-:W-:-:S03]  /*1aa20*/  @!P1 IADD3 R17, P4, P5, R24, UR12, R10 ;  /* 0x0000000c18119c10 */ /* 0x000fc6000fd9e00a */
[----:B------:R-:W-:Y:S01]  /*1aa30*/  IMAD.X R13, RZ, RZ, R37, P0 ;  /* 0x000000ffff0d7224 */ /* 0x000fe200000e0625 */
[----:B------:R-:W-:Y:S01]  /*1aa40*/  ISETP.GE.AND P0, PT, R29, 0x181, PT ;  /* 0x000001811d00780c */ /* 0x000fe20003f06270 */
[----:B0-----:R-:W-:Y:S01]  /*1aa50*/  IMAD.WIDE.U32 R4, R9, UR20, R32 ;  /* 0x0000001409047c25 */ /* 0x001fe2000f8e0020 */
[----:B------:R-:W-:Y:S02]  /*1aa60*/  @!P1 IADD3.X R10, R30, UR11, R11, P4, P5 ;  /* 0x0000000b1e0a9c10 */ /* 0x000fe4000a7ea40b */
[----:B------:R-:W-:Y:S01]  /*1aa70*/  ISETP.LT.OR P2, PT, R28, 0x1, !P0 ;  /* 0x000000011c00780c */ /* 0x000fe20004741670 */
[----:B----4-:R-:W-:Y:S01]  /*1aa80*/  IMAD R6, R13, UR20, RZ ;  /* 0x000000140d067c24 */ /* 0x010fe2000f8e02ff */
[----:B------:R-:W-:-:S03]  /*1aa90*/  IADD3 R4, P4, R4, UR22, RZ ;  /* 0x0000001604047c10 */ /* 0x000fc6000ff9e0ff */
[--C-:B------:R-:W-:Y:S01]  /*1aaa0*/  IMAD R7, R9, UR21, R6.reuse ;  /* 0x0000001509077c24 */ /* 0x100fe2000f8e0206 */
[----:B------:R-:W-:-:S04]  /*1aab0*/  PRMT R6, RZ, 0x7610, R6 ;  /* 0x00007610ff067816 */ /* 0x000fc80000000006 */
[----:B------:R-:W-:Y:S02]  /*1aac0*/  IADD3.X R5, R5, UR23, R7, P4, !PT ;  /* 0x0000001705057c10 */ /* 0x000fe4000a7fe407 */
[----:B---3--:R-:W-:-:S04]  /*1aad0*/  LOP3.LUT R8, R8, 0xff, RZ, 0xc0, !PT ;  /* 0x000000ff08087812 */ /* 0x008fc800078ec0ff */
[----:B------:R-:W-:-:S05]  /*1aae0*/  F2FP.F16.E4M3.UNPACK_B R8, R8 ;  /* 0x00000008ff08723e */ /* 0x000fca00020006ff */
[----:B------:R-:W-:-:S05]  /*1aaf0*/  HADD2.F32 R8, -RZ, R8.H0_H0 ;  /* 0x20000008ff087230 */ /* 0x000fca0000004100 */
[----:B------:R-:W-:-:S04]  /*1ab00*/  FMUL R8, R8, UR8 ;  /* 0x0000000808087c20 */ /* 0x000fc80008400000 */
[----:B------:R-:W-:Y:S01]  /*1ab10*/  FFMA R12, R39, UR17, R8 ;  /* 0x00000011270c7c23 */ /* 0x000fe20008000008 */
[----:B-1----:R-:W-:Y:S01]  /*1ab20*/  @!P1 IADD3 R8, P3, R17, R18, RZ ;  /* 0x0000001211089210 */ /* 0x002fe20007f7e0ff */
[----:B------:R-:W-:Y:S01]  /*1ab30*/  @!P2 IMAD.MOV.U32 R7, RZ, RZ, R30 ;  /* 0x000000ffff07a224 */ /* 0x000fe200078e001e */
[----:B------:R-:W3:Y:S02]  /*1ab40*/  LDL.LU R39, [R1+0x360] ;  /* 0x0003600001277983 */ /* 0x000ee40000300800 */
[----:B------:R-:W-:Y:S01]  /*1ab50*/  F2FP.SATFINITE.E4M3.F32.PACK_AB_MERGE_C R11, RZ, R12, RZ ;  /* 0x0000000cff0b723e */ /* 0x000fe200048070ff */
[----:B------:R-:W-:Y:S01]  /*1ab60*/  @!P1 IMAD.X R9, R10, 0x1, R19, P3 ;  /* 0x000000010a099824 */ /* 0x000fe200018e0613 */
[----:B------:R-:W0:Y:S04]  /*1ab70*/  @!P2 LDC.64 R12, c[0x0][0x5c0] ;  /* 0x00017000ff0cab82 */ /* 0x000e280000000a00 */
[----:B------:R1:W-:Y:S04]  /*1ab80*/  @!P1 STG.E.U8 desc[UR24][R8.64+0x79], R11 ;  /* 0x0000790b08009986 */ /* 0x0003e8000c101118 */
[----:B------:R-:W4:Y:S01]  /*1ab90*/  @!P2 LDG.E.U8 R6, desc[UR24][R4.64] ;  /* 0x000000180406a981 */ /* 0x000f22000c1e1100 */
[----:B------:R-:W-:Y:S01]  /*1aba0*/  ISETP.LT.OR P3, PT, R28, 0x2, !P0 ;  /* 0x000000021c00780c */ /* 0x000fe20004761670 */
[----:B-1----:R-:W-:Y:S01]  /*1abb0*/  @!P2 IMAD R8, R3, 0x180, RZ ;  /* 0x000001800308a824 */ /* 0x002fe200078e02ff */
[----:B----4-:R-:W-:-:S04]  /*1abc0*/  LOP3.LUT R6, R6, 0xff, RZ, 0xc0, !PT ;  /* 0x000000ff06067812 */ /* 0x010fc800078ec0ff */
[----:B------:R-:W-:-:S05]  /*1abd0*/  F2FP.F16.E4M3.UNPACK_B R6, R6 ;  /* 0x00000006ff06723e */ /* 0x000fca00020006ff */
[----:B------:R-:W-:-:S05]  /*1abe0*/  HADD2.F32 R6, -RZ, R6.H0_H0 ;  /* 0x20000006ff067230 */ /* 0x000fca0000004100 */
[----:B------:R-:W-:Y:S01]  /*1abf0*/  FMUL R10, R6, UR8 ;  /* 0x00000008060a7c20 */ /* 0x000fe20008400000 */
[----:B------:R-:W-:-:S04]  /*1ac00*/  @!P2 IMAD.MOV.U32 R6, RZ, RZ, R24 ;  /* 0x000000ffff06a224 */ /* 0x000fc800078e0018 */
[----:B------:R-:W-:-:S04]  /*1ac10*/  @!P2 IMAD.WIDE.U32 R6, R2, 0x180, R6 ;  /* 0x000001800206a825 */ /* 0x000fc800078e0006 */
[----:B--2---:R-:W-:Y:S02]  /*1ac20*/  FFMA R10, R38, UR17, R10 ;  /* 0x00000011260a7c23 */ /* 0x004fe4000800000a */
[----:B------:R-:W2:Y:S01]  /*1ac30*/  LDL.LU R38, [R1+0x364] ;  /* 0x0003640001267983 */ /* 0x000ea20000300800 */
[----:B0-----:R-:W-:Y:S02]  /*1ac40*/  @!P2 IADD3 R6, P1, R6, R12, RZ ;  /* 0x0000000c0606a210 */ /* 0x001fe40007f3e0ff */
[----:B------:R-:W-:Y:S01]  /*1ac50*/  F2FP.SATFINITE.E4M3.F32.PACK_AB_MERGE_C R9, RZ, R10, RZ ;  /* 0x0000000aff09723e */ /* 0x000fe200048070ff */
[----:B------:R-:W4:Y:S01]  /*1ac60*/  LDL.LU R40, [R1+0x368] ;  /* 0x0003680001287983 */ /* 0x000f220000300800 */
[--C-:B------:R-:W-:Y:S02]  /*1ac70*/  @!P2 IADD3.X R7, R13, R7, R8.reuse, P1, !PT ;  /* 0x000000070d07a210 */ /* 0x100fe40000ffe408 */
[----:B------:R-:W-:Y:S01]  /*1ac80*/  PRMT R8, RZ, 0x7610, R8 ;  /* 0x00007610ff087816 */ /* 0x000fe20000000008 */
[----:B------:R-:W0:Y:S02]  /*1ac90*/  @!P3 LDC.64 R12, c[0x0][0x5c0] ;  /* 0x00017000ff0cbb82 */ /* 0x000e240000000a00 */
[----:B------:R1:W-:Y:S04]  /*1aca0*/  @!P2 STG.E.U8 desc[UR24][R6.64], R9 ;  /* 0x000000090600a986 */ /* 0x0003e8000c101118 */
[----:B------:R-:W3:Y:S01]  /*1acb0*/  @!P3 LDG.E.U8 R8, desc[UR24][R4.64+0x1] ;  /* 0x000001180408b981 */ /* 0x000ee2000c1e1100 */
[----:B------:R-:W-:Y:S01]  /*1acc0*/  IADD3 R31, P1, R31, 0x188, RZ ;  /* 0x000001881f1f7810 */ /* 0x000fe20007f3e0ff */
[----:B-1----:R-:W-:-:S02]  /*1acd0*/  @!P3 IMAD.MOV.U32 R6, RZ, RZ, R24 ;  /* 0x000000ffff06b224 */ /* 0x002fc400078e0018 */
[----:B------:R-:W-:Y:S02]  /*1ace0*/  @!P3 IMAD.MOV.U32 R7, RZ, RZ, R30 ;  /* 0x000000ffff07b224 */ /* 0x000fe400078e001e */
[----:B------:R-:W-:Y:S01]  /*1acf0*/  IMAD.X R36, RZ, RZ, R37, P1 ;  /* 0x000000ffff247224 */ /* 0x000fe200008e0625 */
[----:B------:R-:W-:Y:S01]  /*1ad00*/  ISETP.GE.AND P1, PT, R29, 0x189, PT ;  /* 0x000001891d00780c */ /* 0x000fe20003f26270 */
[----:B------:R-:W-:-:S03]  /*1ad10*/  @!P3 IMAD.WIDE.U32 R6, R2, 0x180, R6 ;  /* 0x000001800206b825 */ /* 0x000fc600078e0006 */
[----:B------:R-:W-:Y:S01]  /*1ad20*/  ISETP.LT.OR P2, PT, R28, 0x1, !P1 ;  /* 0x000000011c00780c */ /* 0x000fe20004f41670 */
[----:B------:R-:W-:Y:S02]  /*1ad30*/  IMAD R36, R36, UR20, RZ ;  /* 0x0000001424247c24 */ /* 0x000fe4000f8e02ff */
[----:B------:R-:W-:-:S04]  /*1ad40*/  IMAD.WIDE.U32 R32, R31, UR20, R32 ;  /* 0x000000141f207c25 */ /* 0x000fc8000f8e0020 */
[----:B------:R-:W-:Y:S02]  /*1ad50*/  @!P3 IMAD R9, R3, 0x180, RZ ;  /* 0x000001800309b824 */ /* 0x000fe400078e02ff */
[----:B------:R-:W-:-:S04]  /*1ad60*/  IMAD R31, R31, UR21, R36 ;  /* 0x000000151f1f7c24 */ /* 0x000fc8000f8e0224 */
[----:B------:R-:W1:Y:S01]  /*1ad70*/  @!P2 LDC.64 R16, c[0x0][0x5c0] ;  /* 0x00017000ff10ab82 */ /* 0x000e620000000a00 */
[----:B---3--:R-:W-:-:S04]  /*1ad80*/  LOP3.LUT R8, R8, 0xff, RZ, 0xc0, !PT ;  /* 0x000000ff08087812 */ /* 0x008fc800078ec0ff */
[----:B------:R-:W-:-:S05]  /*1ad90*/  F2FP.F16.E4M3.UNPACK_B R8, R8 ;  /* 0x00000008ff08723e */ /* 0x000fca00020006ff */
[----:B------:R-:W-:-:S05]  /*1ada0*/  HADD2.F32 R8, -RZ, R8.H0_H0 ;  /* 0x20000008ff087230 */ /* 0x000fca0000004100 */
[----:B------:R-:W-:-:S04]  /*1adb0*/  FMUL R8, R8, UR8 ;  /* 0x0000000808087c20 */ /* 0x000fc80008400000 */
[----:B------:R-:W-:Y:S01]  /*1adc0*/  FFMA R10, R39, UR17, R8 ;  /* 0x00000011270a7c23 */ /* 0x000fe20008000008 */
[----:B0-----:R-:W-:Y:S02]  /*1add0*/  @!P3 IADD3 R8, P5, R6, R12, RZ ;  /* 0x0000000c0608b210 */ /* 0x001fe40007fbe0ff */
[----:B------:R-:W-:Y:S02]  /*1ade0*/  IADD3 R6, P4, R32, UR22, RZ ;  /* 0x0000001620067c10 */ /* 0x000fe4000ff9e0ff */
[----:B------:R-:W-:Y:S02]  /*1adf0*/  @!P3 IADD3.X R9, R13, R7, R9, P5, !PT ;  /* 0x000000070d09b210 */ /* 0x000fe40002ffe409 */
[----:B------:R-:W-:Y:S02]  /*1ae00*/  F2FP.SATFINITE.E4M3.F32.PACK_AB_MERGE_C R13, RZ, R10, RZ ;  /* 0x0000000aff0d723e */ /* 0x000fe400048070ff */
[----:B------:R-:W-:Y:S02]  /*1ae10*/  PRMT R10, RZ, 0x7610, R10 ;  /* 0x00007610ff0a7816 */ /* 0x000fe4000000000a */
[----:B------:R-:W-:Y:S01]  /*1ae20*/  IADD3.X R7, R33, UR23, R31, P4, !PT ;  /* 0x0000001721077c10 */ /* 0x000fe2000a7fe41f */
[----:B------:R0:W-:Y:S04]  /*1ae30*/  @!P3 STG.E.U8 desc[UR24][R8.64+0x1], R13 ;  /* 0x0000010d0800b986 */ /* 0x0001e8000c101118 */
[----:B------:R-:W3:Y:S01]  /*1ae40*/  @!P2 LDG.E.U8 R10, desc[UR24][R6.64] ;  /* 0x00000018060aa981 */ /* 0x000ee2000c1e1100 */
[----:B------:R-:W-:Y:S01]  /*1ae50*/  @!P2 IMAD R15, R3, 0x180, RZ ;  /* 0x00000180030fa824 */ /* 0x000fe200078e02ff */
[----:B------:R-:W-:Y:S01]  /*1ae60*/  ISETP.LT.OR P3, PT, R28, 0x2, !P1 ;  /* 0x000000021c00780c */ /* 0x000fe20004f61670 */
[----:B0-----:R-:W-:-:S02]  /*1ae70*/  @!P2 IMAD.MOV.U32 R8, RZ, RZ, R24 ;  /* 0x000000ffff08a224 */ /* 0x001fc400078e0018 */
[----:B------:R-:W-:Y:S01]  /*1ae80*/  @!P2 IMAD.MOV.U32 R9, RZ, RZ, R30 ;  /* 0x000000ffff09a224 */ /* 0x000fe200078e001e */
[----:B---3--:R-:W-:-:S04]  /*1ae90*/  LOP3.LUT R10, R10, 0xff, RZ, 0xc0, !PT ;  /* 0x000000ff0a0a7812 */ /* 0x008fc800078ec0ff */
[----:B------:R-:W-:-:S05]  /*1aea0*/  F2FP.F16.E4M3.UNPACK_B R10, R10 ;  /* 0x0000000aff0a723e */ /* 0x000fca00020006ff */
[----:B------:R-:W-:Y:S02]  /*1aeb0*/  HADD2.F32 R12, -RZ, R10.H0_H0 ;  /* 0x2000000aff0c7230 */ /* 0x000fe40000004100 */
[----:B------:R-:W-:-:S04]  /*1aec0*/  @!P2 IMAD.WIDE.U32 R10, R2, 0x180, R8 ;  /* 0x00000180020aa825 */ /* 0x000fc800078e0008 */
[----:B------:R-:W-:Y:S01]  /*1aed0*/  FMUL R12, R12, UR8 ;  /* 0x000000080c0c7c20 */ /* 0x000fe20008400000 */
[----:B------:R-:W-:Y:S01]  /*1aee0*/  @!P2 IMAD.IADD R14, R11, 0x1, R15 ;  /* 0x000000010b0ea824 */ /* 0x000fe200078e020f */
[----:B-1----:R-:W-:Y:S02]  /*1aef0*/  @!P2 IADD3 R8, P4, P5, R10, UR12, R16 ;  /* 0x0000000c0a08ac10 */ /* 0x002fe4000fd9e010 */
[----:B--2---:R-:W-:Y:S01]  /*1af00*/  FFMA R12, R38, UR17, R12 ;  /* 0x00000011260c7c23 */ /* 0x004fe2000800000c */
[----:B------:R-:W-:Y:S01]  /*1af10*/  PRMT R10, RZ, 0x7610, R10 ;  /* 0x00007610ff0a7816 */ /* 0x000fe2000000000a */
[----:B------:R-:W-:Y:S01]  /*1af20*/  @!P3 IMAD R15, R3, 0x180, RZ ;  /* 0x00000180030fb824 */ /* 0x000fe200078e02ff */
[----:B------:R-:W-:Y:S01]  /*1af30*/  @!P2 IADD3.X R9, R14, UR11, R17, P4, P5 ;  /* 0x0000000b0e09ac10 */ /* 0x000fe2000a7ea411 */
[----:B------:R-:W2:Y:S01]  /*1af40*/  LDL.LU R38, [R1+0x36c] ;  /* 0x00036c0001267983 */ /* 0x000ea20000300800 */
[----:B------:R-:W-:Y:S01]  /*1af50*/  F2FP.SATFINITE.E4M3.F32.PACK_AB_MERGE_C R13, RZ, R12, RZ ;  /* 0x0000000cff0d723e */ /* 0x000fe200048070ff */
[----:B------:R-:W0:Y:S02]  /*1af60*/  @!P3 LDC.64 R16, c[0x0][0x5c0] ;  /* 0x00017000ff10bb82 */ /* 0x000e240000000a00 */
[----:B------:R-:W3:Y:S04]  /*1af70*/  LDL.LU R39, [R1+0x370] ;  /* 0x0003700001277983 */ /* 0x000ee80000300800 */
[----:B------:R1:W-:Y:S04]  /*1af80*/  @!P2 STG.E.U8 desc[UR24][R8.64], R13 ;  /* 0x0000000d0800a986 */ /* 0x0003e8000c101118 */
[----:B------:R-:W4:Y:S01]  /*1af90*/  @!P3 LDG.E.U8 R10, desc[UR24][R6.64+0x1] ;  /* 0x00000118060ab981 */ /* 0x000f22000c1e1100 */
[----:B------:R-:W-:Y:S01]  /*1afa0*/  ISETP.LT.OR P2, PT, R28, 0x9, !P0 ;  /* 0x000000091c00780c */ /* 0x000fe20004741670 */
[----:B-1----:R-:W-:-:S02]  /*1afb0*/  @!P3 IMAD.MOV.U32 R8, RZ, RZ, R24 ;  /* 0x000000ffff08b224 */ /* 0x002fc400078e0018 */
[----:B------:R-:W-:Y:S01]  /*1afc0*/  @!P3 IMAD.MOV.U32 R9, RZ, RZ, R30 ;  /* 0x000000ffff09b224 */ /* 0x000fe200078e001e */
[----:B----4-:R-:W-:-:S04]  /*1afd0*/  LOP3.LUT R10, R10, 0xff, RZ, 0xc0, !PT ;  /* 0x000000ff0a0a7812 */ /* 0x010fc800078ec0ff */
[----:B------:R-:W-:-:S05]  /*1afe0*/  F2FP.F16.E4M3.UNPACK_B R10, R10 ;  /* 0x0000000aff0a723e */ /* 0x000fca00020006ff */
[----:B------:R-:W-:Y:S02]  /*1aff0*/  HADD2.F32 R12, -RZ, R10.H0_H0 ;  /* 0x2000000aff0c7230 */ /* 0x000fe40000004100 */
[----:B------:R-:W-:-:S04]  /*1b000*/  @!P3 IMAD.WIDE.U32 R10, R2, 0x180, R8 ;  /* 0x00000180020ab825 */ /* 0x000fc800078e0008 */
[----:B------:R-:W-:Y:S01]  /*1b010*/  FMUL R12, R12, UR8 ;  /* 0x000000080c0c7c20 */ /* 0x000fe20008400000 */
[----:B------:R-:W-:Y:S01]  /*1b020*/  @!P3 IMAD.IADD R8, R11, 0x1, R15 ;  /* 0x000000010b08b824 */ /* 0x000fe200078e020f */
[----:B0-----:R-:W-:Y:S01]  /*1b030*/  @!P3 IADD3 R10, P4, P5, R10, UR12, R16 ;  /* 0x0000000c0a0abc10 */ /* 0x001fe2000fd9e010 */
[----:B------:R-:W0:Y:S01]  /*1b040*/  @!P2 LDC.64 R14, c[0x0][0x5c0] ;  /* 0x00017000ff0eab82 */ /* 0x000e220000000a00 */
[----:B------:R-:W-:Y:S02]  /*1b050*/  FFMA R12, R40, UR17, R12 ;  /* 0x00000011280c7c23 */ /* 0x000fe4000800000c */
[----:B------:R-:W-:Y:S02]  /*1b060*/  @!P3 IADD3.X R11, R8, UR11, R17, P4, P5 ;  /* 0x0000000b080bbc10 */ /* 0x000fe4000a7ea411 */
[----:B------:R-:W-:Y:S02]  /*1b070*/  PRMT R8, RZ, 0x7610, R8 ;  /* 0x00007610ff087816 */ /* 0x000fe40000000008 */
[----:B------:R-:W-:-:S05]  /*1b080*/  F2FP.SATFINITE.E4M3.F32.PACK_AB_MERGE_C R13, RZ, R12, RZ ;  /* 0x0000000cff0d723e */ /* 0x000fca00048070ff */
[----:B------:R1:W-:Y:S04]  /*1b090*/  @!P3 STG.E.U8 desc[UR24][R10.64+0x1], R13 ;  /* 0x0000010d0a00b986 */ /* 0x0003e8000c101118 */
[----:B------:R-:W4:Y:S01]  /*1b0a0*/  @!P2 LDG.E.U8 R8, desc[UR24][R4.64+0x8] ;  /* 0x000008180408a981 */ /* 0x000f22000c1e1100 */
[----:B------:R-:W-:Y:S01]  /*1b0b0*/  @!P2 IMAD.MOV.U32 R9, RZ, RZ, R30 ;  /* 0x000000ffff09a224 */ /* 0x000fe200078e001e */
        /* <DEDUP_REMOVED lines=18> */
[----:B------:R-:W-:Y:S01]  /*1b1e0*/  ISETP.LT.OR P2, PT, R28, 0x9, !P1 ;  /* 0x000000091c00780c */ /* 0x000fe20004f41670 */
[----:B-1----:R-:W-:-:S02]  /*1b1f0*/  @!P3 IMAD.MOV.U32 R8, RZ, RZ, R24 ;  /* 0x000000ffff08b224 */ /* 0x002fc400078e0018 */
[----:B------:R-:W-:-:S10]  /*1b200*/  @!P3 IMAD.MOV.U32 R9, RZ, RZ, R30 ;  /* 0x000000ffff09b224 */ /* 0x000fd400078e001e */
[----:B------:R-:W1:Y:S01]  /*1b210*/  @!P2 LDC.64 R16, c[0x0][0x5c0] ;  /* 0x00017000ff10ab82 */ /* 0x000e620000000a00 */
[----:B---3--:R-:W-:-:S04]  /*1b220*/  LOP3.LUT R10, R10, 0xff, RZ, 0xc0, !PT ;  /* 0x000000ff0a0a7812 */ /* 0x008fc800078ec0ff */
[----:B------:R-:W-:-:S05]  /*1b230*/  F2FP.F16.E4M3.UNPACK_B R10, R10 ;  /* 0x0000000aff0a723e */ /* 0x000fca00020006ff */
[----:B------:R-:W-:-:S05]  /*1b240*/  HADD2.F32 R10, -RZ, R10.H0_H0 ;  /* 0x2000000aff0a7230 */ /* 0x000fca0000004100 */
[----:B------:R-:W-:Y:S01]  /*1b250*/  FMUL R12, R10, UR8 ;  /* 0x000000080a0c7c20 */ /* 0x000fe20008400000 */
[----:B------:R-:W-:-:S04]  /*1b260*/  @!P3 IMAD.WIDE.U32 R10, R2, 0x180, R8 ;  /* 0x00000180020ab825 */ /* 0x000fc800078e0008 */
[----:B------:R-:W-:Y:S01]  /*1b270*/  FFMA R12, R39, UR17, R12 ;  /* 0x00000011270c7c23 */ /* 0x000fe2000800000c */
[----:B------:R-:W-:Y:S01]  /*1b280*/  @!P3 IMAD R9, R3, 0x180, RZ ;  /* 0x000001800309b824 */ /* 0x000fe200078e02ff */
[----:B0-----:R-:W-:Y:S02]  /*1b290*/  @!P3 IADD3 R8, P4, R10, R14, RZ ;  /* 0x0000000e0a08b210 */ /* 0x001fe40007f9e0ff */
[----:B------:R-:W-:Y:S02]  /*1b2a0*/  PRMT R10, RZ, 0x7610, R10 ;  /* 0x00007610ff0a7816 */ /* 0x000fe4000000000a */
[----:B------:R-:W-:Y:S02]  /*1b2b0*/  @!P3 IADD3.X R9, R15, R11, R9, P4, !PT ;  /* 0x0000000b0f09b210 */ /* 0x000fe400027fe409 */
[----:B------:R-:W-:-:S05]  /*1b2c0*/  F2FP.SATFINITE.E4M3.F32.PACK_AB_MERGE_C R13, RZ, R12, RZ ;  /* 0x0000000cff0d723e */ /* 0x000fca00048070ff */
[----:B------:R0:W-:Y:S04]  /*1b2d0*/  @!P3 STG.E.U8 desc[UR24][R8.64+0x9], R13 ;  /* 0x0000090d0800b986 */ /* 0x0001e8000c101118 */
[----:B------:R-:W3:Y:S01]  /*1b2e0*/  @!P2 LDG.E.U8 R10, desc[UR24][R6.64+0x8] ;  /* 0x00000818060aa981 */ /* 0x000ee2000c1e1100 */
[----:B------:R-:W-:Y:S02]  /*1b2f0*/  @!P2 IMAD R15, R3, 0x180, RZ ;  /* 0x00000180030fa824 */ /* 0x000fe400078e02ff */
[----:B0-----:R-:W-:Y:S02]  /*1b300*/  @!P2 IMAD.MOV.U32 R8, RZ, RZ, R24 ;  /* 0x000000ffff08a224 */ /* 0x001fe400078e0018 */
[----:B------:R-:W-:Y:S01]  /*1b310*/  @!P2 IMAD.MOV.U32 R9, RZ, RZ, R30 ;  /* 0x000000ffff09a224 */ /* 0x000fe200078e001e */
[----:B------:R-:W-:-:S02]  /*1b320*/  ISETP.LT.OR P3, PT, R28, 0xa, !P1 ;  /* 0x0000000a1c00780c */ /* 0x000fc40004f61670 */
[----:B---3--:R-:W-:-:S04]  /*1b330*/  LOP3.LUT R10, R10, 0xff, RZ, 0xc0, !PT ;  /* 0x000000ff0a0a7812 */ /* 0x008fc800078ec0ff */
[----:B------:R-:W-:-:S05]  /*1b340*/  F2FP.F16.E4M3.UNPACK_B R10, R10 ;  /* 0x0000000aff0a723e */ /* 0x000fca00020006ff */
[----:B------:R-:W-:Y:S02]  /*1b350*/  HADD2.F32 R12, -RZ, R10.H0_H0 ;  /* 0x2000000aff0c7230 */ /* 0x000fe40000004100 */
[----:B------:R-:W-:-:S04]  /*1b360*/  @!P2 IMAD.WIDE.U32 R10, R2, 0x180, R8 ;  /* 0x00000180020aa825 */ /* 0x000fc800078e0008 */
[----:B------:R-:W-:Y:S01]  /*1b370*/  FMUL R12, R12, UR8 ;  /* 0x000000080c0c7c20 */ /* 0x000fe20008400000 */
[----:B------:R-:W-:Y:S01]  /*1b380*/  @!P2 IMAD.IADD R8, R11, 0x1, R15 ;  /* 0x000000010b08a824 */ /* 0x000fe200078e020f */
[----:B-1----:R-:W-:Y:S02]  /*1b390*/  @!P2 IADD3 R10, P4, P5, R10, UR12, R16 ;  /* 0x0000000c0a0aac10 */ /* 0x002fe4000fd9e010 */
[----:B--2---:R-:W-:Y:S02]  /*1b3a0*/  FFMA R12, R38, UR17, R12 ;  /* 0x00000011260c7c23 */ /* 0x004fe4000800000c */
[----:B------:R-:W-:Y:S01]  /*1b3b0*/  @!P2 IADD3.X R11, R8, UR11, R17, P4, P5 ;  /* 0x0000000b080bac10 */ /* 0x000fe2000a7ea411 */
[----:B------:R-:W-:Y:S01]  /*1b3c0*/  @!P3 IMAD.MOV.U32 R9, RZ, RZ, R30 ;  /* 0x000000ffff09b224 */ /* 0x000fe200078e001e */
[----:B------:R-:W-:Y:S01]  /*1b3d0*/  PRMT R8, RZ, 0x7610, R8 ;  /* 0x00007610ff087816 */ /* 0x000fe20000000008 */
[----:B------:R-:W0:Y:S01]  /*1b3e0*/  @!P3 LDC.64 R16, c[0x0][0x5c0] ;  /* 0x00017000ff10bb82 */ /* 0x000e220000000a00 */
[----:B------:R-:W-:Y:S01]  /*1b3f0*/  F2FP.SATFINITE.E4M3.F32.PACK_AB_MERGE_C R13, RZ, R12, RZ ;  /* 0x0000000cff0d723e */ /* 0x000fe200048070ff */
[----:B------:R-:W-:Y:S01]  /*1b400*/  @!P3 IMAD R15, R3, 0x180, RZ ;  /* 0x00000180030fb824 */ /* 0x000fe200078e02ff */
[----:B------:R-:W2:Y:S04]  /*1b410*/  LDL.LU R38, [R1+0x37c] ;  /* 0x00037c0001267983 */ /* 0x000ea80000300800 */
[----:B------:R1:W-:Y:S04]  /*1b420*/  @!P2 STG.E.U8 desc[UR24][R10.64+0x8], R13 ;  /* 0x0000080d0a00a986 */ /* 0x0003e8000c101118 */
[----:B------:R-:W3:Y:S01]  /*1b430*/  @!P3 LDG.E.U8 R8, desc[UR24][R6.64+0x9] ;  /* 0x000009180608b981 */ /* 0x000ee2000c1e1100 */
[----:B------:R-:W-:-:S03]  /*1b440*/  ISETP.LT.OR P2, PT, R28, 0x11, !P0 ;  /* 0x000000111c00780c */ /* 0x000fc60004741670 */
[----:B------:R-:W2:Y:S01]  /*1b450*/  LDL.LU R39, [R1+0x380] ;  /* 0x0003800001277983 */ /* 0x000ea20000300800 */
[----:B---3--:R-:W-:-:S04]  /*1b460*/  LOP3.LUT R8, R8, 0xff, RZ, 0xc0, !PT ;  /* 0x000000ff08087812 */ /* 0x008fc800078ec0ff */
[----:B------:R-:W-:-:S05]  /*1b470*/  F2FP.F16.E4M3.UNPACK_B R8, R8 ;  /* 0x00000008ff08723e */ /* 0x000fca00020006ff */
[----:B------:R-:W-:Y:S02]  /*1b480*/  HADD2.F32 R12, -RZ, R8.H0_H0 ;  /* 0x20000008ff0c7230 */ /* 0x000fe40000004100 */
[----:B------:R-:W-:-:S03]  /*1b490*/  @!P3 IMAD.MOV.U32 R8, RZ, RZ, R24 ;  /* 0x000000ffff08b224 */ /* 0x000fc600078e0018 */
[----:B------:R-:W-:Y:S01]  /*1b4a0*/  FMUL R12, R12, UR8 ;  /* 0x000000080c0c7c20 */ /* 0x000fe20008400000 */
[----:B------:R-:W-:-:S04]  /*1b4b0*/  @!P3 IMAD.WIDE.U32 R8, R2, 0x180, R8 ;  /* 0x000001800208b825 */ /* 0x000fc800078e0008 */
[----:B----4-:R-:W-:Y:S01]  /*1b4c0*/  FFMA R12, R40, UR17, R12 ;  /* 0x00000011280c7c23 */ /* 0x010fe2000800000c */
[----:B-1----:R-:W-:Y:S01]  /*1b4d0*/  @!P3 IMAD.IADD R10, R9, 0x1, R15 ;  /* 0x00000001090ab824 */ /* 0x002fe200078e020f */
[----:B0-----:R-:W-:Y:S01]  /*1b4e0*/  @!P3 IADD3 R8, P4, P5, R8, UR12, R16 ;  /* 0x0000000c0808bc10 */ /* 0x001fe2000fd9e010 */
[----:B------:R-:W0:Y:S02]  /*1b4f0*/  @!P2 LDC.64 R14, c[0x0][0x5c0] ;  /* 0x00017000ff0eab82 */ /* 0x000e240000000a00 */
[----:B------:R-:W-:Y:S02]  /*1b500*/  F2FP.SATFINITE.E4M3.F32.PACK_AB_MERGE_C R13, RZ, R12, RZ ;  /* 0x0000000cff0d723e */ /* 0x000fe400048070ff */
[----:B------:R-:W-:Y:S02]  /*1b510*/  @!P3 IADD3.X R9, R10, UR11, R17, P4, P5 ;  /* 0x0000000b0a09bc10 */ /* 0x000fe4000a7ea411 */
[----:B------:R-:W-:-:S03]  /*1b520*/  PRMT R10, RZ, 0x7610, R10 ;  /* 0x00007610ff0a7816 */ /* 0x000fc6000000000a */
[----:B------:R1:W-:Y:S04]  /*1b530*/  @!P3 STG.E.U8 desc[UR24][R8.64+0x9], R13 ;  /* 0x0000090d0800b986 */ /* 0x0003e8000c101118 */
[----:B------:R-:W3:Y:S01]  /*1b540*/  @!P2 LDG.E.U8 R10, desc[UR24][R4.64+0x10] ;  /* 0x00001018040aa981 */ /* 0x000ee2000c1e1100 */
[----:B------:R-:W-:Y:S01]  /*1b550*/  ISETP.LT.OR P3, PT, R28, 0x12, !P0 ;  /* 0x000000121c00780c */ /* 0x000fe20004761670 */
[----:B-1----:R-:W-:Y:S02]  /*1b560*/  @!P2 IMAD.MOV.U32 R8, RZ, RZ, R24 ;  /* 0x000000ffff08a224 */ /* 0x002fe400078e0018 */
[----:B------:R-:W-:Y:S01]  /*1b570*/  @!P2 IMAD.MOV.U32 R9, RZ, RZ, R30 ;  /* 0x000000ffff09a224 */ /* 0x000fe200078e001e */
[----:B---3--:R-:W-:-:S04]  /*1b580*/  LOP3.LUT R10, R10, 0xff, RZ, 0xc0, !PT ;  /* 0x000000ff0a0a7812 */ /* 0x008fc800078ec0ff */
[----:B------:R-:W-:-:S05]  /*1b590*/  F2FP.F16.E4M3.UNPACK_B R10, R10 ;  /* 0x0000000aff0a723e */ /* 0x000fca00020006ff */
[----:B------:R-:W-:-:S05]  /*1b5a0*/  HADD2.F32 R10, -RZ, R10.H0_H0 ;  /* 0x2000000aff0a7230 */ /* 0x000fca0000004100 */
[----:B------:R-:W-:Y:S01]  /*1b5b0*/  FMUL R12, R10, UR8 ;  /* 0x000000080a0c7c20 */ /* 0x000fe20008400000 */
[----:B------:R-:W-:-:S04]  /*1b5c0*/  @!P2 IMAD.WIDE.U32 R10, R2, 0x180, R8 ;  /* 0x00000180020aa825 */ /* 0x000fc800078e0008 */
[----:B--2---:R-:W-:Y:S01]  /*1b5d0*/  FFMA R12, R38, UR17, R12 ;  /* 0x00000011260c7c23 */ /* 0x004fe2000800000c */
[----:B------:R-:W-:Y:S01]  /*1b5e0*/  @!P2 IMAD R9, R3, 0x180, RZ ;  /* 0x000001800309a824 */ /* 0x000fe200078e02ff */
[----:B0-----:R-:W-:Y:S01]  /*1b5f0*/  @!P2 IADD3 R8, P4, R10, R14, RZ ;  /* 0x0000000e0a08a210 */ /* 0x001fe20007f9e0ff */
[----:B------:R-:W2:Y:S01]  /*1b600*/  LDL.LU R38, [R1+0x384] ;  /* 0x0003840001267983 */ /* 0x000ea20000300800 */
[----:B------:R-:W-:Y:S02]  /*1b610*/  PRMT R10, RZ, 0x7610, R10 ;  /* 0x00007610ff0a7816 */ /* 0x000fe4000000000a */
[----:B------:R-:W-:Y:S01]  /*1b620*/  @!P2 IADD3.X R9, R15, R11, R9, P4, !PT ;  /* 0x0000000b0f09a210 */ /* 0x000fe200027fe409 */
[----:B------:R-:W3:Y:S01]  /*1b630*/  LDL.LU R40, [R1+0x388] ;  /* 0x0003880001287983 */ /* 0x000ee20000300800 */
[----:B------:R-:W-:Y:S01]  /*1b640*/  F2FP.SATFINITE.E4M3.F32.PACK_AB_MERGE_C R13, RZ, R12, RZ ;  /* 0x0000000cff0d723e */ /* 0x000fe200048070ff */
[----:B------:R-:W0:Y:S04]  /*1b650*/  @!P3 LDC.64 R14, c[0x0][0x5c0] ;  /* 0x00017000ff0ebb82 */ /* 0x000e280000000a00 */
[----:B------:R1:W-:Y:S04]  /*1b660*/  @!P2 STG.E.U8 desc[UR24][R8.64+0x10], R13 ;  /* 0x0000100d0800a986 */ /* 0x0003e8000c101118 */
[----:B------:R-:W4:Y:S01]  /*1b670*/  @!P3 LDG.E.U8 R10, desc[UR24][R4.64+0x11] ;  /* 0x00001118040ab981 */ /* 0x000f22000c1e1100 */
[----:B------:R-:W-:Y:S01]  /*1b680*/  ISETP.LT.OR P2, PT, R28, 0x11, !P1 ;  /* 0x000000111c00780c */ /* 0x000fe20004f41670 */
[----:B-1----:R-:W-:-:S02]  /*1b690*/  @!P3 IMAD.MOV.U32 R8, RZ, RZ, R24 ;  /* 0x000000ffff08b224 */ /* 0x002fc400078e0018 */
[----:B------:R-:W-:-:S10]  /*1b6a0*/  @!P3 IMAD.MOV.U32 R9, RZ, RZ, R30 ;  /* 0x000000ffff09b224 */ /* 0x000fd400078e001e */
[----:B------:R-:W1:Y:S01]  /*1b6b0*/  @!P2 LDC.64 R16, c[0x0][0x5c0] ;  /* 0x00017000ff10ab82 */ /* 0x000e620000000a00 */
[----:B----4-:R-:W-:-:S04]  /*1b6c0*/  LOP3.LUT R10, R10, 0xff, RZ, 0xc0, !PT ;  /* 0x000000ff0a0a7812 */ /* 0x010fc800078ec0ff */
        /* <DEDUP_REMOVED lines=11> */
[----:B------:R-:W4:Y:S01]  /*1b780*/  @!P2 LDG.E.U8 R10, desc[UR24][R6.64+0x10] ;  /* 0x00001018060aa981 */ /* 0x000f22000c1e1100 */
[----:B------:R-:W-:Y:S02]  /*1b790*/  @!P2 IMAD R15, R3, 0x180, RZ ;  /* 0x00000180030fa824 */ /* 0x000fe400078e02ff */
[----:B0-----:R-:W-:Y:S02]  /*1b7a0*/  @!P2 IMAD.MOV.U32 R8, RZ, RZ, R24 ;  /* 0x000000ffff08a224 */ /* 0x001fe400078e0018 */
[----:B------:R-:W-:Y:S01]  /*1b7b0*/  @!P2 IMAD.MOV.U32 R9, RZ, RZ, R30 ;  /* 0x000000ffff09a224 */ /* 0x000fe200078e001e */
[----:B------:R-:W-:-:S02]  /*1b7c0*/  ISETP.LT.OR P3, PT, R28, 0x12, !P1 ;  /* 0x000000121c00780c */ /* 0x000fc40004f61670 */
[----:B----4-:R-:W-:-:S04]  /*1b7d0*/  LOP3.LUT R10, R10, 0xff, RZ, 0xc0, !PT ;  /* 0x000000ff0a0a7812 */ /* 0x010fc800078ec0ff */
        /* <DEDUP_REMOVED lines=15> */
[----:B------:R-:W4:Y:S01]  /*1b8d0*/  @!P3 LDG.E.U8 R8, desc[UR24][R6.64+0x11] ;  /* 0x000011180608b981 */ /* 0x000f22000c1e1100 */
[----:B------:R-:W-:-:S03]  /*1b8e0*/  ISETP.LT.OR P2, PT, R28, 0x19, !P0 ;  /* 0x000000191c00780c */ /* 0x000fc60004741670 */
[----:B------:R-:W2:Y:S01]  /*1b8f0*/  LDL.LU R39, [R1+0x390] ;  /* 0x0003900001277983 */ /* 0x000ea20000300800 */
[----:B----4-:R-:W-:-:S04]  /*1b900*/  LOP3.LUT R8, R8, 0xff, RZ, 0xc0, !PT ;  /* 0x000000ff08087812 */ /* 0x010fc800078ec0ff */
[----:B------:R-:W-:-:S05]  /*1b910*/  F2FP.F16.E4M3.UNPACK_B R8, R8 ;  /* 0x00000008ff08723e */ /* 0x000fca00020006ff */
[----:B------:R-:W-:Y:S02]  /*1b920*/  HADD2.F32 R12, -RZ, R8.H0_H0 ;  /* 0x20000008ff0c7230 */ /* 0x000fe40000004100 */
[----:B------:R-:W-:-:S03]  /*1b930*/  @!P3 IMAD.MOV.U32 R8, RZ, RZ, R24 ;  /* 0x000000ffff08b224 */ /* 0x000fc600078e0018 */
[----:B------:R-:W-:Y:S01]  /*1b940*/  FMUL R12, R12, UR8 ;  /* 0x000000080c0c7c20 */ /* 0x000fe20008400000 */
[----:B------:R-:W-:-:S04]  /*1b950*/  @!P3 IMAD.WIDE.U32 R8, R2, 0x180, R8 ;  /* 0x000001800208b825 */ /* 0x000fc800078e0008 */
[----:B---3--:R-:W-:Y:S01]  /*1b960*/  FFMA R12, R40, UR17, R12 ;  /* 0x00000011280c7c23 */ /* 0x008fe2000800000c */
        /* <DEDUP_REMOVED lines=909> */
[----:B------:R-:W-:Y:S02]  /*1f240*/  @!P2 IADD3.X R9, R15, R11, R9, P3, !PT ;  /* 0x0000000b0f09a210 */ /* 0x000fe40001ffe409 */
[----:B------:R-:W-:Y:S01]  /*1f250*/  F2FP.SATFINITE.E4M3.F32.PACK_AB_MERGE_C R13, RZ, R12, RZ ;  /* 0x0000000cff0d723e */ /* 0x000fe200048070ff */
[----:B------:R-:W0:Y:S04]  /*1f260*/  @!P0 LDC.64 R14, c[0x0][0x5c0] ;  /* 0x00017000ff0e8b82 */ /* 0x000e280000000a00 */
[----:B------:R1:W-:Y:S04]  /*1f270*/  @!P2 STG.E.U8 desc[UR24][R8.64+0x78], R13 ;  /* 0x0000780d0800a986 */ /* 0x0003e8000c101118 */
[----:B------:R3:W4:Y:S01]  /*1f280*/  @!P0 LDG.E.U8 R10, desc[UR24][R4.64+0x79] ;  /* 0x00007918040a8981 */ /* 0x000722000c1e1100 */
[----:B------:R-:W-:Y:S01]  /*1f290*/  ISETP.LT.OR P2, PT, R28, 0x79, !P1 ;  /* 0x000000791c00780c */ /* 0x000fe20004f41670 */
[----:B---3--:R-:W-:-:S02]  /*1f2a0*/  @!P0 IMAD.MOV.U32 R4, RZ, RZ, R24 ;  /* 0x000000ffff048224 */ /* 0x008fc400078e0018 */
[----:B------:R-:W-:Y:S02]  /*1f2b0*/  @!P0 IMAD.MOV.U32 R5, RZ, RZ, R30 ;  /* 0x000000ffff058224 */ /* 0x000fe400078e001e */
[----:B-1----:R-:W-:Y:S01]  /*1f2c0*/  @!P0 IMAD R8, R3, 0x180, RZ ;  /* 0x0000018003088824 */ /* 0x002fe200078e02ff */
[----:B----4-:R-:W-:-:S04]  /*1f2d0*/  LOP3.LUT R10, R10, 0xff, RZ, 0xc0, !PT ;  /* 0x000000ff0a0a7812 */ /* 0x010fc800078ec0ff */
[----:B------:R-:W-:-:S05]  /*1f2e0*/  F2FP.F16.E4M3.UNPACK_B R10, R10 ;  /* 0x0000000aff0a723e */ /* 0x000fca00020006ff */
[----:B------:R-:W-:-:S05]  /*1f2f0*/  HADD2.F32 R10, -RZ, R10.H0_H0 ;  /* 0x2000000aff0a7230 */ /* 0x000fca0000004100 */
[----:B------:R-:W-:Y:S01]  /*1f300*/  FMUL R12, R10, UR8 ;  /* 0x000000080a0c7c20 */ /* 0x000fe20008400000 */
[----:B------:R-:W-:-:S04]  /*1f310*/  @!P0 IMAD.WIDE.U32 R10, R2, 0x180, R4 ;  /* 0x00000180020a8825 */ /* 0x000fc800078e0004 */
[----:B------:R-:W-:Y:S01]  /*1f320*/  FFMA R12, R39, UR17, R12 ;  /* 0x00000011270c7c23 */ /* 0x000fe2000800000c */
[----:B0-----:R-:W-:-:S04]  /*1f330*/  @!P0 IADD3 R4, P3, R10, R14, RZ ;  /* 0x0000000e0a048210 */ /* 0x001fc80007f7e0ff */
[--C-:B------:R-:W-:Y:S02]  /*1f340*/  @!P0 IADD3.X R5, R15, R11, R8.reuse, P3, !PT ;  /* 0x0000000b0f058210 */ /* 0x100fe40001ffe408 */
[----:B------:R-:W-:Y:S01]  /*1f350*/  F2FP.SATFINITE.E4M3.F32.PACK_AB_MERGE_C R11, RZ, R12, RZ ;  /* 0x0000000cff0b723e */ /* 0x000fe200048070ff */
[----:B------:R-:W0:Y:S01]  /*1f360*/  @!P2 LDC.64 R14, c[0x0][0x5c0] ;  /* 0x00017000ff0eab82 */ /* 0x000e220000000a00 */
[----:B------:R-:W-:-:S03]  /*1f370*/  PRMT R8, RZ, 0x7610, R8 ;  /* 0x00007610ff087816 */ /* 0x000fc60000000008 */
[----:B------:R1:W-:Y:S04]  /*1f380*/  @!P0 STG.E.U8 desc[UR24][R4.64+0x79], R11 ;  /* 0x0000790b04008986 */ /* 0x0003e8000c101118 */
[----:B------:R-:W3:Y:S01]  /*1f390*/  @!P2 LDG.E.U8 R8, desc[UR24][R6.64+0x78] ;  /* 0x000078180608a981 */ /* 0x000ee2000c1e1100 */
[----:B------:R-:W-:Y:S02]  /*1f3a0*/  @!P2 IMAD R13, R3, 0x180, RZ ;  /* 0x00000180030da824 */ /* 0x000fe400078e02ff */
[----:B-1----:R-:W-:Y:S02]  /*1f3b0*/  @!P2 IMAD.MOV.U32 R4, RZ, RZ, R24 ;  /* 0x000000ffff04a224 */ /* 0x002fe400078e0018 */
[----:B------:R-:W-:Y:S01]  /*1f3c0*/  @!P2 IMAD.MOV.U32 R5, RZ, RZ, R30 ;  /* 0x000000ffff05a224 */ /* 0x000fe200078e001e */
[----:B------:R-:W-:Y:S01]  /*1f3d0*/  ISETP.LT.OR P1, PT, R28, 0x7a, !P1 ;  /* 0x0000007a1c00780c */ /* 0x000fe20004f21670 */
[----:B------:R-:W-:Y:S01]  /*1f3e0*/  BSSY B1, `(.L_x_39) ;  /* 0x000000f000017945 */ /* 0x000fe20003800000 */
[----:B---3--:R-:W-:-:S04]  /*1f3f0*/  LOP3.LUT R8, R8, 0xff, RZ, 0xc0, !PT ;  /* 0x000000ff08087812 */ /* 0x008fc800078ec0ff */
[----:B------:R-:W-:-:S05]  /*1f400*/  F2FP.F16.E4M3.UNPACK_B R8, R8 ;  /* 0x00000008ff08723e */ /* 0x000fca00020006ff */
[----:B------:R-:W-:Y:S02]  /*1f410*/  HADD2.F32 R10, -RZ, R8.H0_H0 ;  /* 0x20000008ff0a7230 */ /* 0x000fe40000004100 */
[----:B------:R-:W-:-:S04]  /*1f420*/  @!P2 IMAD.WIDE.U32 R8, R2, 0x180, R4 ;  /* 0x000001800208a825 */ /* 0x000fc800078e0004 */
[----:B------:R-:W-:Y:S01]  /*1f430*/  FMUL R10, R10, UR8 ;  /* 0x000000080a0a7c20 */ /* 0x000fe20008400000 */
[----:B------:R-:W-:Y:S01]  /*1f440*/  @!P2 IMAD.IADD R12, R9, 0x1, R13 ;  /* 0x00000001090ca824 */ /* 0x000fe200078e020d */
[----:B0-----:R-:W-:Y:S02]  /*1f450*/  @!P2 IADD3 R8, P0, P3, R8, UR12, R14 ;  /* 0x0000000c0808ac10 */ /* 0x001fe4000fb1e00e */
[----:B--2---:R-:W-:Y:S02]  /*1f460*/  FFMA R10, R38, UR17, R10 ;  /* 0x00000011260a7c23 */ /* 0x004fe4000800000a */
[----:B------:R-:W-:-:S03]  /*1f470*/  @!P2 IADD3.X R9, R12, UR11, R15, P0, P3 ;  /* 0x0000000b0c09ac10 */ /* 0x000fc600087e640f */
[----:B------:R-:W-:-:S05]  /*1f480*/  F2FP.SATFINITE.E4M3.F32.PACK_AB_MERGE_C R5, RZ, R10, RZ ;  /* 0x0000000aff05723e */ /* 0x000fca00048070ff */
[----:B------:R0:W-:Y:S01]  /*1f490*/  @!P2 STG.E.U8 desc[UR24][R8.64+0x78], R5 ;  /* 0x000078050800a986 */ /* 0x0001e2000c101118 */
[----:B------:R-:W-:Y:S01]  /*1f4a0*/  PRMT R4, RZ, 0x7610, R4 ;  /* 0x00007610ff047816 */ /* 0x000fe20000000004 */
[----:B------:R-:W-:Y:S06]  /*1f4b0*/  @P1 BRA `(.L_x_40) ;  /* 0x0000000000041947 */ /* 0x000fec0003800000 */
[----:B------:R1:W5:Y:S02]  /*1f4c0*/  LDG.E.U8 R4, desc[UR24][R6.64+0x79] ;  /* 0x0000791806047981 */ /* 0x000364000c1e1100 */
.L_x_40:
[----:B------:R-:W-:Y:S05]  /*1f4d0*/  BSYNC B1 ;  /* 0x0000000000017941 */ /* 0x000fea0003800000 */
.L_x_39:
[----:B------:R-:W-:Y:S05]  /*1f4e0*/  @P1 BRA `(.L_x_41) ;  /* 0x000000c000701947 */ /* 0x000fea0003800000 */
[----:B-1----:R-:W2:Y:S01]  /*1f4f0*/  LDL.LU R6, [R1+0x458] ;  /* 0x0004580001067983 */ /* 0x002ea20000300800 */
[----:B-----5:R-:W-:Y:S01]  /*1f500*/  LOP3.LUT R4, R4, 0xff, RZ, 0xc0, !PT ;  /* 0x000000ff04047812 */ /* 0x020fe200078ec0ff */
[----:B------:R-:W-:Y:S01]  /*1f510*/  IMAD.MOV.U32 R25, RZ, RZ, R30 ;  /* 0x000000ffff197224 */ /* 0x000fe200078e001e */
[----:B------:R-:W-:Y:S01]  /*1f520*/  ULDC.64 UR18, c[0x0][0x5c0] ;  /* 0x0001700000127ab9 */ /* 0x000fe20000000a00 */
[----:B------:R-:W-:Y:S01]  /*1f530*/  IMAD R3, R3, 0x180, RZ ;  /* 0x0000018003037824 */ /* 0x000fe200078e02ff */
[----:B------:R-:W-:Y:S01]  /*1f540*/  F2FP.F16.E4M3.UNPACK_B R4, R4 ;  /* 0x00000004ff04723e */ /* 0x000fe200020006ff */
[----:B------:R-:W-:-:S04]  /*1f550*/  IMAD.WIDE.U32 R24, R2, 0x180, R24 ;  /* 0x0000018002187825 */ /* 0x000fc800078e0018 */
[----:B------:R-:W-:Y:S02]  /*1f560*/  HADD2.F32 R4, -RZ, R4.H0_H0 ;  /* 0x20000004ff047230 */ /* 0x000fe40000004100 */
[----:B0-----:R-:W-:Y:S02]  /*1f570*/  IMAD.U32 R5, RZ, RZ, UR18 ;  /* 0x00000012ff057e24 */ /* 0x001fe4000f8e00ff */
[----:B------:R-:W-:Y:S02]  /*1f580*/  IMAD.IADD R3, R25, 0x1, R3 ;  /* 0x0000000119037824 */ /* 0x000fe400078e0203 */
[----:B------:R-:W-:Y:S01]  /*1f590*/  FMUL R4, R4, UR8 ;  /* 0x0000000804047c20 */ /* 0x000fe20008400000 */
[----:B------:R-:W-:Y:S01]  /*1f5a0*/  IMAD.U32 R2, RZ, RZ, UR19 ;  /* 0x00000013ff027e24 */ /* 0x000fe2000f8e00ff */
[----:B------:R-:W-:-:S04]  /*1f5b0*/  IADD3 R24, P0, P1, R24, UR12, R5 ;  /* 0x0000000c18187c10 */ /* 0x000fc8000f91e005 */
[----:B------:R-:W-:Y:S01]  /*1f5c0*/  IADD3.X R25, R3, UR11, R2, P0, P1 ;  /* 0x0000000b03197c10 */ /* 0x000fe200087e2402 */
[----:B--2---:R-:W-:-:S05]  /*1f5d0*/  FFMA R4, R6, UR17, R4 ;  /* 0x0000001106047c23 */ /* 0x004fca0008000004 */
[----:B------:R-:W-:-:S05]  /*1f5e0*/  F2FP.SATFINITE.E4M3.F32.PACK_AB_MERGE_C R3, RZ, R4, RZ ;  /* 0x00000004ff03723e */ /* 0x000fca00048070ff */
[----:B------:R2:W-:Y:S01]  /*1f5f0*/  STG.E.U8 desc[UR24][R24.64+0x79], R3 ;  /* 0x0000790318007986 */ /* 0x0005e2000c101118 */
[----:B------:R-:W-:Y:S05]  /*1f600*/  BRA `(.L_x_41) ;  /* 0x000000c000287947 */ /* 0x000fea0003800000 */
.L_x_38:
[----:B------:R-:W-:Y:S01]  /*1f610*/  ISETP.GE.AND P0, PT, R29, 0x1, PT ;  /* 0x000000011d00780c */ /* 0x000fe20003f06270 */
[----:B------:R-:W-:Y:S01]  /*1f620*/  FMUL R31, R5, UR17 ;  /* 0x00000011051f7c20 */ /* 0x000fe20008400000 */
[----:B------:R-:W-:Y:S01]  /*1f630*/  FMUL R6, R6, UR17 ;  /* 0x0000001106067c20 */ /* 0x000fe20008400000 */
[----:B------:R-:W-:Y:S01]  /*1f640*/  FMUL R9, R9, UR17 ;  /* 0x0000001109097c20 */ /* 0x000fe20008400000 */
[----:B------:R-:W-:Y:S01]  /*1f650*/  ISETP.LT.OR P1, PT, R28, 0x1, !P0 ;  /* 0x000000011c00780c */ /* 0x000fe20004721670 */
[----:B------:R-:W-:Y:S01]  /*1f660*/  FMUL R10, R10, UR17 ;  /* 0x000000110a0a7c20 */ /* 0x000fe20008400000 */
        /* <DEDUP_REMOVED lines=10> */
[----:B-----5:R-:W-:Y:S01]  /*1f710*/  LOP3.LUT R0, R0, 0x7fffffff, RZ, 0xc0, !PT ;  /* 0x7fffffff00007812 */ /* 0x020fe200078ec0ff */
[----:B------:R-:W0:Y:S01]  /*1f720*/  @!P1 LDC.64 R26, c[0x0][0x5c0] ;  /* 0x00017000ff1a9b82 */ /* 0x000e220000000a00 */
[----:B------:R-:W-:Y:S01]  /*1f730*/  F2FP.SATFINITE.E4M3.F32.PACK_AB_MERGE_C R31, RZ, R31, RZ ;  /* 0x0000001fff1f723e */ /* 0x000fe200048070ff */
[----:B------:R-:W-:Y:S01]  /*1f740*/  FMUL R21, R21, UR17 ;  /* 0x0000001115157c20 */ /* 0x000fe20008400000 */
[----:B------:R-:W-:Y:S01]  /*1f750*/  FMUL R22, R22, UR17 ;  /* 0x0000001116167c20 */ /* 0x000fe20008400000 */
[----:B------:R-:W-:Y:S01]  /*1f760*/  FMUL R23, R23, UR17 ;  /* 0x0000001117177c20 */ /* 0x000fe20008400000 */
[----:B------:R-:W-:Y:S01]  /*1f770*/  FMUL R216, R216, UR17 ;  /* 0x00000011d8d87c20 */ /* 0x000fe20008400000 */
[----:B------:R-:W-:Y:S01]  /*1f780*/  FMUL R217, R217, UR17 ;  /* 0x00000011d9d97c20 */ /* 0x000fe20008400000 */
[----:B------:R-:W-:Y:S01]  /*1f790*/  LOP3.LUT R4, R4, 0xffffffbf, RZ, 0xc0, !PT ;  /* 0xffffffbf04047812 */ /* 0x000fe200078ec0ff */
        /* <DEDUP_REMOVED lines=14> */
[----:B------:R-:W2:Y:S01]  /*1f880*/  LDL.LU R57, [R1+0x100] ;  /* 0x0001000001397983 */ /* 0x000ea20000300800 */
[----:B------:R-:W-:Y:S01]  /*1f890*/  FMUL R232, R232, UR17 ;  /* 0x00000011e8e87c20 */ /* 0x000fe20008400000 */
[----:B0-----:R-:W-:Y:S01]  /*1f8a0*/  @!P1 IADD3 R26, P2, R24, R26, RZ ;  /* 0x0000001a181a9210 */ /* 0x001fe20007f5e0ff */
[----:B------:R-:W-:Y:S01]  /*1f8b0*/  FMUL R233, R233, UR17 ;  /* 0x00000011e9e97c20 */ /* 0x000fe20008400000 */
[----:B------:R-:W-:Y:S01]  /*1f8c0*/  F2FP.SATFINITE.E4M3.F32.PACK_AB_MERGE_C R6, RZ, R6, RZ ;  /* 0x00000006ff06723e */ /* 0x000fe200048070ff */
[----:B------:R-:W3:Y:S01]  /*1f8d0*/  LDL.LU R58, [R1+0x104] ;  /* 0x00010400013a7983 */ /* 0x000ee20000300800 */
[----:B------:R-:W-:Y:S01]  /*1f8e0*/  FMUL R234, R234, UR17 ;  /* 0x00000011eaea7c20 */ /* 0x000fe20008400000 */
[----:B------:R-:W-:Y:S01]  /*1f8f0*/  @!P1 IMAD.X R27, R30, 0x1, R27, P2 ;  /* 0x000000011e1b9824 */ /* 0x000fe200010e061b */
[----:B------:R-:W-:Y:S01]  /*1f900*/  F2FP.SATFINITE.E4M3.F32.PACK_AB_MERGE_C R9, RZ, R9, RZ ;  /* 0x00000009ff09723e */ /* 0x000fe200048070ff */
[----:B------:R-:W4:Y:S01]  /*1f910*/  LDL.LU R56, [R1+0x108] ;  /* 0x0001080001387983 */ /* 0x000f220000300800 */
[----:B------:R-:W-:Y:S01]  /*1f920*/  F2FP.SATFINITE.E4M3.F32.PACK_AB_MERGE_C R10, RZ, R10, RZ ;  /* 0x0000000aff0a723e */ /* 0x000fe200048070ff */
[----:B------:R-:W-:Y:S01]  /*1f930*/  FMUL R235, R235, UR17 ;  /* 0x00000011ebeb7c20 */ /* 0x000fe20008400000 */
[----:B------:R-:W-:Y:S01]  /*1f940*/  F2FP.SATFINITE.E4M3.F32.PACK_AB_MERGE_C R11, RZ, R11, RZ ;  /* 0x0000000bff0b723e */ /* 0x000fe200048070ff */
[----:B------:R0:W-:Y:S01]  /*1f950*/  @!P1 STG.E.U8 desc[UR24][R26.64], R31 ;  /* 0x0000001f1a009986 */ /* 0x0001e2000c101118 */
[----:B------:R-:W-:Y:S01]  /*1f960*/  ISETP.LT.OR P1, PT, R28, 0x2, !P0 ;  /* 0x000000021c00780c */ /* 0x000fe20004721670 */
[----:B------:R-:W-:Y:S01]  /*1f970*/  FMUL R236, R236, UR17 ;  /* 0x00000011ecec7c20 */ /* 0x000fe20008400000 */
[----:B------:R-:W-:Y:S01]  /*1f980*/  F2FP.SATFINITE.E4M3.F32.PACK_AB_MERGE_C R12, RZ, R12, RZ ;  /* 0x0000000cff0c723e */ /* 0x000fe200048070ff */
[----:B------:R-:W-:Y:S01]  /*1f990*/  FMUL R237, R237, UR17 ;  /* 0x00000011eded7c20 */ /* 0x000fe20008400000 */
[----:B------:R-:W-:Y:S01]  /*1f9a0*/  F2FP.SATFINITE.E4M3.F32.PACK_AB_MERGE_C R13, RZ, R13, RZ ;  /* 0x0000000dff0d723e */ /* 0x000fe200048070ff */
[----:B------:R-:W-:Y:S01]  /*1f9b0*/  ULDC.64 UR18, c[0x0][0x5c8] ;  /* 0x0001720000127ab9 */ /* 0x000fe20000000a00 */
[----:B------:R-:W-:-:S02]  /*1f9c0*/  F2FP.SATFINITE.E4M3.F32.PACK_AB_MERGE_C R14, RZ, R14, RZ ;  /* 0x0000000eff0e723e */ /* 0x000fc400048070ff */
[----:B------:R-:W-:Y:S02]  /*1f9d0*/  F2FP.SATFINITE.E4M3.F32.PACK_AB_MERGE_C R15, RZ, R15, RZ ;  /* 0x0000000fff0f723e */ /* 0x000fe400048070ff */
[----:B------:R-:W-:Y:S01]  /*1f9e0*/  LOP3.LUT R5, R5, 0xfffffffb, RZ, 0xc0, !PT ;  /* 0xfffffffb05057812 */ /* 0x000fe200078ec0ff */
[----:B0-----:R-:W-:Y:S01]  /*1f9f0*/  FMUL R31, R7, UR17 ;  /* 0x00000011071f7c20 */ /* 0x001fe20008400000 */
[----:B------:R-:W-:Y:S01]  /*1fa00*/  F2FP.SATFINITE.E4M3.F32.PACK_AB_MERGE_C R16, RZ, R16, RZ ;  /* 0x00000010ff10723e */ /* 0x000fe200048070ff */
[----:B------:R-:W0:Y:S01]  /*1fa10*/  @!P1 LDC.64 R26, c[0x0][0x5c0] ;  /* 0x00017000ff1a9b82 */ /* 0x000e220000000a00 */
[----:B------:R-:W-:Y:S02]  /*1fa20*/  F2FP.SATFINITE.E4M3.F32.PACK_AB_MERGE_C R17, RZ, R17, RZ ;  /* 0x00000011ff11723e */ /* 0x000fe400048070ff */
[----:B------:R-:W-:Y:S02]  /*1fa30*/  F2FP.SATFINITE.E4M3.F32.PACK_AB_MERGE_C R31, RZ, R31, RZ ;  /* 0x0000001fff1f723e */ /* 0x000fe400048070ff */
[----:B------:R-:W-:-:S02]  /*1fa40*/  F2FP.SATFINITE.E4M3.F32.PACK_AB_MERGE_C R18, RZ, R18, RZ ;  /* 0x00000012ff12723e */ /* 0x000fc400048070ff */
[----:B------:R-:W-:Y:S02]  /*1fa50*/  F2FP.SATFINITE.E4M3.F32.PACK_AB_MERGE_C R19, RZ, R19, RZ ;  /* 0x00000013ff13723e */ /* 0x000fe400048070ff */
[----:B------:R-:W-:Y:S02]  /*1fa60*/  F2FP.SATFINITE.E4M3.F32.PACK_AB_MERGE_C R20, RZ, R20, RZ ;  /* 0x00000014ff14723e */ /* 0x000fe400048070ff */
[----:B------:R-:W-:Y:S02]  /*1fa70*/  F2FP.SATFINITE.E4M3.F32.PACK_AB_MERGE_C R21, RZ, R21, RZ ;  /* 0x00000015ff15723e */ /* 0x000fe400048070ff */
[----:B------:R-:W-:Y:S02]  /*1fa80*/  F2FP.SATFINITE.E4M3.F32.PACK_AB_MERGE_C R22, RZ, R22, RZ ;  /* 0x00000016ff16723e */ /* 0x000fe400048070ff */
[----:B------:R-:W-:Y:S02]  /*1fa90*/  F2FP.SATFINITE.E4M3.F32.PACK_AB_MERGE_C R23, RZ, R23, RZ ;  /* 0x00000017ff17723e */ /* 0x000fe400048070ff */
[----:B------:R-:W-:-:S02]  /*1faa0*/  F2FP.SATFINITE.E4M3.F32.PACK_AB_MERGE_C R216, RZ, R216, RZ ;  /* 0x000000d8ffd8723e */ /* 0x000fc400048070ff */
[----:B------:R-:W-:Y:S02]  /*1fab0*/  F2FP.SATFINITE.E4M3.F32.PACK_AB_MERGE_C R217, RZ, R217, RZ ;  /* 0x000000d9ffd9723e */ /* 0x000fe400048070ff */
[----:B------:R-:W-:Y:S02]  /*1fac0*/  F2FP.SATFINITE.E4M3.F32.PACK_AB_MERGE_C R218, RZ, R218, RZ ;  /* 0x000000daffda723e */ /* 0x000fe400048070ff */
[----:B------:R-:W-:Y:S02]  /*1fad0*/  F2FP.SATFINITE.E4M3.F32.PACK_AB_MERGE_C R219, RZ, R219, RZ ;  /* 0x000000dbffdb723e */ /* 0x000fe400048070ff */
[----:B0-----:R-:W-:Y:S02]  /*1fae0*/  @!P1 IADD3 R26, P2, R24, R26, RZ ;  /* 0x0000001a181a9210 */ /* 0x001fe40007f5e0ff */
[----:B------:R-:W-:Y:S02]  /*1faf0*/  F2FP.SATFINITE.E4M3.F32.PACK_AB_MERGE_C R220, RZ, R220, RZ ;  /* 0x000000dcffdc723e */ /* 0x000fe400048070ff */
[----:B------:R-:W-:Y:S01]  /*1fb00*/  F2FP.SATFINITE.E4M3.F32.PACK_AB_MERGE_C R221, RZ, R221, RZ ;  /* 0x000000ddffdd723e */ /* 0x000fe200048070ff */
[----:B------:R-:W-:Y:S01]  /*1fb10*/  @!P1 IMAD.X R27, R30, 0x1, R27, P2 ;  /* 0x000000011e1b9824 */ /* 0x000fe200010e061b */
[----:B------:R-:W-:-:S02]  /*1fb20*/  F2FP.SATFINITE.E4M3.F32.PACK_AB_MERGE_C R222, RZ, R222, RZ ;  /* 0x000000deffde723e */ /* 0x000fc400048070ff */
[----:B------:R-:W-:Y:S02]  /*1fb30*/  F2FP.SATFINITE.E4M3.F32.PACK_AB_MERGE_C R223, RZ, R223, RZ ;  /* 0x000000dfffdf723e */ /* 0x000fe400048070ff */
[----:B------:R0:W-:Y:S01]  /*1fb40*/  @!P1 STG.E.U8 desc[UR24][R26.64+0x1], R6 ;  /* 0x000001061a009986 */ /* 0x0001e2000c101118 */
[----:B------:R-:W-:Y:S02]  /*1fb50*/  ISETP.GE.AND P1, PT, R29, 0x9, PT ;  /* 0x000000091d00780c */ /* 0x000fe40003f26270 */
[----:B------:R-:W-:Y:S02]  /*1fb60*/  F2FP.SATFINITE.E4M3.F32.PACK_AB_MERGE_C R224, RZ, R224, RZ ;  /* 0x000000e0ffe0723e */ /* 0x000fe400048070ff */
[----:B------:R-:W-:Y:S02]  /*1fb70*/  ISETP.LT.OR P2, PT, R28, 0x1, !P1 ;  /* 0x000000011c00780c */ /* 0x000fe40004f41670 */
[----:B------:R-:W-:Y:S02]  /*1fb80*/  F2FP.SATFINITE.E4M3.F32.PACK_AB_MERGE_C R225, RZ, R225, RZ ;  /* 0x000000e1ffe1723e */ /* 0x000fe400048070ff */
[----:B------:R-:W-:-:S02]  /*1fb90*/  F2FP.SATFINITE.E4M3.F32.PACK_AB_MERGE_C R226, RZ, R226, RZ ;  /* 0x000000e2ffe2723e */ /* 0x000fc400048070ff */
[----:B------:R-:W-:Y:S02]  /*1fba0*/  F2FP.SATFINITE.E4M3.F32.PACK_AB_MERGE_C R227, RZ, R227, RZ ;  /* 0x000000e3ffe3723e */ /* 0x000fe400048070ff */
[----:B------:R-:W-:Y:S02]  /*1fbb0*/  F2FP.SATFINITE.E4M3.F32.PACK_AB_MERGE_C R228, RZ, R228, RZ ;  /* 0x000000e4ffe4723e */ /* 0x000fe400048070ff */
[----:B------:R-:W-:Y:S02]  /*1fbc0*/  F2FP.SATFINITE.E4M3.F32.PACK_AB_MERGE_C R229, RZ, R229, RZ ;  /* 0x000000e5ffe5723e */ /* 0x000fe400048070ff */
[----:B------:R-:W-:Y:S01]  /*1fbd0*/  F2FP.SATFINITE.E4M3.F32.PACK_AB_MERGE_C R230, RZ, R230, RZ ;  /* 0x000000e6ffe6723e */ /* 0x000fe200048070ff */
[----:B0-----:R-:W0:Y:S01]  /*1fbe0*/  @!P2 LDC.64 R26, c[0x0][0x5c0] ;  /* 0x00017000ff1aab82 */ /* 0x001e220000000a00 */
[----:B------:R-:W-:Y:S02]  /*1fbf0*/  F2FP.SATFINITE.E4M3.F32.PACK_AB_MERGE_C R231, RZ, R231, RZ ;  /* 0x000000e7ffe7723e */ /* 0x000fe400048070ff */
[----:B------:R-:W-:-:S02]  /*1fc00*/  F2FP.SATFINITE.E4M3.F32.PACK_AB_MERGE_C R232, RZ, R232, RZ ;  /* 0x000000e8ffe8723e */ /* 0x000fc400048070ff */
[----:B------:R-:W-:Y:S02]  /*1fc10*/  F2FP.SATFINITE.E4M3.F32.PACK_AB_MERGE_C R233, RZ, R233, RZ ;  /* 0x000000e9ffe9723e */ /* 0x000fe400048070ff */
[----:B------:R-:W-:Y:S02]  /*1fc20*/  F2FP.SATFINITE.E4M3.F32.PACK_AB_MERGE_C R234, RZ, R234, RZ ;  /* 0x000000eaffea723e */ /* 0x000fe400048070ff */
[----:B------:R-:W-:Y:S02]  /*1fc30*/  F2FP.SATFINITE.E4M3.F32.PACK_AB_MERGE_C R235, RZ, R235, RZ ;  /* 0x000000ebffeb723e */ /* 0x000fe400048070ff */
[----:B------:R-:W-:Y:S02]  /*1fc40*/  F2FP.SATFINITE.E4M3.F32.PACK_AB_MERGE_C R236, RZ, R236, RZ ;  /* 0x000000ecffec723e */ /* 0x000fe400048070ff */
[----:B------:R-:W-:Y:S02]  /*1fc50*/  F2FP.SATFINITE.E4M3.F32.PACK_AB_MERGE_C R237, RZ, R237, RZ ;  /* 0x000000edffed723e */ /* 0x000fe400048070ff */
[----:B0-----:R-:W-:Y:S01]  /*1fc60*/  @!P2 IADD3 R6, P3, P4, R24, UR12, R26 ;  /* 0x0000000c1806ac10 */ /* 0x001fe2000fc7e01a */
[----:B------:R-:W-:-:S03]  /*1fc70*/  FMUL R26, R8, UR17 ;  /* 0x00000011081a7c20 */ /* 0x000fc60008400000 */
[----:B------:R-:W-:Y:S02]  /*1fc80*/  @!P2 IADD3.X R7, R30, UR11, R27, P3, P4 ;  /* 0x0000000b1e07ac10 */ /* 0x000fe40009fe841b */
[C---:B------:R-:W-:Y:S02]  /*1fc90*/  ISETP.LT.OR P3, PT, R28.reuse, 0x2, !P1 ;  /* 0x000000021c00780c */ /* 0x040fe40004f61670 */
[----:B------:R-:W-:Y:S01]  /*1fca0*/  F2FP.SATFINITE.E4M3.F32.PACK_AB_MERGE_C R26, RZ, R26, RZ ;  /* 0x0000001aff1a723e */ /* 0x000fe200048070ff */
[----:B------:R0:W-:Y:S01]  /*1fcb0*/  @!P2 STG.E.U8 desc[UR24][R6.64], R31 ;  /* 0x0000001f0600a986 */ /* 0x0001e2000c101118 */
[----:B------:R-:W-:-:S09]  /*1fcc0*/  ISETP.LT.OR P2, PT, R28, 0x9, !P0 ;  /* 0x000000091c00780c */ /* 0x000fd20004741670 */
[----:B0-----:R-:W0:Y:S02]  /*1fcd0*/  @!P3 LDC.64 R6, c[0x0][0x5c0] ;  /* 0x00017000ff06bb82 */ /* 0x001e240000000a00 */
[----:B0-----:R-:W-:-:S04]  /*1fce0*/  @!P3 IADD3 R6, P4, P5, R24, UR12, R6 ;  /* 0x0000000c1806bc10 */ /* 0x001fc8000fd9e006 */
[----:B------:R-:W-:-:S05]  /*1fcf0*/  @!P3 IADD3.X R7, R30, UR11, R7, P4, P5 ;  /* 0x0000000b1e07bc10 */ /* 0x000fca000a7ea407 */
[----:B------:R0:W-:Y:S01]  /*1fd00*/  @!P3 STG.E.U8 desc[UR24][R6.64+0x1], R26 ;  /* 0x0000011a0600b986 */ /* 0x0001e2000c101118 */
[----:B------:R-:W-:Y:S01]  /*1fd10*/  ISETP.LT.OR P3, PT, R28, 0xa, !P0 ;  /* 0x0000000a1c00780c */ /* 0x000fe20004761670 */
[----:B0-----:R-:W0:Y:S02]  /*1fd20*/  @!P2 LDC.64 R6, c[0x0][0x5c0] ;  /* 0x00017000ff06ab82 */ /* 0x001e240000000a00 */
[----:B0-----:R-:W-:-:S05]  /*1fd30*/  @!P2 IADD3 R6, P4, R24, R6, RZ ;  /* 0x000000061806a210 */ /* 0x001fca0007f9e0ff */
[----:B------:R-:W-:Y:S01]  /*1fd40*/  @!P2 IMAD.X R7, R30, 0x1, R7, P4 ;  /* 0x000000011e07a824 */ /* 0x000fe200020e0607 */
[----:B------:R-:W-:-:S04]  /*1fd50*/  ISETP.LT.OR P4, PT, R28, 0x9, !P1 ;  /* 0x000000091c00780c */ /* 0x000fc80004f81670 */
[----:B------:R0:W-:Y:S09]  /*1fd60*/  @!P2 STG.E.U8 desc[UR24][R6.64+0x8], R9 ;  /* 0x000008090600a986 */ /* 0x0001f2000c101118 */
[----:B------:R-:W1:Y:S08]  /*1fd70*/  @!P4 LDC.64 R26, c[0x0][0x5c0] ;  /* 0x00017000ff1acb82 */ /* 0x000e700000000a00 */
[----:B0-----:R-:W0:Y:S02]  /*1fd80*/  @!P3 LDC.64 R6, c[0x0][0x5c0] ;  /* 0x00017000ff06bb82 */ /* 0x001e240000000a00 */
[----:B0-----:R-:W-:-:S05]  /*1fd90*/  @!P3 IADD3 R6, P2, R24, R6, RZ ;  /* 0x000000061806b210 */ /* 0x001fca0007f5e0ff */
[----:B------:R-:W-:Y:S01]  /*1fda0*/  @!P3 IMAD.X R7, R30, 0x1, R7, P2 ;  /* 0x000000011e07b824 */ /* 0x000fe200010e0607 */
[----:B------:R-:W-:-:S04]  /*1fdb0*/  ISETP.LT.OR P2, PT, R28, 0xa, !P1 ;  /* 0x0000000a1c00780c */ /* 0x000fc80004f41670 */
[----:B------:R1:W-:Y:S02]  /*1fdc0*/  @!P3 STG.E.U8 desc[UR24][R6.64+0x9], R10 ;  /* 0x0000090a0600b986 */ /* 0x0003e4000c101118 */
[----:B-1----:R-:W-:-:S04]  /*1fdd0*/  @!P4 IADD3 R6, P3, P5, R24, UR12, R26 ;  /* 0x0000000c1806cc10 */ /* 0x002fc8000fd7e01a */
[----:B------:R-:W-:Y:S02]  /*1fde0*/  @!P4 IADD3.X R7, R30, UR11, R27, P3, P5 ;  /* 0x0000000b1e07cc10 */ /* 0x000fe40009fea41b */
[----:B------:R-:W-:-:S03]  /*1fdf0*/  ISETP.LT.OR P3, PT, R28, 0x11, !P1 ;  /* 0x000000111c00780c */ /* 0x000fc60004f61670 */
[----:B------:R0:W-:Y:S02]  /*1fe00*/  @!P4 STG.E.U8 desc[UR24][R6.64+0x8], R11 ;  /* 0x0000080b0600c986 */ /* 0x0001e4000c101118 */
[----:B0-----:R-:W0:Y:S08]  /*1fe10*/  @!P2 LDC.64 R10, c[0x0][0x5c0] ;  /* 0x00017000ff0aab82 */ /* 0x001e300000000a00 */
[----:B------:R-:W1:Y:S01]  /*1fe20*/  @!P3 LDC.64 R6, c[0x0][0x5c0] ;  /* 0x00017000ff06bb82 */ /* 0x000e620000000a00 */
[----:B0-----:R-:W-:-:S04]  /*1fe30*/  @!P2 IADD3 R10, P4, P5, R24, UR12, R10 ;  /* 0x0000000c180aac10 */ /* 0x001fc8000fd9e00a */
[----:B------:R-:W-:Y:S02]  /*1fe40*/  @!P2 IADD3.X R11, R30, UR11, R11, P4, P5 ;  /* 0x0000000b1e0bac10 */ /* 0x000fe4000a7ea40b */
[----:B-1----:R-:W-:-:S03]  /*1fe50*/  @!P3 IADD3 R26, P4, P5, R24, UR12, R6 ;  /* 0x0000000c181abc10 */ /* 0x002fc6000fd9e006 */
[----:B------:R-:W-:Y:S01]  /*1fe60*/  @!P2 STG.E.U8 desc[UR24][R10.64+0x9], R12 ;  /* 0x0000090c0a00a986 */ /* 0x000fe2000c101118 */
[----:B------:R-:W-:Y:S02]  /*1fe70*/  @!P3 IADD3.X R27, R30, UR11, R7, P4, P5 ;  /* 0x0000000b1e1bbc10 */ /* 0x000fe4000a7ea407 */
[----:B------:R-:W-:-:S13]  /*1fe80*/  ISETP.LT.OR P5, PT, R28, 0x12, !P1 ;  /* 0x000000121c00780c */ /* 0x000fda0004fa1670 */
[----:B------:R-:W0:Y:S01]  /*1fe90*/  @!P5 LDC.64 R6, c[0x0][0x5c0] ;  /* 0x00017000ff06db82 */ /* 0x000e220000000a00 */
[----:B------:R-:W-:-:S04]  /*1fea0*/  @P5 LOP3.LUT R5, R5, 0x4, RZ, 0xfc, !PT ;  /* 0x0000000405055812 */ /* 0x000fc800078efcff */
[----:B------:R-:W-:Y:S02]  /*1feb0*/  LOP3.LUT R5, R5, 0xfffffffd, RZ, 0xc0, !PT ;  /* 0xfffffffd05057812 */ /* 0x000fe400078ec0ff */
[----:B0-----:R-:W-:-:S04]  /*1fec0*/  @!P5 IADD3 R32, P4, P6, R24, UR12, R6 ;  /* 0x0000000c1820dc10 */ /* 0x001fc8000fe9e006 */
[----:B------:R-:W-:Y:S02]  /*1fed0*/  @!P5 IADD3.X R33, R30, UR11, R7, P4, P6 ;  /* 0x0000000b1e21dc10 */ /* 0x000fe4000a7ec407 */
[----:B------:R-:W-:-:S13]  /*1fee0*/  ISETP.LT.OR P4, PT, R28, 0x11, !P0 ;  /* 0x000000111c00780c */ /* 0x000fda0004781670 */
[----:B------:R-:W0:Y:S02]  /*1fef0*/  @!P4 LDC.64 R6, c[0x0][0x5c0] ;  /* 0x00017000ff06cb82 */ /* 0x000e240000000a00 */
[----:B0-----:R-:W-:-:S05]  /*1ff00*/  @!P4 IADD3 R6, P2, R24, R6, RZ ;  /* 0x000000061806c210 */ /* 0x001fca0007f5e0ff */
[----:B------:R-:W-:Y:S01]  /*1ff10*/  @!P4 IMAD.X R7, R30, 0x1, R7, P2 ;  /* 0x000000011e07c824 */ /* 0x000fe200010e0607 */
[----:B------:R-:W-:-:S04]  /*1ff20*/  ISETP.LT.OR P2, PT, R28, 0x19, !P1 ;  /* 0x000000191c00780c */ /* 0x000fc80004f41670 */
[----:B------:R0:W-:Y:S09]  /*1ff30*/  @!P4 STG.E.U8 desc[UR24][R6.64+0x10], R13 ;  /* 0x0000100d0600c986 */ /* 0x0001f2000c101118 */
[----:B------:R-:W-:Y:S01]  /*1ff40*/  @P2 LOP3.LUT R5, R5, 0x2, RZ, 0xfc, !PT ;  /* 0x0000000205052812 */ /* 0x000fe200078efcff */
[----:B0-----:R-:W0:Y:S02]  /*1ff50*/  @!P2 LDC.64 R6, c[0x0][0x5c0] ;  /* 0x00017000ff06ab82 */ /* 0x001e240000000a00 */
[----:B0-----:R-:W-:-:S04]  /*1ff60*/  @!P2 IADD3 R34, P4, P6, R24, UR12, R6 ;  /* 0x0000000c1822ac10 */ /* 0x001fc8000fe9e006 */
[----:B------:R-:W-:Y:S02]  /*1ff70*/  @!P2 IADD3.X R35, R30, UR11, R7, P4, P6 ;  /* 0x0000000b1e23ac10 */ /* 0x000fe4000a7ec407 */
[----:B------:R-:W-:-:S13]  /*1ff80*/  ISETP.LT.OR P4, PT, R28, 0x12, !P0 ;  /* 0x000000121c00780c */ /* 0x000fda0004781670 */
[----:B------:R-:W0:Y:S02]  /*1ff90*/  @!P4 LDC.64 R6, c[0x0][0x5c0] ;  /* 0x00017000ff06cb82 */ /* 0x000e240000000a00 */
[----:B0-----:R-:W-:-:S05]  /*1ffa0*/  @!P4 IADD3 R6, P6, R24, R6, RZ ;  /* 0x000000061806c210 */ /* 0x001fca0007fde0ff */
[----:B------:R-:W-:-:S05]  /*1ffb0*/  @!P4 IMAD.X R7, R30, 0x1, R7, P6 ;  /* 0x000000011e07c824 */ /* 0x000fca00030e0607 */
[----:B------:R0:W-:Y:S01]  /*1ffc0*/  @!P4 STG.E.U8 desc[UR24][R6.64+0x11], R14 ;  /* 0x0000110e0600c986 */ /* 0x0001e2000c101118 */
[----:B------:R-:W-:-:S03]  /*1ffd0*/  ISETP.LT.OR P4, PT, R28, 0x1a, !P1 ;  /* 0x0000001a1c00780c */ /* 0x000fc60004f81670 */
[----:B------:R1:W-:Y:S01]  /*1ffe0*/  @!P3 STG.E.U8 desc[UR24][R26.64+0x10], R15 ;  /* 0x0000100f1a00b986 */ /* 0x0003e2000c101118 */
[----:B------:R-:W-:-:S09]  /*1fff0*/  ISETP.LT.OR P3, PT, R28, 0x21, !P1 ;  /* 0x000000211c00780c */ /* 0x000fd20004f61670 */
[----:B0-----:R-:W0:Y:S02]  /*20000*/  @!P4 LDC.64 R6, c[0x0][0x5c0] ;  /* 0x00017000ff06cb82 */ /* 0x001e240000000a00 */
[----:B0-----:R-:W-:-:S04]  /*20010*/  @!P4 IADD3 R10, P5, P6, R24, UR12, R6 ;  /* 0x0000000c180acc10 */ /* 0x001fc8000febe006 */
[----:B------:R-:W-:Y:S02]  /*20020*/  @!P4 IADD3.X R11, R30, UR11, R7, P5, P6 ;  /* 0x0000000b1e0bcc10 */ /* 0x000fe4000afec407 */
[----:B------:R-:W0:Y:S01]  /*20030*/  @!P3 LDC.64 R6, c[0x0][0x5c0] ;  /* 0x00017000ff06bb82 */ /* 0x000e220000000a00 */
[----:B------:R-:W-:Y:S02]  /*20040*/  ISETP.LT.OR P5, PT, R28, 0x22, !P1 ;  /* 0x000000221c00780c */ /* 0x000fe40004fa1670 */
[----:B0-----:R-:W-:-:S04]  /*20050*/  @!P3 IADD3 R14, P2, P6, R24, UR12, R6 ;  /* 0x0000000c180ebc10 */ /* 0x001fc8000fe5e006 */
[----:B-1----:R-:W-:-:S07]  /*20060*/  @!P3 IADD3.X R15, R30, UR11, R7, P2, P6 ;  /* 0x0000000b1e0fbc10 */ /* 0x002fce00097ec407 */
[----:B------:R-:W0:Y:S02]  /*20070*/  @!P5 LDC.64 R6, c[0x0][0x5c0] ;  /* 0x00017000ff06db82 */ /* 0x000e240000000a00 */
[----:B0-----:R-:W-:-:S04]  /*20080*/  @!P5 IADD3 R26, P2, P6, R24, UR12, R6 ;  /* 0x0000000c181adc10 */ /* 0x001fc8000fe5e006 */
[----:B------:R-:W-:Y:S02]  /*20090*/  @!P5 IADD3.X R27, R30, UR11, R7, P2, P6 ;  /* 0x0000000b1e1bdc10 */ /* 0x000fe400097ec407 */
[----:B------:R-:W-:Y:S02]  /*200a0*/  LOP3.LUT P5, RZ, R5, 0x4, RZ, 0xc0, !PT ;  /* 0x0000000405ff7812 */ /* 0x000fe400078ac0ff */
[----:B------:R-:W-:-:S11]  /*200b0*/  ISETP.LT.OR P2, PT, R28, 0x29, !P1 ;  /* 0x000000291c00780c */ /* 0x000fd60004f41670 */
[----:B------:R-:W-:Y:S01]  /*200c0*/  @!P5 STG.E.U8 desc[UR24][R32.64+0x11], R16 ;  /* 0x000011102000d986 */ /* 0x000fe2000c101118 */
[----:B------:R-:W-:-:S13]  /*200d0*/  ISETP.LT.OR P5, PT, R28, 0x19, !P0 ;  /* 0x000000191c00780c */ /* 0x000fda00047a1670 */
[----:B------:R-:W0:Y:S02]  /*200e0*/  @!P5 LDC.64 R6, c[0x0][0x5c0] ;  /* 0x00017000ff06db82 */ /* 0x000e240000000a00 */
[----:B0-----:R-:W-:-:S05]  /*200f0*/  @!P5 IADD3 R6, P6, R24, R6, RZ ;  /* 0x000000061806d210 */ /* 0x001fca0007fde0ff */
[----:B------:R-:W-:-:S05]  /*20100*/  @!P5 IMAD.X R7, R30, 0x1, R7, P6 ;  /* 0x000000011e07d824 */ /* 0x000fca00030e0607 */
[----:B------:R0:W-:Y:S02]  /*20110*/  @!P5 STG.E.U8 desc[UR24][R6.64+0x18], R17 ;  /* 0x000018110600d986 */ /* 0x0001e4000c101118 */
[----:B0-----:R-:W0:Y:S02]  /*20120*/  @!P2 LDC.64 R6, c[0x0][0x5c0] ;  /* 0x00017000ff06ab82 */ /* 0x001e240000000a00 */
[----:B0-----:R-:W-:-:S04]  /*20130*/  @!P2 IADD3 R16, P5, P6, R24, UR12, R6 ;  /* 0x0000000c1810ac10 */ /* 0x001fc8000febe006 */
[----:B------:R-:W-:Y:S02]  /*20140*/  @!P2 IADD3.X R17, R30, UR11, R7, P5, P6 ;  /* 0x0000000b1e11ac10 */ /* 0x000fe4000afec407 */
[C---:B------:R-:W-:Y:S02]  /*20150*/  ISETP.LT.OR P5, PT, R28.reuse, 0x1a, !P0 ;  /* 0x0000001a1c00780c */ /* 0x040fe400047a1670 */
[----:B------:R-:W-:-:S11]  /*20160*/  ISETP.LT.OR P2, PT, R28, 0x2a, !P1 ;  /* 0x0000002a1c00780c */ /* 0x000fd60004f41670 */
[----:B------:R-:W0:Y:S02]  /*20170*/  @!P5 LDC.64 R6, c[0x0][0x5c0] ;  /* 0x00017000ff06db82 */ /* 0x000e240000000a00 */
[----:B0-----:R-:W-:-:S05]  /*20180*/  @!P5 IADD3 R6, P6, R24, R6, RZ ;  /* 0x000000061806d210 */ /* 0x001fca0007fde0ff */
[----:B------:R-:W-:-:S05]  /*20190*/  @!P5 IMAD.X R7, R30, 0x1, R7, P6 ;  /* 0x000000011e07d824 */ /* 0x000fca00030e0607 */
[----:B------:R0:W-:Y:S02]  /*201a0*/  @!P5 STG.E.U8 desc[UR24][R6.64+0x19], R18 ;  /* 0x000019120600d986 */ /* 0x0001e4000c101118 */
[----:B0-----:R-:W0:Y:S02]  /*201b0*/  @!P2 LDC.64 R6, c[0x0][0x5c0] ;  /* 0x00017000ff06ab82 */ /* 0x001e240000000a00 */
[----:B0-----:R-:W-:-:S04]  /*201c0*/  @!P2 IADD3 R12, P5, P6, R24, UR12, R6 ;  /* 0x0000000c180cac10 */ /* 0x001fc8000febe006 */
[----:B------:R-:W-:Y:S02]  /*201d0*/  @!P2 IADD3.X R13, R30, UR11, R7, P5, P6 ;  /* 0x0000000b1e0dac10 */ /* 0x000fe4000afec407 */
[C---:B------:R-:W-:Y:S02]  /*201e0*/  LOP3.LUT P2, RZ, R5.reuse, 0x2, RZ, 0xc0, !PT ;  /* 0x0000000205ff7812 */ /* 0x040fe4000784c0ff */
[----:B------:R-:W-:-:S11]  /*201f0*/  LOP3.LUT R5, R5, 0xfffffffe, RZ, 0xc0, !PT ;  /* 0xfffffffe05057812 */ /* 0x000fd600078ec0ff */
[----:B------:R0:W-:Y:S01]  /*20200*/  @!P2 STG.E.U8 desc[UR24][R34.64+0x18], R19 ;  /* 0x000018132200a986 */ /* 0x0001e2000c101118 */
[----:B------:R-:W-:-:S03]  /*20210*/  ISETP.LT.OR P2, PT, R28, 0x31, !P1 ;  /* 0x000000311c00780c */ /* 0x000fc60004f41670 */
[----:B------:R-:W-:Y:S01]  /*20220*/  @!P4 STG.E.U8 desc[UR24][R10.64+0x19], R20 ;  /* 0x000019140a00c986 */ /* 0x000fe2000c101118 */
[----:B------:R-:W-:-:S09]  /*20230*/  ISETP.LT.OR P4, PT, R28, 0x21, !P0 ;  /* 0x000000211c00780c */ /* 0x000fd20004781670 */
[----:B------:R-:W1:Y:S01]  /*20240*/  @!P2 LDC.64 R6, c[0x0][0x5c0] ;  /* 0x00017000ff06ab82 */ /* 0x000e620000000a00 */
[----:B------:R-:W-:Y:S02]  /*20250*/  @P2 LOP3.LUT R0, R0, 0x80000000, RZ, 0xfc, !PT ;  /* 0x8000000000002812 */ /* 0x000fe400078efcff */
[----:B-1----:R-:W-:-:S04]  /*20260*/  @!P2 IADD3 R18, P5, P6, R24, UR12, R6 ;  /* 0x0000000c1812ac10 */ /* 0x002fc8000febe006 */
[----:B0-----:R-:W-:Y:S02]  /*20270*/  @!P2 IADD3.X R19, R30, UR11, R7, P5, P6 ;  /* 0x0000000b1e13ac10 */ /* 0x001fe4000afec407 */
[----:B------:R-:W-:-:S13]  /*20280*/  ISETP.LT.OR P5, PT, R28, 0x32, !P1 ;  /* 0x000000321c00780c */ /* 0x000fda0004fa1670 */
[----:B------:R-:W0:Y:S01]  /*20290*/  @!P5 LDC.64 R6, c[0x0][0x5c0] ;  /* 0x00017000ff06db82 */ /* 0x000e220000000a00 */
[----:B------:R-:W-:Y:S02]  /*202a0*/  @P5 LOP3.LUT R5, R5, 0x1, RZ, 0xfc, !PT ;  /* 0x0000000105055812 */ /* 0x000fe400078efcff */
[----:B0-----:R-:W-:-:S04]  /*202b0*/  @!P5 IADD3 R32, P2, P6, R24, UR12, R6 ;  /* 0x0000000c1820dc10 */ /* 0x001fc8000fe5e006 */
[----:B------:R-:W-:Y:S02]  /*202c0*/  @!P5 IADD3.X R33, R30, UR11, R7, P2, P6 ;  /* 0x0000000b1e21dc10 */ /* 0x000fe400097ec407 */
[----:B------:R-:W0:Y:S01]  /*202d0*/  @!P4 LDC.64 R6, c[0x0][0x5c0] ;  /* 0x00017000ff06cb82 */ /* 0x000e220000000a00 */
[C---:B------:R-:W-:Y:S02]  /*202e0*/  ISETP.LT.OR P2, PT, R28.reuse, 0x39, !P1 ;  /* 0x000000391c00780c */ /* 0x040fe40004f41670 */
[----:B------:R-:W-:-:S13]  /*202f0*/  ISETP.LT.OR P5, PT, R28, 0x42, !P1 ;  /* 0x000000421c00780c */ /* 0x000fda0004fa1670 */
[----:B------:R-:W-:-:S04]  /*20300*/  @P5 LOP3.LUT R4, R4, 0x40, RZ, 0xfc, !PT ;  /* 0x0000004004045812 */ /* 0x000fc800078efcff */
[----:B------:R-:W-:Y:S02]  /*20310*/  LOP3.LUT R4, R4, 0xffffff7f, RZ, 0xc0, !PT ;  /* 0xffffff7f04047812 */ /* 0x000fe400078ec0ff */
        /* <DEDUP_REMOVED lines=11> */
[----:B------:R0:W-:Y:S04]  /*203d0*/  @!P4 STG.E.U8 desc[UR24][R6.64+0x21], R22 ;  /* 0x000021160600c986 */ /* 0x0001e8000c101118 */
[----:B------:R1:W-:Y:S01]  /*203e0*/  @!P3 STG.E.U8 desc[UR24][R14.64+0x20], R23 ;  /* 0x000020170e00b986 */ /* 0x0003e2000c101118 */
[----:B------:R-:W-:Y:S01]  /*203f0*/  ISETP.LT.OR P3, PT, R28, 0x41, !P1 ;  /* 0x000000411c00780c */ /* 0x000fe20004f61670 */
[----:B0-----:R-:W0:Y:S02]  /*20400*/  @!P2 LDC.64 R6, c[0x0][0x5c0] ;  /* 0x00017000ff06ab82 */ /* 0x001e240000000a00 */
[----:B0-----:R-:W-:-:S04]  /*20410*/  @!P2 IADD3 R10, P4, P6, R24, UR12, R6 ;  /* 0x0000000c180aac10 */ /* 0x001fc8000fe9e006 */
[----:B------:R-:W-:-:S06]  /*20420*/  @!P2 IADD3.X R11, R30, UR11, R7, P4, P6 ;  /* 0x0000000b1e0bac10 */ /* 0x000fcc000a7ec407 */
[----:B------:R-:W0:Y:S01]  /*20430*/  @!P3 LDC.64 R6, c[0x0][0x5c0] ;  /* 0x00017000ff06bb82 */ /* 0x000e220000000a00 */
[----:B------:R-:W-:-:S13]  /*20440*/  ISETP.LT.OR P2, PT, R28, 0x22, !P1 ;  /* 0x000000221c00780c */ /* 0x000fda0004f41670 */
[----:B------:R-:W-:Y:S01]  /*20450*/  @!P2 STG.E.U8 desc[UR24][R26.64+0x21], R216 ;  /* 0x000021d81a00a986 */ /* 0x000fe2000c101118 */
[----:B------:R-:W-:Y:S02]  /*20460*/  ISETP.LT.OR P2, PT, R28, 0x49, !P1 ;  /* 0x000000491c00780c */ /* 0x000fe40004f41670 */
[----:B0-----:R-:W-:-:S04]  /*20470*/  @!P3 IADD3 R22, P4, P6, R24, UR12, R6 ;  /* 0x0000000c1816bc10 */ /* 0x001fc8000fe9e006 */
[----:B-1----:R-:W-:Y:S02]  /*20480*/  @!P3 IADD3.X R23, R30, UR11, R7, P4, P6 ;  /* 0x0000000b1e17bc10 */ /* 0x002fe4000a7ec407 */
[----:B------:R-:W0:Y:S05]  /*20490*/  @!P5 LDC.64 R6, c[0x0][0x5c0] ;  /* 0x00017000ff06db82 */ /* 0x000e2a0000000a00 */
[----:B------:R-:W-:-:S04]  /*204a0*/  @P2 LOP3.LUT R4, R4, 0x80, RZ, 0xfc, !PT ;  /* 0x0000008004042812 */ /* 0x000fc800078efcff */
[----:B------:R-:W-:Y:S02]  /*204b0*/  LOP3.LUT R4, R4, 0xfffffffd, RZ, 0xc0, !PT ;  /* 0xfffffffd04047812 */ /* 0x000fe400078ec0ff */
[----:B0-----:R-:W-:-:S04]  /*204c0*/  @!P5 IADD3 R34, P4, P6, R24, UR12, R6 ;  /* 0x0000000c1822dc10 */ /* 0x001fc8000fe9e006 */
[----:B------:R-:W-:Y:S02]  /*204d0*/  @!P5 IADD3.X R35, R30, UR11, R7, P4, P6 ;  /* 0x0000000b1e23dc10 */ /* 0x000fe4000a7ec407 */
[C---:B------:R-:W-:Y:S02]  /*204e0*/  ISETP.LT.OR P4, PT, R28.reuse, 0x29, !P0 ;  /* 0x000000291c00780c */ /* 0x040fe40004781670 */
[----:B------:R-:W-:-:S11]  /*204f0*/  ISETP.LT.OR P5, PT, R28, 0x4a, !P1 ;  /* 0x0000004a1c00780c */ /* 0x000fd60004fa1670 */
[----:B------:R-:W0:Y:S02]  /*20500*/  @!P4 LDC.64 R6, c[0x0][0x5c0] ;  /* 0x00017000ff06cb82 */ /* 0x000e240000000a00 */
        /* <DEDUP_REMOVED lines=14> */
[----:B------:R-:W-:Y:S01]  /*205f0*/  @!P2 STG.E.U8 desc[UR24][R16.64+0x28], R219 ;  /* 0x000028db1000a986 */ /* 0x000fe2000c101118 */
[----:B------:R-:W-:Y:S01]  /*20600*/  ISETP.LT.OR P2, PT, R28, 0x51, !P1 ;  /* 0x000000511c00780c */ /* 0x000fe20004f41670 */
[----:B0-----:R-:W0:-:S12]  /*20610*/  @!P5 LDC.64 R6, c[0x0][0x5c0] ;  /* 0x00017000ff06db82 */ /* 0x001e180000000a00 */
[----:B------:R-:W-:-:S04]  /*20620*/  @P2 LOP3.LUT R4, R4, 0x8, RZ, 0xfc, !PT ;  /* 0x0000000804042812 */ /* 0x000fc800078efcff */
[----:B------:R-:W-:Y:S02]  /*20630*/  LOP3.LUT R4, R4, 0xfffffeff, RZ, 0xc0, !PT ;  /* 0xfffffeff04047812 */ /* 0x000fe400078ec0ff */
[----:B0-----:R-:W-:-:S04]  /*20640*/  @!P5 IADD3 R14, P4, P6, R24, UR12, R6 ;  /* 0x0000000c180edc10 */ /* 0x001fc8000fe9e006 */
[----:B------:R-:W-:Y:S02]  /*20650*/  @!P5 IADD3.X R15, R30, UR11, R7, P4, P6 ;  /* 0x0000000b1e0fdc10 */ /* 0x000fe4000a7ec407 */
[----:B------:R-:W0:Y:S01]  /*20660*/  @!P2 LDC.64 R6, c[0x0][0x5c0] ;  /* 0x00017000ff06ab82 */ /* 0x000e220000000a00 */
[----:B------:R-:W-:-:S13]  /*20670*/  ISETP.LT.OR P5, PT, R28, 0x52, !P1 ;  /* 0x000000521c00780c */ /* 0x000fda0004fa1670 */
[----:B------:R-:W-:-:S04]  /*20680*/  @P5 LOP3.LUT R4, R4, 0x100, RZ, 0xfc, !PT ;  /* 0x0000010004045812 */ /* 0x000fc800078efcff */
[----:B------:R-:W-:Y:S02]  /*20690*/  LOP3.LUT R4, R4, 0xfffffdff, RZ, 0xc0, !PT ;  /* 0xfffffdff04047812 */ /* 0x000fe400078ec0ff */
[----:B0-----:R-:W-:-:S04]  /*206a0*/  @!P2 IADD3 R38, P4, P6, R24, UR12, R6 ;  /* 0x0000000c1826ac10 */ /* 0x001fc8000fe9e006 */
[----:B------:R-:W-:Y:S02]  /*206b0*/  @!P2 IADD3.X R39, R30, UR11, R7, P4, P6 ;  /* 0x0000000b1e27ac10 */ /* 0x000fe4000a7ec407 */
[----:B------:R-:W0:Y:S01]  /*206c0*/  @!P5 LDC.64 R6, c[0x0][0x5c0] ;  /* 0x00017000ff06db82 */ /* 0x000e220000000a00 */
[----:B------:R-:W-:-:S13]  /*206d0*/  ISETP.LT.OR P2, PT, R28, 0x2a, !P1 ;  /* 0x0000002a1c00780c */ /* 0x000fda0004f41670 */
[----:B------:R-:W-:Y:S01]  /*206e0*/  @!P2 STG.E.U8 desc[UR24][R12.64+0x29], R220 ;  /* 0x000029dc0c00a986 */ /* 0x000fe2000c101118 */
[----:B------:R-:W-:Y:S02]  /*206f0*/  ISETP.LT.OR P2, PT, R28, 0x59, !P1 ;  /* 0x000000591c00780c */ /* 0x000fe40004f41670 */
[----:B0-----:R-:W-:-:S04]  /*20700*/  @!P5 IADD3 R42, P4, P6, R24, UR12, R6 ;  /* 0x0000000c182adc10 */ /* 0x001fc8000fe9e006 */
[----:B------:R-:W-:Y:S02]  /*20710*/  @!P5 IADD3.X R43, R30, UR11, R7, P4, P6 ;  /* 0x0000000b1e2bdc10 */ /* 0x000fe4000a7ec407 */
[----:B------:R-:W-:-:S05]  /*20720*/  ISETP.LT.OR P4, PT, R28, 0x31, !P0 ;  /* 0x000000311c00780c */ /* 0x000fca0004781670 */
[----:B------:R-:W-:Y:S02]  /*20730*/  @P2 LOP3.LUT R4, R4, 0x200, RZ, 0xfc, !PT ;  /* 0x0000020004042812 */ /* 0x000fe400078efcff */
[----:B------:R-:W-:Y:S01]  /*20740*/  LOP3.LUT P5, RZ, R5, 0x1, RZ, 0xc0, !PT ;  /* 0x0000000105ff7812 */ /* 0x000fe200078ac0ff */
[----:B--2---:R-:W-:Y:S01]  /*20750*/  FMUL R5, R57, UR17 ;  /* 0x0000001139057c20 */ /* 0x004fe20008400000 */
[----:B------:R-:W-:Y:S01]  /*20760*/  LOP3.LUT R4, R4, 0xfffffffb, RZ, 0xc0, !PT ;  /* 0xfffffffb04047812 */ /* 0x000fe200078ec0ff */
[----:B------:R-:W2:Y:S03]  /*20770*/  LDL.LU R57, [R1+0x10c] ;  /* 0x00010c0001397983 */ /* 0x000ea60000300800 */
        /* <DEDUP_REMOVED lines=20> */
[----:B------:R-:W-:Y:S01]  /*208c0*/  @!P2 STG.E.U8 desc[UR24][R18.64+0x30], R223 ;  /* 0x000030df1200a986 */ /* 0x000fe2000c101118 */
[----:B------:R-:W-:-:S03]  /*208d0*/  ISETP.LT.OR P2, PT, R28, 0x61, !P1 ;  /* 0x000000611c00780c */ /* 0x000fc60004f41670 */
[----:B------:R-:W-:Y:S01]  /*208e0*/  @!P5 STG.E.U8 desc[UR24][R32.64+0x31], R224 ;  /* 0x000031e02000d986 */ /* 0x000fe2000c101118 */
[----:B------:R-:W-:-:S09]  /*208f0*/  ISETP.LT.OR P5, PT, R28, 0x39, !P0 ;  /* 0x000000391c00780c */ /* 0x000fd200047a1670 */
[----:B------:R-:W0:Y:S01]  /*20900*/  @!P2 LDC.64 R6, c[0x0][0x5c0] ;  /* 0x00017000ff06ab82 */ /* 0x000e220000000a00 */
[----:B------:R-:W-:-:S04]  /*20910*/  @P2 LOP3.LUT R0, R0, 0x20000000, RZ, 0xfc, !PT ;  /* 0x2000000000002812 */ /* 0x000fc800078efcff */
[----:B------:R-:W-:Y:S02]  /*20920*/  LOP3.LUT R0, R0, 0xbfffffff, RZ, 0xc0, !PT ;  /* 0xbfffffff00007812 */ /* 0x000fe400078ec0ff */
[----:B0-----:R-:W-:-:S04]  /*20930*/  @!P2 IADD3 R40, P4, P6, R24, UR12, R6 ;  /* 0x0000000c1828ac10 */ /* 0x001fc8000fe9e006 */
[----:B------:R-:W-:Y:S02]  /*20940*/  @!P2 IADD3.X R41, R30, UR11, R7, P4, P6 ;  /* 0x0000000b1e29ac10 */ /* 0x000fe4000a7ec407 */
[----:B------:R-:W-:-:S13]  /*20950*/  ISETP.LT.OR P4, PT, R28, 0x62, !P1 ;  /* 0x000000621c00780c */ /* 0x000fda0004f81670 */
[----:B------:R-:W0:Y:S01]  /*20960*/  @!P4 LDC.64 R6, c[0x0][0x5c0] ;  /* 0x00017000ff06cb82 */ /* 0x000e220000000a00 */
[----:B------:R-:W-:-:S04]  /*20970*/  @P4 LOP3.LUT R0, R0, 0x40000000, RZ, 0xfc, !PT ;  /* 0x4000000000004812 */ /* 0x000fc800078efcff */
[----:B------:R-:W-:Y:S02]  /*20980*/  LOP3.LUT R0, R0, 0xefffffff, RZ, 0xc0, !PT ;  /* 0xefffffff00007812 */ /* 0x000fe400078ec0ff */
[----:B0-----:R-:W-:-:S04]  /*20990*/  @!P4 IADD3 R48, P2, P6, R24, UR12, R6 ;  /* 0x0000000c1830cc10 */ /* 0x001fc8000fe5e006 */
[----:B------:R-:W-:Y:S02]  /*209a0*/  @!P4 IADD3.X R49, R30, UR11, R7, P2, P6 ;  /* 0x0000000b1e31cc10 */ /* 0x000fe400097ec407 */
[----:B------:R-:W0:Y:S01]  /*209b0*/  @!P5 LDC.64 R6, c[0x0][0x5c0] ;  /* 0x00017000ff06db82 */ /* 0x000e220000000a00 */
[C---:B------:R-:W-:Y:S02]  /*209c0*/  ISETP.LT.OR P2, PT, R28.reuse, 0x69, !P1 ;  /* 0x000000691c00780c */ /* 0x040fe40004f41670 */
[----:B------:R-:W-:-:S11]  /*209d0*/  ISETP.LT.OR P4, PT, R28, 0x6a, !P1 ;  /* 0x0000006a1c00780c */ /* 0x000fd60004f81670 */
[----:B------:R-:W-:-:S04]  /*209e0*/  @P2 LOP3.LUT R4, R4, 0x800, RZ, 0xfc, !PT ;  /* 0x0000080004042812 */ /* 0x000fc800078efcff */
[----:B------:R-:W-:-:S04]  /*209f0*/  LOP3.LUT R4, R4, 0xfffffbff, RZ, 0xc0, !PT ;  /* 0xfffffbff04047812 */ /* 0x000fc800078ec0ff */
[----:B------:R-:W-:Y:S02]  /*20a00*/  @P4 LOP3.LUT R4, R4, 0x400, RZ, 0xfc, !PT ;  /* 0x0000040004044812 */ /* 0x000fe400078efcff */
[----:B0-----:R-:W-:Y:S02]  /*20a10*/  @!P5 IADD3 R6, P6, R24, R6, RZ ;  /* 0x000000061806d210 */ /* 0x001fe40007fde0ff */
[----:B------:R-:W-:-:S03]  /*20a20*/  LOP3.LUT R4, R4, 0xffffffdf, RZ, 0xc0, !PT ;  /* 0xffffffdf04047812 */ /* 0x000fc600078ec0ff */
        /* <DEDUP_REMOVED lines=20> */
[----:B------:R-:W-:Y:S02]  /*20b70*/  @P4 LOP3.LUT R4, R4, 0x1000, RZ, 0xfc, !PT ;  /* 0x0000100004044812 */ /* 0x000fe400078efcff */
        /* <DEDUP_REMOVED lines=8> */
[----:B------:R-:W-:Y:S02]  /*20c00*/  ISETP.LT.OR P5, PT, R28, 0x41, !P0 ;  /* 0x000000411c00780c */ /* 0x000fe400047a1670 */
[C---:B------:R-:W-:Y:S02]  /*20c10*/  LOP3.LUT P4, RZ, R4.reuse, 0x40, RZ, 0xc0, !PT ;  /* 0x0000004004ff7812 */ /* 0x040fe4000788c0ff */
[----:B------:R-:W-:-:S04]  /*20c20*/  LOP3.LUT R4, R4, 0xffffbfff, RZ, 0xc0, !PT ;  /* 0xffffbfff04047812 */ /* 0x000fc800078ec0ff */
[----:B------:R-:W-:-:S04]  /*20c30*/  @P2 LOP3.LUT R4, R4, 0x4000, RZ, 0xfc, !PT ;  /* 0x0000400004042812 */ /* 0x000fc800078efcff */
[----:B------:R-:W-:Y:S01]  /*20c40*/  LOP3.LUT R4, R4, 0xffffdfff, RZ, 0xc0, !PT ;  /* 0xffffdfff04047812 */ /* 0x000fe200078ec0ff */
        /* <DEDUP_REMOVED lines=10> */
[----:B------:R-:W-:Y:S02]  /*20cf0*/  @P2 LOP3.LUT R4, R4, 0x2000, RZ, 0xfc, !PT ;  /* 0x0000200004042812 */ /* 0x000fe400078efcff */
[----:B0-----:R-:W-:-:S05]  /*20d00*/  @!P5 IADD3 R6, P6, R24, R6, RZ ;  /* 0x000000061806d210 */ /* 0x001fca0007fde0ff */
[----:B------:R-:W-:-:S05]  /*20d10*/  @!P5 IMAD.X R7, R30, 0x1, R7, P6 ;  /* 0x000000011e07d824 */ /* 0x000fca00030e0607 */
[----:B------:R0:W-:Y:S04]  /*20d20*/  @!P5 STG.E.U8 desc[UR24][R6.64+0x41], R230 ;  /* 0x000041e60600d986 */ /* 0x0001e8000c101118 */
[----:B------:R-:W-:Y:S01]  /*20d30*/  @!P3 STG.E.U8 desc[UR24][R22.64+0x40], R231 ;  /* 0x000040e71600b986 */ /* 0x000fe2000c101118 */
[----:B------:R-:W-:-:S03]  /*20d40*/  ISETP.GE.AND P3, PT, R29, 0x81, PT ;  /* 0x000000811d00780c */ /* 0x000fc60003f66270 */
[----:B------:R-:W-:Y:S01]  /*20d50*/  @!P4 STG.E.U8 desc[UR24][R34.64+0x41], R232 ;  /* 0x000041e82200c986 */ /* 0x000fe2000c101118 */
[----:B------:R-:W-:Y:S01]  /*20d60*/  LOP3.LUT P4, RZ, R4, 0x2, RZ, 0xc0, !PT ;  /* 0x0000000204ff7812 */ /* 0x000fe2000788c0ff */
[----:B0-----:R-:W0:Y:S02]  /*20d70*/  @!P2 LDC.64 R6, c[0x0][0x5c0] ;  /* 0x00017000ff06ab82 */ /* 0x001e240000000a00 */
[----:B0-----:R-:W-:-:S04]  /*20d80*/  @!P2 IADD3 R44, P1, P5, R24, UR12, R6 ;  /* 0x0000000c182cac10 */ /* 0x001fc8000fd3e006 */
[----:B------:R-:W-:Y:S02]  /*20d90*/  @!P2 IADD3.X R45, R30, UR11, R7, P1, P5 ;  /* 0x0000000b1e2dac10 */ /* 0x000fe40008fea407 */
[----:B------:R-:W-:-:S13]  /*20da0*/  ISETP.LT.OR P2, PT, R28, 0x1, !P3 ;  /* 0x000000011c00780c */ /* 0x000fda0005f41670 */
[----:B------:R-:W0:Y:S02]  /*20db0*/  @!P2 LDC.64 R6, c[0x0][0x5c0] ;  /* 0x00017000ff06ab82 */ /* 0x000e240000000a00 */
[----:B0-----:R-:W-:-:S04]  /*20dc0*/  @!P2 IADD3 R18, P1, P5, R24, UR10, R6 ;  /* 0x0000000a1812ac10 */ /* 0x001fc8000fd3e006 */
[----:B------:R-:W-:Y:S02]  /*20dd0*/  @!P2 IADD3.X R19, R30, UR9, R7, P1, P5 ;  /* 0x000000091e13ac10 */ /* 0x000fe40008fea407 */
[----:B------:R-:W-:Y:S02]  /*20de0*/  ISETP.LT.OR P1, PT, R28, 0x2, !P3 ;  /* 0x000000021c00780c */ /* 0x000fe40005f21670 */
[C---:B------:R-:W-:Y:S02]  /*20df0*/  LOP3.LUT P2, RZ, R4.reuse, 0x80, RZ, 0xc0, !PT ;  /* 0x0000008004ff7812 */ /* 0x040fe4000784c0ff */
[----:B------:R-:W-:-:S09]  /*20e00*/  LOP3.LUT R4, R4, 0xffff7fff, RZ, 0xc0, !PT ;  /* 0xffff7fff04047812 */ /* 0x000fd200078ec0ff */
[----:B------:R-:W0:Y:S01]  /*20e10*/  @!P1 LDC.64 R6, c[0x0][0x5c0] ;  /* 0x00017000ff069b82 */ /* 0x000e220000000a00 */
[----:B------:R-:W-:Y:S02]  /*20e20*/  @P1 LOP3.LUT R0, R0, 0x10000000, RZ, 0xfc, !PT ;  /* 0x1000000000001812 */ /* 0x000fe400078efcff */
        /* <DEDUP_REMOVED lines=20> */
[----:B------:R0:W-:Y:S04]  /*20f70*/  @!P5 STG.E.U8 desc[UR24][R6.64+0x49], R234 ;  /* 0x000049ea0600d986 */ /* 0x0001e8000c101118 */
[----:B------:R1:W-:Y:S04]  /*20f80*/  @!P2 STG.E.U8 desc[UR24][R26.64+0x48], R235 ;  /* 0x000048eb1a00a986 */ /* 0x0003e8000c101118 */
[----:B------:R-:W-:Y:S01]  /*20f90*/  @!P4 STG.E.U8 desc[UR24][R14.64+0x49], R236 ;  /* 0x000049ec0e00c986 */ /* 0x000fe2000c101118 */
[----:B0-----:R-:W0:Y:S02]  /*20fa0*/  @!P1 LDC.64 R6, c[0x0][0x5c0] ;  /* 0x00017000ff069b82 */ /* 0x001e240000000a00 */
[----:B0-----:R-:W-:-:S04]  /*20fb0*/  @!P1 IADD3 R16, P5, P6, R24, UR10, R6 ;  /* 0x0000000a18109c10 */ /* 0x001fc8000febe006 */
[----:B------:R-:W-:Y:S02]  /*20fc0*/  @!P1 IADD3.X R17, R30, UR9, R7, P5, P6 ;  /* 0x000000091e119c10 */ /* 0x000fe4000afec407 */
[----:B------:R-:W-:-:S13]  /*20fd0*/  ISETP.LT.OR P1, PT, R28, 0x11, !P3 ;  /* 0x000000111c00780c */ /* 0x000fda0005f21670 */
[----:B------:R-:W1:Y:S01]  /*20fe0*/  @!P1 LDC.64 R6, c[0x0][0x5c0] ;  /* 0x00017000ff069b82 */ /* 0x000e620000000a00 */
[----:B------:R-:W-:-:S04]  /*20ff0*/  @P1 LOP3.LUT R4, R4, 0x80, RZ, 0xfc, !PT ;  /* 0x0000008004041812 */ /* 0x000fc800078efcff */
[C---:B------:R-:W-:Y:S02]  /*21000*/  LOP3.LUT P2, RZ, R4.reuse, 0x8, RZ, 0xc0, !PT ;  /* 0x0000000804ff7812 */ /* 0x040fe4000784c0ff */
[----:B------:R-:W-:Y:S02]  /*21010*/  LOP3.LUT R4, R4, 0xfffeffff, RZ, 0xc0, !PT ;  /* 0xfffeffff04047812 */ /* 0x000fe400078ec0ff */
[----:B-1----:R-:W-:-:S04]  /*21020*/  @!P1 IADD3 R26, P5, P6, R24, UR10, R6 ;  /* 0x0000000a181a9c10 */ /* 0x002fc8000febe006 */
[----:B------:R-:W-:Y:S02]  /*21030*/  @!P1 IADD3.X R27, R30, UR9, R7, P5, P6 ;  /* 0x000000091e1b9c10 */ /* 0x000fe4000afec407 */
[----:B------:R-:W-:-:S13]  /*21040*/  ISETP.LT.OR P1, PT, R28, 0x12, !P3 ;  /* 0x000000121c00780c */ /* 0x000fda0005f21670 */
[----:B------:R-:W0:Y:S01]  /*21050*/  @!P1 LDC.64 R6, c[0x0][0x5c0] ;  /* 0x00017000ff069b82 */ /* 0x000e220000000a00 */
[----:B------:R-:W-:Y:S02]  /*21060*/  @P1 LOP3.LUT R4, R4, 0x10000, RZ, 0xfc, !PT ;  /* 0x0001000004041812 */ /* 0x000fe400078efcff */
[----:B------:R-:W-:Y:S02]  /*21070*/  F2FP.SATFINITE.E4M3.F32.PACK_AB_MERGE_C R5, RZ, R5, RZ ;  /* 0x00000005ff05723e */ /* 0x000fe400048070ff */
[C---:B------:R-:W-:Y:S02]  /*21080*/  LOP3.LUT P4, RZ, R4.reuse, 0x100, RZ, 0xc0, !PT ;  /* 0x0000010004ff7812 */ /* 0x040fe4000788c0ff */
[----:B------:R-:W-:Y:S02]  /*21090*/  LOP3.LUT R4, R4, 0xfffdffff, RZ, 0xc0, !PT ;  /* 0xfffdffff04047812 */ /* 0x000fe400078ec0ff */
        /* <DEDUP_REMOVED lines=8> */
[----:B------:R0:W-:Y:S02]  /*21120*/  @!P5 STG.E.U8 desc[UR24][R6.64+0x50], R237 ;  /* 0x000050ed0600d986 */ /* 0x0001e4000c101118 */
[----:B0-----:R-:W0:Y:S02]  /*21130*/  @!P1 LDC.64 R6, c[0x0][0x5c0] ;  /* 0x00017000ff069b82 */ /* 0x001e240000000a00 */
[----:B0-----:R-:W-:-:S04]  /*21140*/  @!P1 IADD3 R34, P5, P6, R24, UR10, R6 ;  /* 0x0000000a18229c10 */ /* 0x001fc8000febe006 */
[----:B------:R-:W-:Y:S02]  /*21150*/  @!P1 IADD3.X R35, R30, UR9, R7, P5, P6 ;  /* 0x000000091e239c10 */ /* 0x000fe4000afec407 */
[----:B------:R-:W-:-:S13]  /*21160*/  ISETP.LT.OR P5, PT, R28, 0x52, !P0 ;  /* 0x000000521c00780c */ /* 0x000fda00047a1670 */
[----:B------:R-:W0:Y:S02]  /*21170*/  @!P5 LDC.64 R6, c[0x0][0x5c0] ;  /* 0x00017000ff06db82 */ /* 0x000e240000000a00 */
[----:B0-----:R-:W-:-:S05]  /*21180*/  @!P5 IADD3 R6, P6, R24, R6, RZ ;  /* 0x000000061806d210 */ /* 0x001fca0007fde0ff */
[----:B------:R-:W-:-:S05]  /*21190*/  @!P5 IMAD.X R7, R30, 0x1, R7, P6 ;  /* 0x000000011e07d824 */ /* 0x000fca00030e0607 */
[----:B------:R3:W-:Y:S02]  /*211a0*/  @!P5 STG.E.U8 desc[UR24][R6.64+0x51], R5 ;  /* 0x000051050600d986 */ /* 0x0007e4000c101118 */
[----:B---3--:R-:W-:Y:S02]  /*211b0*/  FMUL R5, R58, UR17 ;  /* 0x000000113a057c20 */ /* 0x008fe40008400000 */
[----:B------:R-:W3:Y:S03]  /*211c0*/  LDL.LU R58, [R1+0x110] ;  /* 0x00011000013a7983 */ /* 0x000ee60000300800 */
[----:B------:R-:W-:-:S05]  /*211d0*/  F2FP.SATFINITE.E4M3.F32.PACK_AB_MERGE_C R5, RZ, R5, RZ ;  /* 0x00000005ff05723e */ /* 0x000fca00048070ff */
[----:B------:R4:W-:Y:S02]  /*211e0*/  @!P2 STG.E.U8 desc[UR24][R38.64+0x50], R5 ;  /* 0x000050052600a986 */ /* 0x0009e4000c101118 */
[----:B----4-:R-:W-:Y:S02]  /*211f0*/  FMUL R5, R56, UR17 ;  /* 0x0000001138057c20 */ /* 0x010fe40008400000 */
[----:B------:R-:W4:Y:S01]  /*21200*/  LDL.LU R56, [R1+0x114] ;  /* 0x0001140001387983 */ /* 0x000f220000300800 */
[----:B------:R-:W-:-:S13]  /*21210*/  ISETP.LT.OR P1, PT, R28, 0x1a, !P3 ;  /* 0x0000001a1c00780c */ /* 0x000fda0005f21670 */
[----:B------:R-:W0:Y:S01]  /*21220*/  @!P1 LDC.64 R6, c[0x0][0x5c0] ;  /* 0x00017000ff069b82 */ /* 0x000e220000000a00 */
[----:B------:R-:W-:-:S04]  /*21230*/  LOP3.LUT R4, R4, 0xfffffffd, RZ, 0xc0, !PT ;  /* 0xfffffffd04047812 */ /* 0x000fc800078ec0ff */
[----:B------:R-:W-:Y:S02]  /*21240*/  @P1 LOP3.LUT R4, R4, 0x2, RZ, 0xfc, !PT ;  /* 0x0000000204041812 */ /* 0x000fe400078efcff */
[----:B0-----:R-:W-:-:S04]  /*21250*/  @!P1 IADD3 R14, P5, P6, R24, UR10, R6 ;  /* 0x0000000a180e9c10 */ /* 0x001fc8000febe006 */
[----:B------:R-:W-:Y:S02]  /*21260*/  @!P1 IADD3.X R15, R30, UR9, R7, P5, P6 ;  /* 0x000000091e0f9c10 */ /* 0x000fe4000afec407 */
[----:B------:R-:W-:-:S13]  /*21270*/  ISETP.LT.OR P1, PT, R28, 0x21, !P3 ;  /* 0x000000211c00780c */ /* 0x000fda0005f21670 */
[----:B------:R-:W0:Y:S01]  /*21280*/  @!P1 LDC.64 R6, c[0x0][0x5c0] ;  /* 0x00017000ff069b82 */ /* 0x000e220000000a00 */
[----:B------:R-:W-:-:S04]  /*21290*/  LOP3.LUT R4, R4, 0xfffffff7, RZ, 0xc0, !PT ;  /* 0xfffffff704047812 */ /* 0x000fc800078ec0ff */
[----:B------:R-:W-:Y:S02]  /*212a0*/  @P1 LOP3.LUT R4, R4, 0x8, RZ, 0xfc, !PT ;  /* 0x0000000804041812 */ /* 0x000fe400078efcff */
[----:B0-----:R-:W-:-:S04]  /*212b0*/  @!P1 IADD3 R38, P5, P6, R24, UR10, R6 ;  /* 0x0000000a18269c10 */ /* 0x001fc8000febe006 */
[----:B------:R-:W-:Y:S02]  /*212c0*/  @!P1 IADD3.X R39, R30, UR9, R7, P5, P6 ;  /* 0x000000091e279c10 */ /* 0x000fe4000afec407 */
[----:B------:R-:W-:-:S13]  /*212d0*/  ISETP.LT.OR P1, PT, R28, 0x22, !P3 ;  /* 0x000000221c00780c */ /* 0x000fda0005f21670 */
[----:B------:R-:W0:Y:S02]  /*212e0*/  @!P1 LDC.64 R6, c[0x0][0x5c0] ;  /* 0x00017000ff069b82 */ /* 0x000e240000000a00 */
[----:B0-----:R-:W-:-:S04]  /*212f0*/  @!P1 IADD3 R74, P5, P6, R24, UR10, R6 ;  /* 0x0000000a184a9c10 */ /* 0x001fc8000febe006 */
[----:B------:R-:W-:Y:S02]  /*21300*/  @!P1 IADD3.X R75, R30, UR9, R7, P5, P6 ;  /* 0x000000091e4b9c10 */ /* 0x000fe4000afec407 */
[----:B------:R-:W-:-:S13]  /*21310*/  ISETP.LT.OR P5, PT, R28, 0x59, !P0 ;  /* 0x000000591c00780c */ /* 0x000fda00047a1670 */
[----:B------:R-:W0:Y:S01]  /*21320*/  @!P5 LDC.64 R6, c[0x0][0x5c0] ;  /* 0x00017000ff06db82 */ /* 0x000e220000000a00 */
[----:B------:R-:W-:-:S05]  /*21330*/  F2FP.SATFINITE.E4M3.F32.PACK_AB_MERGE_C R5, RZ, R5, RZ ;  /* 0x00000005ff05723e */ /* 0x000fca00048070ff */
[----:B------:R2:W-:Y:S01]  /*21340*/  @!P4 STG.E.U8 desc[UR24][R42.64+0x51], R5 ;  /* 0x000051052a00c986 */ /* 0x0005e2000c101118 */
[----:B------:R-:W-:Y:S01]  /*21350*/  ISETP.LT.OR P4, PT, R28, 0x29, !P3 ;  /* 0x000000291c00780c */ /* 0x000fe20005f81670 */
[----:B--2---:R-:W-:Y:S02]  /*21360*/  FMUL R5, R57, UR17 ;  /* 0x0000001139057c20 */ /* 0x004fe40008400000 */
[----:B------:R-:W2:Y:S01]  /*21370*/  LDL.LU R57, [R1+0x118] ;  /* 0x0001180001397983 */ /* 0x000ea20000300800 */
[----:B0-----:R-:W-:Y:S02]  /*21380*/  @!P5 IADD3 R6, P6, R24, R6, RZ ;  /* 0x000000061806d210 */ /* 0x001fe40007fde0ff */
[----:B------:R-:W-:-:S03]  /*21390*/  F2FP.SATFINITE.E4M3.F32.PACK_AB_MERGE_C R5, RZ, R5, RZ ;  /* 0x00000005ff05723e */ /* 0x000fc600048070ff */
        /* <DEDUP_REMOVED lines=8> */
[----:B------:R-:W-:Y:S02]  /*21420*/  @!P5 IMAD.X R7, R30, 0x1, R7, P6 ;  /* 0x000000011e07d824 */ /* 0x000fe400030e0607 */
[----:B---3--:R-:W-:Y:S02]  /*21430*/  FMUL R5, R58, UR17 ;  /* 0x000000113a057c20 */ /* 0x008fe40008400000 */
[----:B------:R-:W3:Y:S03]  /*21440*/  LDL.LU R58, [R1+0x11c] ;  /* 0x00011c00013a7983 */ /* 0x000ee60000300800 */
[----:B------:R-:W-:-:S05]  /*21450*/  F2FP.SATFINITE.E4M3.F32.PACK_AB_MERGE_C R5, RZ, R5, RZ ;  /* 0x00000005ff05723e */ /* 0x000fca00048070ff */
[----:B------:R4:W-:Y:S02]  /*21460*/  @!P5 STG.E.U8 desc[UR24][R6.64+0x59], R5 ;  /* 0x000059050600d986 */ /* 0x0009e4000c101118 */
[----:B----4-:R-:W-:Y:S02]  /*21470*/  FMUL R5, R56, UR17 ;  /* 0x0000001138057c20 */ /* 0x010fe40008400000 */
[----:B------:R-:W4:Y:S01]  /*21480*/  LDL.LU R56, [R1+0x120] ;  /* 0x0001200001387983 */ /* 0x000f220000300800 */
[C---:B------:R-:W-:Y:S02]  /*21490*/  LOP3.LUT P2, RZ, R4.reuse, 0x200, RZ, 0xc0, !PT ;  /* 0x0000020004ff7812 */ /* 0x040fe4000784c0ff */
[----:B------:R-:W-:-:S04]  /*214a0*/  LOP3.LUT R4, R4, 0xfffbffff, RZ, 0xc0, !PT ;  /* 0xfffbffff04047812 */ /* 0x000fc800078ec0ff */
[----:B------:R-:W-:-:S04]  /*214b0*/  @P1 LOP3.LUT R4, R4, 0x40000, RZ, 0xfc, !PT ;  /* 0x0004000004041812 */ /* 0x000fc800078efcff */
[C---:B------:R-:W-:Y:S02]  /*214c0*/  LOP3.LUT P1, RZ, R4.reuse, 0x4, RZ, 0xc0, !PT ;  /* 0x0000000404ff7812 */ /* 0x040fe4000782c0ff */
[----:B------:R-:W-:-:S04]  /*214d0*/  LOP3.LUT R4, R4, 0xfff7ffff, RZ, 0xc0, !PT ;  /* 0xfff7ffff04047812 */ /* 0x000fc800078ec0ff */
[----:B------:R-:W-:Y:S02]  /*214e0*/  @P4 LOP3.LUT R4, R4, 0x80000, RZ, 0xfc, !PT ;  /* 0x0008000004044812 */ /* 0x000fe400078efcff */
[----:B------:R-:W-:Y:S02]  /*214f0*/  ISETP.LT.OR P4, PT, R28, 0x2a, !P3 ;  /* 0x0000002a1c00780c */ /* 0x000fe40005f81670 */
[----:B------:R-:W-:-:S11]  /*21500*/  F2FP.SATFINITE.E4M3.F32.PACK_AB_MERGE_C R5, RZ, R5, RZ ;  /* 0x00000005ff05723e */ /* 0x000fd600048070ff */
[----:B------:R-:W0:Y:S01]  /*21510*/  @!P4 LDC.64 R6, c[0x0][0x5c0] ;  /* 0x00017000ff06cb82 */ /* 0x000e220000000a00 */
[----:B------:R2:W-:Y:S01]  /*21520*/  @!P2 STG.E.U8 desc[UR24][R36.64+0x58], R5 ;  /* 0x000058052400a986 */ /* 0x0005e2000c101118 */
[----:B------:R-:W-:Y:S02]  /*21530*/  ISETP.LT.OR P2, PT, R28, 0x31, !P3 ;  /* 0x000000311c00780c */ /* 0x000fe40005f41670 */
[----:B0-----:R-:W-:-:S04]  /*21540*/  @!P4 IADD3 R76, P5, P6, R24, UR10, R6 ;  /* 0x0000000a184ccc10 */ /* 0x001fc8000febe006 */
[----:B------:R-:W-:-:S07]  /*21550*/  @!P4 IADD3.X R77, R30, UR9, R7, P5, P6 ;  /* 0x000000091e4dcc10 */ /* 0x000fce000afec407 */
[----:B------:R-:W0:Y:S01]  /*21560*/  @!P2 LDC.64 R6, c[0x0][0x5c0] ;  /* 0x00017000ff06ab82 */ /* 0x000e220000000a00 */
[----:B------:R-:W-:-:S04]  /*21570*/  LOP3.LUT R4, R4, 0xfffffeff, RZ, 0xc0, !PT ;  /* 0xfffffeff04047812 */ /* 0x000fc800078ec0ff */
[----:B------:R-:W-:-:S04]  /*21580*/  @P4 LOP3.LUT R4, R4, 0x100, RZ, 0xfc, !PT ;  /* 0x0000010004044812 */ /* 0x000fc800078efcff */
[----:B------:R-:W-:-:S04]  /*21590*/  LOP3.LUT R4, R4, 0xfffffdff, RZ, 0xc0, !PT ;  /* 0xfffffdff04047812 */ /* 0x000fc800078ec0ff */
[----:B------:R-:W-:Y:S02]  /*215a0*/  @P2 LOP3.LUT R4, R4, 0x200, RZ, 0xfc, !PT ;  /* 0x0000020004042812 */ /* 0x000fe400078efcff */
[----:B0-----:R-:W-:-:S04]  /*215b0*/  @!P2 IADD3 R80, P5, P6, R24, UR10, R6 ;  /* 0x0000000a1850ac10 */ /* 0x001fc8000febe006 */
[----:B------:R-:W-:Y:S02]  /*215c0*/  @!P2 IADD3.X R81, R30, UR9, R7, P5, P6 ;  /* 0x000000091e51ac10 */ /* 0x000fe4000afec407 */
[----:B------:R-:W-:-:S13]  /*215d0*/  ISETP.LT.OR P2, PT, R28, 0x32, !P3 ;  /* 0x000000321c00780c */ /* 0x000fda0005f41670 */
[----:B------:R-:W0:Y:S01]  /*215e0*/  @!P2 LDC.64 R6, c[0x0][0x5c0] ;  /* 0x00017000ff06ab82 */ /* 0x000e220000000a00 */
[----:B--2---:R-:W-:Y:S02]  /*215f0*/  FMUL R5, R57, UR17 ;  /* 0x0000001139057c20 */ /* 0x004fe40008400000 */
[----:B------:R-:W2:Y:S01]  /*21600*/  LDL.LU R57, [R1+0x124] ;  /* 0x0001240001397983 */ /* 0x000ea20000300800 */
[----:B0-----:R-:W-:-:S04]  /*21610*/  @!P2 IADD3 R82, P5, P6, R24, UR10, R6 ;  /* 0x0000000a1852ac10 */ /* 0x001fc8000febe006 */
[----:B------:R-:W-:Y:S02]  /*21620*/  @!P2 IADD3.X R83, R30, UR9, R7, P5, P6 ;  /* 0x000000091e53ac10 */ /* 0x000fe4000afec407 */
[----:B------:R-:W-:-:S13]  /*21630*/  ISETP.LT.OR P5, PT, R28, 0x61, !P0 ;  /* 0x000000611c00780c */ /* 0x000fda00047a1670 */
[----:B------:R-:W0:Y:S01]  /*21640*/  @!P5 LDC.64 R6, c[0x0][0x5c0] ;  /* 0x00017000ff06db82 */ /* 0x000e220000000a00 */
[----:B------:R-:W-:-:S05]  /*21650*/  F2FP.SATFINITE.E4M3.F32.PACK_AB_MERGE_C R5, RZ, R5, RZ ;  /* 0x00000005ff05723e */ /* 0x000fca00048070ff */
[----:B------:R3:W-:Y:S01]  /*21660*/  @!P1 STG.E.U8 desc[UR24][R12.64+0x59], R5 ;  /* 0x000059050c009986 */ /* 0x0007e2000c101118 */
        /* <DEDUP_REMOVED lines=8> */
[----:B------:R-:W-:-:S13]  /*216f0*/  ISETP.LT.OR P1, PT, R28, 0x39, !P3 ;  /* 0x000000391c00780c */ /* 0x000fda0005f21670 */
[----:B------:R-:W0:Y:S02]  /*21700*/  @!P1 LDC.64 R6, c[0x0][0x5c0] ;  /* 0x00017000ff069b82 */ /* 0x000e240000000a00 */
[----:B0-----:R-:W-:-:S04]  /*21710*/  @!P1 IADD3 R84, P5, P6, R24, UR10, R6 ;  /* 0x0000000a18549c10 */ /* 0x001fc8000febe006 */
[----:B------:R-:W-:Y:S02]  /*21720*/  @!P1 IADD3.X R85, R30, UR9, R7, P5, P6 ;  /* 0x000000091e559c10 */ /* 0x000fe4000afec407 */
[----:B------:R-:W-:-:S13]  /*21730*/  ISETP.LT.OR P5, PT, R28, 0x62, !P0 ;  /* 0x000000621c00780c */ /* 0x000fda00047a1670 */
[----:B------:R-:W0:Y:S01]  /*21740*/  @!P5 LDC.64 R6, c[0x0][0x5c0] ;  /* 0x00017000ff06db82 */ /* 0x000e220000000a00 */
[----:B------:R-:W-:Y:S02]  /*21750*/  F2FP.SATFINITE.E4M3.F32.PACK_AB_MERGE_C R5, RZ, R5, RZ ;  /* 0x00000005ff05723e */ /* 0x000fe400048070ff */
[----:B0-----:R-:W-:-:S05]  /*21760*/  @!P5 IADD3 R6, P6, R24, R6, RZ ;  /* 0x000000061806d210 */ /* 0x001fca0007fde0ff */
[----:B------:R-:W-:-:S05]  /*21770*/  @!P5 IMAD.X R7, R30, 0x1, R7, P6 ;  /* 0x000000011e07d824 */ /* 0x000fca00030e0607 */
[----:B------:R2:W-:Y:S01]  /*21780*/  @!P5 STG.E.U8 desc[UR24][R6.64+0x61], R5 ;  /* 0x000061050600d986 */ /* 0x0005e2000c101118 */
[----:B------:R-:W-:-:S04]  /*21790*/  LOP3.LUT R4, R4, 0xffefffff, RZ, 0xc0, !PT ;  /* 0xffefffff04047812 */ /* 0x000fc800078ec0ff */
[----:B------:R-:W-:Y:S02]  /*217a0*/  @P2 LOP3.LUT R4, R4, 0x100000, RZ, 0xfc, !PT ;  /* 0x0010000004042812 */ /* 0x000fe400078efcff */
[C---:B------:R-:W-:Y:S01]  /*217b0*/  LOP3.LUT P2, RZ, R0.reuse, 0x20000000, RZ, 0xc0, !PT ;  /* 0x2000000000ff7812 */ /* 0x040fe2000784c0ff */
[----:B--2---:R-:W-:Y:S02]  /*217c0*/  FMUL R5, R57, UR17 ;  /* 0x0000001139057c20 */ /* 0x004fe40008400000 */
[----:B------:R-:W2:Y:S03]  /*217d0*/  LDL.LU R57, [R1+0x130] ;  /* 0x0001300001397983 */ /* 0x000ea60000300800 */
[----:B------:R-:W-:Y:S02]  /*217e0*/  F2FP.SATFINITE.E4M3.F32.PACK_AB_MERGE_C R5, RZ, R5, RZ ;  /* 0x00000005ff05723e */ /* 0x000fe400048070ff */
[----:B------:R-:W-:-:S05]  /*217f0*/  LOP3.LUT P4, RZ, R0, 0x40000000, RZ, 0xc0, !PT ;  /* 0x4000000000ff7812 */ /* 0x000fca000788c0ff */
[----:B------:R3:W-:Y:S01]  /*21800*/  @!P2 STG.E.U8 desc[UR24][R40.64+0x60], R5 ;  /* 0x000060052800a986 */ /* 0x0007e2000c101118 */
[----:B------:R-:W-:-:S04]  /*21810*/  LOP3.LUT R4, R4, 0xffdfffff, RZ, 0xc0, !PT ;  /* 0xffdfffff04047812 */ /* 0x000fc800078ec0ff */
[----:B------:R-:W-:Y:S02]  /*21820*/  @P1 LOP3.LUT R4, R4, 0x200000, RZ, 0xfc, !PT ;  /* 0x0020000004041812 */ /* 0x000fe400078efcff */
[----:B------:R-:W-:-:S13]  /*21830*/  ISETP.LT.OR P1, PT, R28, 0x3a, !P3 ;  /* 0x0000003a1c00780c */ /* 0x000fda0005f21670 */
[----:B------:R-:W0:Y:S01]  /*21840*/  @!P1 LDC.64 R6, c[0x0][0x5c0] ;  /* 0x00017000ff069b82 */ /* 0x000e220000000a00 */
[----:B---3--:R-:W-:Y:S02]  /*21850*/  FMUL R5, R58, UR17 ;  /* 0x000000113a057c20 */ /* 0x008fe40008400000 */
[----:B------:R-:W3:Y:S03]  /*21860*/  LDL.LU R58, [R1+0x134] ;  /* 0x00013400013a7983 */ /* 0x000ee60000300800 */
[----:B------:R-:W-:-:S05]  /*21870*/  F2FP.SATFINITE.E4M3.F32.PACK_AB_MERGE_C R5, RZ, R5, RZ ;  /* 0x00000005ff05723e */ /* 0x000fca00048070ff */
[----:B------:R4:W-:Y:S02]  /*21880*/  @!P4 STG.E.U8 desc[UR24][R48.64+0x61], R5 ;  /* 0x000061053000c986 */ /* 0x0009e4000c101118 */
[----:B----4-:R-:W-:Y:S02]  /*21890*/  FMUL R5, R56, UR17 ;  /* 0x0000001138057c20 */ /* 0x010fe40008400000 */
[----:B------:R-:W4:Y:S01]  /*218a0*/  LDL.LU R56, [R1+0x138] ;  /* 0x0001380001387983 */ /* 0x000f220000300800 */
[----:B------:R-:W-:Y:S02]  /*218b0*/  LOP3.LUT R4, R4, 0xfffffffb, RZ, 0xc0, !PT ;  /* 0xfffffffb04047812 */ /* 0x000fe400078ec0ff */
[----:B0-----:R-:W-:Y:S02]  /*218c0*/  @!P1 IADD3 R12, P5, P6, R24, UR10, R6 ;  /* 0x0000000a180c9c10 */ /* 0x001fe4000febe006 */
[----:B------:R-:W-:Y:S02]  /*218d0*/  @P1 LOP3.LUT R4, R4, 0x4, RZ, 0xfc, !PT ;  /* 0x0000000404041812 */ /* 0x000fe400078efcff */
[----:B------:R-:W-:-:S02]  /*218e0*/  @!P1 IADD3.X R13, R30, UR9, R7, P5, P6 ;  /* 0x000000091e0d9c10 */ /* 0x000fc4000afec407 */
[----:B------:R-:W-:-:S13]  /*218f0*/  ISETP.LT.OR P1, PT, R28, 0x41, !P3 ;  /* 0x000000411c00780c */ /* 0x000fda0005f21670 */
[----:B------:R-:W0:Y:S02]  /*21900*/  @!P1 LDC.64 R6, c[0x0][0x5c0] ;  /* 0x00017000ff069b82 */ /* 0x000e240000000a00 */
[----:B0-----:R-:W-:-:S04]  /*21910*/  @!P1 IADD3 R86, P2, P5, R24, UR10, R6 ;  /* 0x0000000a18569c10 */ /* 0x001fc8000fd5e006 */
[----:B------:R-:W-:Y:S02]  /*21920*/  @!P1 IADD3.X R87, R30, UR9, R7, P2, P5 ;  /* 0x000000091e579c10 */ /* 0x000fe400097ea407 */
[----:B------:R-:W-:-:S13]  /*21930*/  ISETP.LT.OR P2, PT, R28, 0x42, !P3 ;  /* 0x000000421c00780c */ /* 0x000fda0005f41670 */
[----:B------:R-:W0:Y:S01]  /*21940*/  @!P2 LDC.64 R6, c[0x0][0x5c0] ;  /* 0x00017000ff06ab82 */ /* 0x000e220000000a00 */
[----:B------:R-:W-:Y:S02]  /*21950*/  ISETP.LT.OR P4, PT, R28, 0x69, !P0 ;  /* 0x000000691c00780c */ /* 0x000fe40004781670 */
[----:B0-----:R-:W-:-:S04]  /*21960*/  @!P2 IADD3 R88, P5, P6, R24, UR10, R6 ;  /* 0x0000000a1858ac10 */ /* 0x001fc8000febe006 */
[----:B------:R-:W-:-:S07]  /*21970*/  @!P2 IADD3.X R89, R30, UR9, R7, P5, P6 ;  /* 0x000000091e59ac10 */ /* 0x000fce000afec407 */
[----:B------:R-:W0:Y:S01]  /*21980*/  @!P4 LDC.64 R6, c[0x0][0x5c0] ;  /* 0x00017000ff06cb82 */ /* 0x000e220000000a00 */
[----:B------:R-:W-:-:S04]  /*21990*/  LOP3.LUT R0, R0, 0xffefffff, RZ, 0xc0, !PT ;  /* 0xffefffff00007812 */ /* 0x000fc800078ec0ff */
[----:B------:R-:W-:Y:S02]  /*219a0*/  @P2 LOP3.LUT R0, R0, 0x100000, RZ, 0xfc, !PT ;  /* 0x0010000000002812 */ /* 0x000fe400078efcff */
[----:B------:R-:W-:Y:S02]  /*219b0*/  ISETP.LT.OR P2, PT, R28, 0x49, !P3 ;  /* 0x000000491c00780c */ /* 0x000fe40005f41670 */
[----:B------:R-:W-:Y:S02]  /*219c0*/  F2FP.SATFINITE.E4M3.F32.PACK_AB_MERGE_C R5, RZ, R5, RZ ;  /* 0x00000005ff05723e */ /* 0x000fe400048070ff */
[----:B0-----:R-:W-:-:S05]  /*219d0*/  @!P4 IADD3 R6, P5, R24, R6, RZ ;  /* 0x000000061806c210 */ /* 0x001fca0007fbe0ff */
[----:B------:R-:W-:-:S05]  /*219e0*/  @!P4 IMAD.X R7, R30, 0x1, R7, P5 ;  /* 0x000000011e07c824 */ /* 0x000fca00028e0607 */
[----:B------:R0:W-:Y:S02]  /*219f0*/  @!P4 STG.E.U8 desc[UR24][R6.64+0x68], R5 ;  /* 0x000068050600c986 */ /* 0x0001e4000c101118 */
[----:B0-----:R-:W0:Y:S01]  /*21a00*/  @!P2 LDC.64 R6, c[0x0][0x5c0] ;  /* 0x00017000ff06ab82 */ /* 0x001e220000000a00 */
[----:B--2---:R-:W-:Y:S02]  /*21a10*/  FMUL R5, R57, UR17 ;  /* 0x0000001139057c20 */ /* 0x004fe40008400000 */
[----:B------:R-:W2:Y:S01]  /*21a20*/  LDL.LU R57, [R1+0x13c] ;  /* 0x00013c0001397983 */ /* 0x000ea20000300800 */
[----:B0-----:R-:W-:-:S04]  /*21a30*/  @!P2 IADD3 R92, P4, P5, R24, UR10, R6 ;  /* 0x0000000a185cac10 */ /* 0x001fc8000fd9e006 */
[----:B------:R-:W-:Y:S02]  /*21a40*/  @!P2 IADD3.X R93, R30, UR9, R7, P4, P5 ;  /* 0x000000091e5dac10 */ /* 0x000fe4000a7ea407 */
[----:B------:R-:W-:-:S13]  /*21a50*/  ISETP.LT.OR P4, PT, R28, 0x6a, !P0 ;  /* 0x0000006a1c00780c */ /* 0x000fda0004781670 */
[----:B------:R-:W0:Y:S01]  /*21a60*/  @!P4 LDC.64 R6, c[0x0][0x5c0] ;  /* 0x00017000ff06cb82 */ /* 0x000e220000000a00 */
[----:B------:R-:W-:Y:S02]  /*21a70*/  LOP3.LUT R4, R4, 0xfffffffe, RZ, 0xc0, !PT ;  /* 0xfffffffe04047812 */ /* 0x000fe400078ec0ff */
[----:B------:R-:W-:Y:S02]  /*21a80*/  F2FP.SATFINITE.E4M3.F32.PACK_AB_MERGE_C R5, RZ, R5, RZ ;  /* 0x00000005ff05723e */ /* 0x000fe400048070ff */
[----:B------:R-:W-:-:S04]  /*21a90*/  @P1 LOP3.LUT R4, R4, 0x1, RZ, 0xfc, !PT ;  /* 0x0000000104041812 */ /* 0x000fc800078efcff */
[----:B------:R-:W-:Y:S02]  /*21aa0*/  LOP3.LUT P6, RZ, R4, 0x800, RZ, 0xc0, !PT ;  /* 0x0000080004ff7812 */ /* 0x000fe400078cc0ff */
[----:B0-----:R-:W-:-:S05]  /*21ab0*/  @!P4 IADD3 R6, P5, R24, R6, RZ ;  /* 0x000000061806c210 */ /* 0x001fca0007fbe0ff */
[----:B------:R-:W-:-:S05]  /*21ac0*/  @!P4 IMAD.X R7, R30, 0x1, R7, P5 ;  /* 0x000000011e07c824 */ /* 0x000fca00028e0607 */
[----:B------:R3:W-:Y:S01]  /*21ad0*/  @!P4 STG.E.U8 desc[UR24][R6.64+0x69], R5 ;  /* 0x000069050600c986 */ /* 0x0007e2000c101118 */
[C---:B------:R-:W-:Y:S02]  /*21ae0*/  LOP3.LUT P1, RZ, R4.reuse, 0x400, RZ, 0xc0, !PT ;  /* 0x0000040004ff7812 */ /* 0x040fe4000782c0ff */
[----:B------:R-:W-:Y:S01]  /*21af0*/  LOP3.LUT R4, R4, 0xffbfffff, RZ, 0xc0, !PT ;  /* 0xffbfffff04047812 */ /* 0x000fe200078ec0ff */
[----:B---3--:R-:W-:Y:S02]  /*21b00*/  FMUL R5, R58, UR17 ;  /* 0x000000113a057c20 */ /* 0x008fe40008400000 */
[----:B------:R-:W3:Y:S03]  /*21b10*/  LDL.LU R58, [R1+0x140] ;  /* 0x00014000013a7983 */ /* 0x000ee60000300800 */
[----:B------:R-:W-:-:S05]  /*21b20*/  F2FP.SATFINITE.E4M3.F32.PACK_AB_MERGE_C R5, RZ, R5, RZ ;  /* 0x00000005ff05723e */ /* 0x000fca00048070ff */
[----:B------:R4:W-:Y:S02]  /*21b30*/  @!P6 STG.E.U8 desc[UR24][R46.64+0x68], R5 ;  /* 0x000068052e00e986 */ /* 0x0009e4000c101118 */
[----:B----4-:R-:W-:Y:S02]  /*21b40*/  FMUL R5, R56, UR17 ;  /* 0x0000001138057c20 */ /* 0x010fe40008400000 */
[----:B------:R-:W4:Y:S01]  /*21b50*/  LDL.LU R56, [R1+0x144] ;  /* 0x0001440001387983 */ /* 0x000f220000300800 */
[----:B------:R-:W-:Y:S02]  /*21b60*/  @P2 LOP3.LUT R4, R4, 0x400000, RZ, 0xfc, !PT ;  /* 0x0040000004042812 */ /* 0x000fe400078efcff */
        /* <DEDUP_REMOVED lines=18> */
[C---:B------:R-:W-:Y:S02]  /*21c90*/  LOP3.LUT P6, RZ, R4.reuse, 0x20, RZ, 0xc0, !PT ;  /* 0x0000002004ff7812 */ /* 0x040fe400078cc0ff */
[----:B------:R-:W-:Y:S02]  /*21ca0*/  LOP3.LUT R4, R4, 0xfeffffff, RZ, 0xc0, !PT ;  /* 0xfeffffff04047812 */ /* 0x000fe400078ec0ff */
[----:B------:R-:W-:Y:S02]  /*21cb0*/  F2FP.SATFINITE.E4M3.F32.PACK_AB_MERGE_C R5, RZ, R5, RZ ;  /* 0x00000005ff05723e */ /* 0x000fe400048070ff */
[----:B------:R-:W-:Y:S02]  /*21cc0*/  @P2 LOP3.LUT R4, R4, 0x1000000, RZ, 0xfc, !PT ;  /* 0x0100000004042812 */ /* 0x000fe400078efcff */
[----:B------:R-:W-:Y:S01]  /*21cd0*/  ISETP.LT.OR P2, PT, R28, 0x59, !P3 ;  /* 0x000000591c00780c */ /* 0x000fe20005f41670 */
[----:B------:R2:W-:Y:S02]  /*21ce0*/  @!P1 STG.E.U8 desc[UR24][R32.64+0x69], R5 ;  /* 0x0000690520009986 */ /* 0x0005e4000c101118 */
[----:B--2---:R-:W-:Y:S01]  /*21cf0*/  FMUL R5, R57, UR17 ;  /* 0x0000001139057c20 */ /* 0x004fe20008400000 */
[----:B0-----:R-:W-:Y:S01]  /*21d00*/  @!P4 IADD3 R6, P5, R24, R6, RZ ;  /* 0x000000061806c210 */ /* 0x001fe20007fbe0ff */
[----:B------:R-:W2:Y:S03]  /*21d10*/  LDL.LU R57, [R1+0x148] ;  /* 0x0001480001397983 */ /* 0x000ea60000300800 */
[----:B------:R-:W-:Y:S01]  /*21d20*/  F2FP.SATFINITE.E4M3.F32.PACK_AB_MERGE_C R5, RZ, R5, RZ ;  /* 0x00000005ff05723e */ /* 0x000fe200048070ff */
        /* <DEDUP_REMOVED lines=17> */
[----:B------:R-:W-:Y:S02]  /*21e40*/  @P2 LOP3.LUT R4, R4, 0x400, RZ, 0xfc, !PT ;  /* 0x0000040004042812 */ /* 0x000fe400078efcff */
[----:B------:R-:W-:-:S13]  /*21e50*/  ISETP.LT.OR P2, PT, R28, 0x5a, !P3 ;  /* 0x0000005a1c00780c */ /* 0x000fda0005f41670 */
[----:B------:R-:W0:Y:S01]  /*21e60*/  @!P2 LDC.64 R6, c[0x0][0x5c0] ;  /* 0x00017000ff06ab82 */ /* 0x000e220000000a00 */
[----:B------:R-:W-:-:S04]  /*21e70*/  LOP3.LUT R4, R4, 0xfdffffff, RZ, 0xc0, !PT ;  /* 0xfdffffff04047812 */ /* 0x000fc800078ec0ff */
[----:B------:R-:W-:Y:S02]  /*21e80*/  @P2 LOP3.LUT R4, R4, 0x2000000, RZ, 0xfc, !PT ;  /* 0x0200000004042812 */ /* 0x000fe400078efcff */
[----:B0-----:R-:W-:-:S04]  /*21e90*/  @!P2 IADD3 R114, P4, P5, R24, UR10, R6 ;  /* 0x0000000a1872ac10 */ /* 0x001fc8000fd9e006 */
[----:B------:R-:W-:Y:S02]  /*21ea0*/  @!P2 IADD3.X R115, R30, UR9, R7, P4, P5 ;  /* 0x000000091e73ac10 */ /* 0x000fe4000a7ea407 */
[----:B------:R-:W-:Y:S02]  /*21eb0*/  ISETP.LT.OR P2, PT, R28, 0x61, !P3 ;  /* 0x000000611c00780c */ /* 0x000fe40005f41670 */
[----:B------:R-:W-:-:S11]  /*21ec0*/  F2FP.SATFINITE.E4M3.F32.PACK_AB_MERGE_C R5, RZ, R5, RZ ;  /* 0x00000005ff05723e */ /* 0x000fd600048070ff */
[----:B------:R-:W0:Y:S01]  /*21ed0*/  @!P2 LDC.64 R6, c[0x0][0x5c0] ;  /* 0x00017000ff06ab82 */ /* 0x000e220000000a00 */
[----:B------:R2:W-:Y:S01]  /*21ee0*/  @!P6 STG.E.U8 desc[UR24][R50.64+0x70], R5 ;  /* 0x000070053200e986 */ /* 0x0005e2000c101118 */
[----:B------:R-:W-:Y:S02]  /*21ef0*/  ISETP.LT.OR P6, PT, R28, 0x62, !P3 ;  /* 0x000000621c00780c */ /* 0x000fe40005fc1670 */
[----:B0-----:R-:W-:-:S04]  /*21f00*/  @!P2 IADD3 R122, P4, P5, R24, UR10, R6 ;  /* 0x0000000a187aac10 */ /* 0x001fc8000fd9e006 */
[----:B------:R-:W-:-:S07]  /*21f10*/  @!P2 IADD3.X R123, R30, UR9, R7, P4, P5 ;  /* 0x000000091e7bac10 */ /* 0x000fce000a7ea407 */
[----:B------:R-:W0:Y:S02]  /*21f20*/  @!P6 LDC.64 R6, c[0x0][0x5c0] ;  /* 0x00017000ff06eb82 */ /* 0x000e240000000a00 */
[----:B0-----:R-:W-:-:S04]  /*21f30*/  @!P6 IADD3 R120, P4, P5, R24, UR10, R6 ;  /* 0x0000000a1878ec10 */ /* 0x001fc8000fd9e006 */
[----:B------:R-:W-:Y:S02]  /*21f40*/  @!P6 IADD3.X R121, R30, UR9, R7, P4, P5 ;  /* 0x000000091e79ec10 */ /* 0x000fe4000a7ea407 */
[----:B------:R-:W-:-:S13]  /*21f50*/  ISETP.LT.OR P4, PT, R28, 0x79, !P0 ;  /* 0x000000791c00780c */ /* 0x000fda0004781670 */
[----:B------:R-:W0:Y:S01]  /*21f60*/  @!P4 LDC.64 R6, c[0x0][0x5c0] ;  /* 0x00017000ff06cb82 */ /* 0x000e220000000a00 */
[----:B--2---:R-:W-:Y:S02]  /*21f70*/  FMUL R5, R57, UR17 ;  /* 0x0000001139057c20 */ /* 0x004fe40008400000 */
[----:B------:R-:W2:Y:S03]  /*21f80*/  LDL.LU R57, [R1+0x154] ;  /* 0x0001540001397983 */ /* 0x000ea60000300800 */
[----:B------:R-:W-:Y:S02]  /*21f90*/  F2FP.SATFINITE.E4M3.F32.PACK_AB_MERGE_C R5, RZ, R5, RZ ;  /* 0x00000005ff05723e */ /* 0x000fe400048070ff */
[----:B0-----:R-:W-:-:S03]  /*21fa0*/  @!P4 IADD3 R6, P5, R24, R6, RZ ;  /* 0x000000061806c210 */ /* 0x001fc60007fbe0ff */
[----:B------:R3:W-:Y:S02]  /*21fb0*/  @!P1 STG.E.U8 desc[UR24][R54.64+0x71], R5 ;  /* 0x0000710536009986 */ /* 0x0007e4000c101118 */
        /* <DEDUP_REMOVED lines=9> */
[----:B------:R-:W-:Y:S02]  /*22050*/  ISETP.LT.OR P0, PT, R28, 0x7a, !P0 ;  /* 0x0000007a1c00780c */ /* 0x000fe40004701670 */
[----:B0-----:R-:W-:-:S04]  /*22060*/  @!P1 IADD3 R116, P4, P5, R24, UR10, R6 ;  /* 0x0000000a18749c10 */ /* 0x001fc8000fd9e006 */
[----:B------:R-:W-:-:S07]  /*22070*/  @!P1 IADD3.X R117, R30, UR9, R7, P4, P5 ;  /* 0x000000091e759c10 */ /* 0x000fce000a7ea407 */
[----:B------:R-:W0:Y:S01]  /*22080*/  @!P0 LDC.64 R6, c[0x0][0x5c0] ;  /* 0x00017000ff068b82 */ /* 0x000e220000000a00 */
[----:B------:R-:W-:Y:S02]  /*22090*/  F2FP.SATFINITE.E4M3.F32.PACK_AB_MERGE_C R5, RZ, R5, RZ ;  /* 0x00000005ff05723e */ /* 0x000fe400048070ff */
[----:B0-----:R-:W-:-:S05]  /*220a0*/  @!P0 IADD3 R6, P4, R24, R6, RZ ;  /* 0x0000000618068210 */ /* 0x001fca0007f9e0ff */
[----:B------:R-:W-:-:S05]  /*220b0*/  @!P0 IMAD.X R7, R30, 0x1, R7, P4 ;  /* 0x000000011e078824 */ /* 0x000fca00020e0607 */
[----:B------:R2:W-:Y:S01]  /*220c0*/  @!P0 STG.E.U8 desc[UR24][R6.64+0x79], R5 ;  /* 0x0000790506008986 */ /* 0x0005e2000c101118 */
[----:B------:R-:W-:-:S04]  /*220d0*/  LOP3.LUT R8, R8, 0xffffefff, RZ, 0xc0, !PT ;  /* 0xffffefff08087812 */ /* 0x000fc800078ec0ff */
[----:B------:R-:W-:Y:S02]  /*220e0*/  @P2 LOP3.LUT R8, R8, 0x1000, RZ, 0xfc, !PT ;  /* 0x0000100008082812 */ /* 0x000fe400078efcff */
[----:B------:R-:W-:Y:S02]  /*220f0*/  LOP3.LUT P2, RZ, R4, 0x4000, RZ, 0xc0, !PT ;  /* 0x0000400004ff7812 */ /* 0x000fe4000784c0ff */
[----:B------:R-:W-:-:S04]  /*22100*/  LOP3.LUT R8, R8, 0xffff7fff, RZ, 0xc0, !PT ;  /* 0xffff7fff08087812 */ /* 0x000fc800078ec0ff */
[----:B------:R-:W-:Y:S02]  /*22110*/  @P6 LOP3.LUT R8, R8, 0x8000, RZ, 0xfc, !PT ;  /* 0x0000800008086812 */ /* 0x000fe400078efcff */
[----:B------:R-:W-:Y:S01]  /*22120*/  LOP3.LUT P6, RZ, R4, 0x2000, RZ, 0xc0, !PT ;  /* 0x0000200004ff7812 */ /* 0x000fe200078cc0ff */
[----:B--2---:R-:W-:Y:S02]  /*22130*/  FMUL R5, R57, UR17 ;  /* 0x0000001139057c20 */ /* 0x004fe40008400000 */
[----:B------:R-:W2:Y:S03]  /*22140*/  LDL.LU R57, [R1+0x160] ;  /* 0x0001600001397983 */ /* 0x000ea60000300800 */
[----:B------:R-:W-:-:S05]  /*22150*/  F2FP.SATFINITE.E4M3.F32.PACK_AB_MERGE_C R5, RZ, R5, RZ ;  /* 0x00000005ff05723e */ /* 0x000fca00048070ff */
[----:B------:R3:W-:Y:S01]  /*22160*/  @!P2 STG.E.U8 desc[UR24][R52.64+0x78], R5 ;  /* 0x000078053400a986 */ /* 0x0007e2000c101118 */
[----:B------:R-:W-:-:S13]  /*22170*/  ISETP.LT.OR P5, PT, R28, 0x6a, !P3 ;  /* 0x0000006a1c00780c */ /* 0x000fda0005fa1670 */
[----:B------:R-:W0:Y:S01]  /*22180*/  @!P5 LDC.64 R6, c[0x0][0x5c0] ;  /* 0x00017000ff06db82 */ /* 0x000e220000000a00 */
[----:B------:R-:W-:Y:S01]  /*22190*/  ISETP.LT.OR P2, PT, R28, 0x71, !P3 ;  /* 0x000000711c00780c */ /* 0x000fe20005f41670 */
[----:B---3--:R-:W-:-:S05]  /*221a0*/  FMUL R5, R58, UR17 ;  /* 0x000000113a057c20 */ /* 0x008fca0008400000 */
[----:B------:R-:W-:-:S05]  /*221b0*/  F2FP.SATFINITE.E4M3.F32.PACK_AB_MERGE_C R5, RZ, R5, RZ ;  /* 0x00000005ff05723e */ /* 0x000fca00048070ff */
[----:B------:R4:W-:Y:S02]  /*221c0*/  @!P6 STG.E.U8 desc[UR24][R44.64+0x79], R5 ;  /* 0x000079052c00e986 */ /* 0x0009e4000c101118 */
[----:B----4-:R-:W-:Y:S02]  /*221d0*/  FMUL R5, R56, UR17 ;  /* 0x0000001138057c20 */ /* 0x010fe40008400000 */
[----:B------:R-:W3:Y:S01]  /*221e0*/  LDL.LU R56, [R1+0x164] ;  /* 0x0001640001387983 */ /* 0x000ee20000300800 */
[----:B0-----:R-:W-:Y:S02]  /*221f0*/  @!P5 IADD3 R108, P0, P4, R24, UR10, R6 ;  /* 0x0000000a186cdc10 */ /* 0x001fe4000fc1e006 */
[----:B------:R-:W-:Y:S01]  /*22200*/  LOP3.LUT R8, R8, 0xfffbffff, RZ, 0xc0, !PT ;  /* 0xfffbffff08087812 */ /* 0x000fe200078ec0ff */
[----:B------:R-:W4:Y:S01]  /*22210*/  LDL.LU R58, [R1+0x168] ;  /* 0x00016800013a7983 */ /* 0x000f220000300800 */
[----:B------:R-:W-:Y:S02]  /*22220*/  @!P5 IADD3.X R109, R30, UR9, R7, P0, P4 ;  /* 0x000000091e6ddc10 */ /* 0x000fe400087e8407 */
[----:B------:R-:W0:Y:S01]  /*22230*/  @!P2 LDC.64 R6, c[0x0][0x5c0] ;  /* 0x00017000ff06ab82 */ /* 0x000e220000000a00 */
[----:B------:R-:W-:-:S04]  /*22240*/  @P5 LOP3.LUT R8, R8, 0x40000, RZ, 0xfc, !PT ;  /* 0x0004000008085812 */ /* 0x000fc800078efcff */
        /* <DEDUP_REMOVED lines=18> */
[----:B------:R-:W-:Y:S02]  /*22370*/  ISETP.LT.OR P6, PT, R28, 0x1, !P3 ;  /* 0x000000011c00780c */ /* 0x000fe40005fc1670 */
[----:B------:R-:W-:Y:S02]  /*22380*/  LOP3.LUT R4, R4, 0xffffefff, RZ, 0xc0, !PT ;  /* 0xffffefff04047812 */ /* 0x000fe400078ec0ff */
[----:B0-----:R-:W-:-:S04]  /*22390*/  @!P2 IADD3 R98, P0, P3, R24, UR10, R6 ;  /* 0x0000000a1862ac10 */ /* 0x001fc8000fb1e006 */
[----:B------:R-:W-:Y:S01]  /*223a0*/  @!P2 IADD3.X R99, R30, UR9, R7, P0, P3 ;  /* 0x000000091e63ac10 */ /* 0x000fe200087e6407 */
[----:B--2---:R-:W-:Y:S02]  /*223b0*/  FMUL R7, R57, UR17 ;  /* 0x0000001139077c20 */ /* 0x004fe40008400000 */
[----:B------:R-:W2:Y:S01]  /*223c0*/  LDL.LU R57, [R1+0x16c] ;  /* 0x00016c0001397983 */ /* 0x000ea20000300800 */
[----:B------:R-:W-:Y:S02]  /*223d0*/  ISETP.GE.AND P5, PT, R29, 0x89, PT ;  /* 0x000000891d00780c */ /* 0x000fe40003fa6270 */
[----:B------:R-:W-:Y:S02]  /*223e0*/  @P1 LOP3.LUT R4, R4, 0x1000, RZ, 0xfc, !PT ;  /* 0x0000100004041812 */ /* 0x000fe400078efcff */
[----:B------:R-:W-:Y:S02]  /*223f0*/  LOP3.LUT P1, RZ, R0, 0x10000000, RZ, 0xc0, !PT ;  /* 0x1000000000ff7812 */ /* 0x000fe4000782c0ff */
[----:B------:R-:W-:-:S02]  /*22400*/  ISETP.LT.OR P0, PT, R28, 0x1, !P5 ;  /* 0x000000011c00780c */ /* 0x000fc40006f01670 */
[----:B------:R-:W-:Y:S02]  /*22410*/  F2FP.SATFINITE.E4M3.F32.PACK_AB_MERGE_C R5, RZ, R5, RZ ;  /* 0x00000005ff05723e */ /* 0x000fe400048070ff */
[----:B------:R-:W-:-:S03]  /*22420*/  F2FP.SATFINITE.E4M3.F32.PACK_AB_MERGE_C R7, RZ, R7, RZ ;  /* 0x00000007ff07723e */ /* 0x000fc600048070ff */
[----:B------:R-:W-:Y:S04]  /*22430*/  @!P6 STG.E.U8 desc[UR24][R18.64], R5 ;  /* 0x000000051200e986 */ /* 0x000fe8000c101118 */
[----:B------:R0:W-:Y:S02]  /*22440*/  @!P1 STG.E.U8 desc[UR24][R10.64+0x1], R7 ;  /* 0x000001070a009986 */ /* 0x0001e4000c101118 */
[----:B0-----:R-:W0:Y:S01]  /*22450*/  @!P0 LDC.64 R10, c[0x0][0x5c0] ;  /* 0x00017000ff0a8b82 */ /* 0x001e220000000a00 */
[----:B------:R-:W-:Y:S02]  /*22460*/  IMAD.U32 R6, RZ, RZ, UR12 ;  /* 0x0000000cff067e24 */ /* 0x000fe4000f8e00ff */
[----:B------:R-:W-:-:S03]  /*22470*/  IMAD.U32 R5, RZ, RZ, UR11 ;  /* 0x0000000bff057e24 */ /* 0x000fc6000f8e00ff */
[----:B------:R-:W-:-:S04]  /*22480*/  @!P0 IADD3 R6, P3, P4, R6, UR10, R24 ;  /* 0x0000000a06068c10 */ /* 0x000fc8000fc7e018 */
[----:B------:R-:W-:Y:S02]  /*22490*/  @!P0 IADD3.X R5, R5, UR9, R30, P3, P4 ;  /* 0x0000000905058c10 */ /* 0x000fe40009fe841e */
[----:B0-----:R-:W-:-:S05]  /*224a0*/  @!P0 IADD3 R10, P3, R6, R10, RZ ;  /* 0x0000000a060a8210 */ /* 0x001fca0007f7e0ff */
[----:B------:R-:W-:Y:S02]  /*224b0*/  @!P0 IMAD.X R11, R5, 0x1, R11, P3 ;  /* 0x00000001050b8824 */ /* 0x000fe400018e060b */
[----:B---3--:R-:W-:Y:S02]  /*224c0*/  FMUL R5, R56, UR17 ;  /* 0x0000001138057c20 */ /* 0x008fe40008400000 */
[----:B------:R-:W3:Y:S01]  /*224d0*/  LDL.LU R56, [R1+0x170] ;  /* 0x0001700001387983 */ /* 0x000ee20000300800 */
[----:B------:R-:W-:Y:S02]  /*224e0*/  LOP3.LUT R8, R8, 0xbfffffff, RZ, 0xc0, !PT ;  /* 0xbfffffff08087812 */ /* 0x000fe400078ec0ff */
[----:B------:R-:W-:Y:S02]  /*224f0*/  ISETP.GE.AND P1, PT, R29, 0x101, PT ;  /* 0x000001011d00780c */ /* 0x000fe40003f26270 */
[----:B------:R-:W-:Y:S02]  /*22500*/  @P2 LOP3.LUT R8, R8, 0x40000000, RZ, 0xfc, !PT ;  /* 0x4000000008082812 */ /* 0x000fe400078efcff */
[----:B------:R-:W-:-:S02]  /*22510*/  ISETP.LT.OR P2, PT, R28, 0x1, !P1 ;  /* 0x000000011c00780c */ /* 0x000fc40004f41670 */
[----:B------:R-:W-:-:S11]  /*22520*/  F2FP.SATFINITE.E4M3.F32.PACK_AB_MERGE_C R5, RZ, R5, RZ ;  /* 0x00000005ff05723e */ /* 0x000fd600048070ff */
[----:B------:R-:W0:Y:S01]  /*22530*/  @!P2 LDC.64 R6, c[0x0][0x5c0] ;  /* 0x00017000ff06ab82 */ /* 0x000e220000000a00 */
[----:B------:R1:W-:Y:S01]  /*22540*/  @!P0 STG.E.U8 desc[UR24][R10.64], R5 ;  /* 0x000000050a008986 */ /* 0x0003e2000c101118 */
[----:B------:R-:W-:Y:S01]  /*22550*/  ISETP.LT.OR P0, PT, R28, 0x2, !P5 ;  /* 0x000000021c00780c */ /* 0x000fe20006f01670 */
[----:B------:R-:W-:Y:S02]  /*22560*/  USHF.L.U32 UR6, UR18, 0x8, URZ ;  /* 0x0000000812067899 */ /* 0x000fe4000800063f */
[----:B------:R-:W-:Y:S01]  /*22570*/  USHF.L.U64.HI UR19, UR18, 0x8, UR19 ;  /* 0x0000000812137899 */ /* 0x000fe20008010213 */
[----:B------:R-:W-:-:S04]  /*22580*/  LOP3.LUT R0, R0, 0xfffffff7, RZ, 0xc0, !PT ;  /* 0xfffffff700007812 */ /* 0x000fc800078ec0ff */
[----:B------:R-:W-:Y:S02]  /*22590*/  @P2 LOP3.LUT R0, R0, 0x8, RZ, 0xfc, !PT ;  /* 0x0000000800002812 */ /* 0x000fe400078efcff */
[----:B0-----:R-:W-:-:S04]  /*225a0*/  @!P2 IADD3 R112, P4, P6, R24, UR6, R6 ;  /* 0x000000061870ac10 */ /* 0x001fc8000fe9e006 */
[----:B------:R-:W-:Y:S02]  /*225b0*/  @!P2 IADD3.X R113, R30, UR19, R7, P4, P6 ;  /* 0x000000131e71ac10 */ /* 0x000fe4000a7ec407 */
[----:B------:R-:W0:Y:S01]  /*225c0*/  @!P0 LDC.64 R6, c[0x0][0x5c0] ;  /* 0x00017000ff068b82 */ /* 0x000e220000000a00 */
[----:B------:R-:W-:Y:S02]  /*225d0*/  LOP3.LUT P6, RZ, R4, 0x8000, RZ, 0xc0, !PT ;  /* 0x0000800004ff7812 */ /* 0x000fe400078cc0ff */
[----:B------:R-:W-:Y:S01]  /*225e0*/  LOP3.LUT R0, R0, 0xf7ffffff, RZ, 0xc0, !PT ;  /* 0xf7ffffff00007812 */ /* 0x000fe200078ec0ff */
[----:B-1----:R-:W-:Y:S02]  /*225f0*/  IMAD.U32 R10, RZ, RZ, UR12 ;  /* 0x0000000cff0a7e24 */ /* 0x002fe4000f8e00ff */
[----:B------:R-:W-:-:S03]  /*22600*/  IMAD.U32 R5, RZ, RZ, UR11 ;  /* 0x0000000bff057e24 */ /* 0x000fc6000f8e00ff */
[----:B------:R-:W-:-:S05]  /*22610*/  @!P0 IADD3 R10, P3, P4, R10, UR10, R24 ;  /* 0x0000000a0a0a8c10 */ /* 0x000fca000fc7e018 */
[----:B------:R-:W-:Y:S02]  /*22620*/  @P6 LOP3.LUT R0, R0, 0x8000000, RZ, 0xfc, !PT ;  /* 0x0800000000006812 */ /* 0x000fe400078efcff */
[----:B------:R-:W-:Y:S02]  /*22630*/  ISETP.LT.OR P6, PT, R28, 0x2, !P1 ;  /* 0x000000021c00780c */ /* 0x000fe40004fc1670 */
[----:B------:R-:W-:Y:S02]  /*22640*/  @!P0 IADD3.X R5, R5, UR9, R30, P3, P4 ;  /* 0x0000000905058c10 */ /* 0x000fe40009fe841e */
[----:B0-----:R-:W-:-:S05]  /*22650*/  @!P0 IADD3 R10, P3, R10, R6, RZ ;  /* 0x000000060a0a8210 */ /* 0x001fca0007f7e0ff */
[----:B------:R-:W-:-:S04]  /*22660*/  @!P0 IMAD.X R11, R5, 0x1, R7, P3 ;  /* 0x00000001050b8824 */ /* 0x000fc800018e0607 */
[----:B------:R-:W0:Y:S01]  /*22670*/  @!P6 LDC.64 R6, c[0x0][0x5c0] ;  /* 0x00017000ff06eb82 */ /* 0x000e220000000a00 */
[----:B----4-:R-:W-:-:S05]  /*22680*/  FMUL R5, R58, UR17 ;  /* 0x000000113a057c20 */ /* 0x010fca0008400000 */
[----:B------:R-:W-:Y:S02]  /*22690*/  F2FP.SATFINITE.E4M3.F32.PACK_AB_MERGE_C R5, RZ, R5, RZ ;  /* 0x00000005ff05723e */ /* 0x000fe400048070ff */
[----:B0-----:R-:W-:-:S04]  /*226a0*/  @!P6 IADD3 R96, P3, P4, R24, UR6, R6 ;  /* 0x000000061860ec10 */ /* 0x001fc8000fc7e006 */
[----:B------:R-:W-:Y:S02]  /*226b0*/  @!P6 IADD3.X R97, R30, UR19, R7, P3, P4 ;  /* 0x000000131e61ec10 */ /* 0x000fe40009fe8407 */
[----:B------:R-:W-:Y:S01]  /*226c0*/  ISETP.LT.OR P4, PT, R28, 0x9, !P1 ;  /* 0x000000091c00780c */ /* 0x000fe20004f81670 */
[----:B------:R2:W-:-:S12]  /*226d0*/  @!P0 STG.E.U8 desc[UR24][R10.64+0x1], R5 ;  /* 0x000001050a008986 */ /* 0x0005d8000c101118 */
[----:B------:R-:W0:Y:S01]  /*226e0*/  @!P4 LDC.64 R6, c[0x0][0x5c0] ;  /* 0x00017000ff06cb82 */ /* 0x000e220000000a00 */
[----:B------:R-:W-:-:S04]  /*226f0*/  LOP3.LUT R0, R0, 0xfffffffb, RZ, 0xc0, !PT ;  /* 0xfffffffb00007812 */ /* 0x000fc800078ec0ff */
[----:B------:R-:W-:-:S04]  /*22700*/  @P6 LOP3.LUT R0, R0, 0x4, RZ, 0xfc, !PT ;  /* 0x0000000400006812 */ /* 0x000fc800078efcff */
[C---:B------:R-:W-:Y:S02]  /*22710*/  LOP3.LUT P6, RZ, R0.reuse, 0x8000000, RZ, 0xc0, !PT ;  /* 0x0800000000ff7812 */ /* 0x040fe400078cc0ff */
[----:B------:R-:W-:-:S04]  /*22720*/  LOP3.LUT R0, R0, 0xfffffffd, RZ, 0xc0, !PT ;  /* 0xfffffffd00007812 */ /* 0x000fc800078ec0ff */
[----:B------:R-:W-:Y:S02]  /*22730*/  @P4 LOP3.LUT R0, R0, 0x2, RZ, 0xfc, !PT ;  /* 0x0000000200004812 */ /* 0x000fe400078efcff */
[----:B0-----:R-:W-:Y:S01]  /*22740*/  @!P4 IADD3 R94, P0, P3, R24, UR6, R6 ;  /* 0x00000006185ecc10 */ /* 0x001fe2000fb1e006 */
[----:B--2---:R-:W-:Y:S02]  /*22750*/  FMUL R5, R57, UR17 ;  /* 0x0000001139057c20 */ /* 0x004fe40008400000 */
[----:B------:R-:W2:Y:S01]  /*22760*/  LDL.LU R57, [R1+0x174] ;  /* 0x0001740001397983 */ /* 0x000ea20000300800 */
[----:B------:R-:W-:Y:S02]  /*22770*/  @!P4 IADD3.X R95, R30, UR19, R7, P0, P3 ;  /* 0x000000131e5fcc10 */ /* 0x000fe400087e6407 */
[----:B------:R-:W-:Y:S01]  /*22780*/  ISETP.LT.OR P4, PT, R28, 0xa, !P1 ;  /* 0x0000000a1c00780c */ /* 0x000fe20004f81670 */
[----:B------:R-:W4:-:S12]  /*22790*/  LDL.LU R58, [R1+0x178] ;  /* 0x00017800013a7983 */ /* 0x000f180000300800 */
[----:B------:R-:W0:Y:S02]  /*227a0*/  @!P4 LDC.64 R6, c[0x0][0x5c0] ;  /* 0x00017000ff06cb82 */ /* 0x000e240000000a00 */
[----:B0-----:R-:W-:-:S04]  /*227b0*/  @!P4 IADD3 R70, P0, P3, R24, UR6, R6 ;  /* 0x000000061846cc10 */ /* 0x001fc8000fb1e006 */
[----:B------:R-:W-:Y:S01]  /*227c0*/  @!P4 IADD3.X R71, R30, UR19, R7, P0, P3 ;  /* 0x000000131e47cc10 */ /* 0x000fe200087e6407 */
[----:B---3--:R-:W-:Y:S02]  /*227d0*/  FMUL R7, R56, UR17 ;  /* 0x0000001138077c20 */ /* 0x008fe40008400000 */
[----:B------:R-:W3:Y:S01]  /*227e0*/  LDL.LU R56, [R1+0x17c] ;  /* 0x00017c0001387983 */ /* 0x000ee20000300800 */
[----:B------:R-:W-:Y:S02]  /*227f0*/  ISETP.LT.OR P0, PT, R28, 0x9, !P5 ;  /* 0x000000091c00780c */ /* 0x000fe40006f01670 */
[----:B------:R-:W-:Y:S02]  /*22800*/  LOP3.LUT P2, RZ, R4, 0x40, RZ, 0xc0, !PT ;  /* 0x0000004004ff7812 */ /* 0x000fe4000784c0ff */
[----:B------:R-:W-:Y:S02]  /*22810*/  F2FP.SATFINITE.E4M3.F32.PACK_AB_MERGE_C R5, RZ, R5, RZ ;  /* 0x00000005ff05723e */ /* 0x000fe400048070ff */
[----:B------:R-:W-:-:S07]  /*22820*/  F2FP.SATFINITE.E4M3.F32.PACK_AB_MERGE_C R7, RZ, R7, RZ ;  /* 0x00000007ff07723e */ /* 0x000fce00048070ff */
[----:B------:R-:W0:Y:S01]  /*22830*/  @!P0 LDC.64 R10, c[0x0][0x5c0] ;  /* 0x00017000ff0a8b82 */ /* 0x000e220000000a00 */
[----:B------:R1:W-:Y:S01]  /*22840*/  @!P6 STG.E.U8 desc[UR24][R20.64+0x8], R5 ;  /* 0x000008051400e986 */ /* 0x0003e2000c101118 */
[----:B------:R-:W-:-:S03]  /*22850*/  LOP3.LUT R0, R0, 0xfffffffe, RZ, 0xc0, !PT ;  /* 0xfffffffe00007812 */ /* 0x000fc600078ec0ff */
[----:B------:R0:W-:Y:S01]  /*22860*/  @!P2 STG.E.U8 desc[UR24][R16.64+0x9], R7 ;  /* 0x000009071000a986 */ /* 0x0001e2000c101118 */
[----:B------:R-:W-:Y:S01]  /*22870*/  ISETP.LT.OR P2, PT, R28, 0x11, !P1 ;  /* 0x000000111c00780c */ /* 0x000fe20004f41670 */
[----:B------:R-:W-:Y:S01]  /*22880*/  IMAD.U32 R6, RZ, RZ, UR12 ;  /* 0x0000000cff067e24 */ /* 0x000fe2000f8e00ff */
[----:B------:R-:W-:-:S04]  /*22890*/  @P4 LOP3.LUT R0, R0, 0x1, RZ, 0xfc, !PT ;  /* 0x0000000100004812 */ /* 0x000fc800078efcff */
[----:B------:R-:W-:Y:S01]  /*228a0*/  @!P0 IADD3 R6, P3, P4, R6, UR10, R24 ;  /* 0x0000000a06068c10 */ /* 0x000fe2000fc7e018 */
[----:B-1----:R-:W-:-:S05]  /*228b0*/  IMAD.U32 R5, RZ, RZ, UR11 ;  /* 0x0000000bff057e24 */ /* 0x002fca000f8e00ff */
[----:B------:R-:W-:Y:S02]  /*228c0*/  @!P0 IADD3.X R5, R5, UR9, R30, P3, P4 ;  /* 0x0000000905058c10 */ /* 0x000fe40009fe841e */
[----:B0-----:R-:W-:Y:S02]  /*228d0*/  @!P0 IADD3 R10, P3, R6, R10, RZ ;  /* 0x0000000a060a8210 */ /* 0x001fe40007f7e0ff */
[----:B------:R-:W0:Y:S03]  /*228e0*/  @!P2 LDC.64 R6, c[0x0][0x5c0] ;  /* 0x00017000ff06ab82 */ /* 0x000e260000000a00 */
[----:B------:R-:W-:Y:S01]  /*228f0*/  @!P0 IMAD.X R11, R5, 0x1, R11, P3 ;  /* 0x00000001050b8824 */ /* 0x000fe200018e060b */
[----:B0-----:R-:W-:-:S04]  /*22900*/  @!P2 IADD3 R72, P4, P6, R24, UR6, R6 ;  /* 0x000000061848ac10 */ /* 0x001fc8000fe9e006 */
[----:B------:R-:W-:Y:S01]  /*22910*/  @!P2 IADD3.X R73, R30, UR19, R7, P4, P6 ;  /* 0x000000131e49ac10 */ /* 0x000fe2000a7ec407 */
[----:B--2---:R-:W-:Y:S02]  /*22920*/  FMUL R5, R57, UR17 ;  /* 0x0000001139057c20 */ /* 0x004fe40008400000 */
[----:B------:R-:W2:Y:S03]  /*22930*/  LDL.LU R57, [R1+0x180] ;  /* 0x0001800001397983 */ /* 0x000ea60000300800 */
[----:B------:R-:W-:-:S05]  /*22940*/  F2FP.SATFINITE.E4M3.F32.PACK_AB_MERGE_C R5, RZ, R5, RZ ;  /* 0x00000005ff05723e */ /* 0x000fca00048070ff */
[----:B------:R0:W-:Y:S01]  /*22950*/  @!P0 STG.E.U8 desc[UR24][R10.64+0x8], R5 ;  /* 0x000008050a008986 */ /* 0x0001e2000c101118 */
[----:B------:R-:W-:-:S13]  /*22960*/  ISETP.LT.OR P0, PT, R28, 0xa, !P5 ;  /* 0x0000000a1c00780c */ /* 0x000fda0006f01670 */
[----:B------:R-:W1:Y:S01]  /*22970*/  @!P0 LDC.64 R6, c[0x0][0x5c0] ;  /* 0x00017000ff068b82 */ /* 0x000e620000000a00 */
[----:B0-----:R-:W-:Y:S02]  /*22980*/  IMAD.U32 R10, RZ, RZ, UR12 ;  /* 0x0000000cff0a7e24 */ /* 0x001fe4000f8e00ff */
[----:B------:R-:W-:-:S03]  /*22990*/  IMAD.U32 R5, RZ, RZ, UR11 ;  /* 0x0000000bff057e24 */ /* 0x000fc6000f8e00ff */
[----:B------:R-:W-:-:S04]  /*229a0*/  @!P0 IADD3 R10, P3, P4, R10, UR10, R24 ;  /* 0x0000000a0a0a8c10 */ /* 0x000fc8000fc7e018 */
[----:B------:R-:W-:Y:S02]  /*229b0*/  @!P0 IADD3.X R5, R5, UR9, R30, P3, P4 ;  /* 0x0000000905058c10 */ /* 0x000fe40009fe841e */
[----:B-1----:R-:W-:-:S05]  /*229c0*/  @!P0 IADD3 R10, P3, R10, R6, RZ ;  /* 0x000000060a0a8210 */ /* 0x002fca0007f7e0ff */
[----:B------:R-:W-:Y:S02]  /*229d0*/  @!P0 IMAD.X R11, R5, 0x1, R7, P3 ;  /* 0x00000001050b8824 */ /* 0x000fe400018e0607 */
[----:B----4-:R-:W-:-:S05]  /*229e0*/  FMUL R5, R58, UR17 ;  /* 0x000000113a057c20 */ /* 0x010fca0008400000 */
[----:B------:R-:W-:-:S05]  /*229f0*/  F2FP.SATFINITE.E4M3.F32.PACK_AB_MERGE_C R5, RZ, R5, RZ ;  /* 0x00000005ff05723e */ /* 0x000fca00048070ff */
[----:B------:R3:W-:Y:S02]  /*22a00*/  @!P0 STG.E.U8 desc[UR24][R10.64+0x9], R5 ;  /* 0x000009050a008986 */ /* 0x0007e4000c101118 */
[----:B---3--:R-:W-:Y:S02]  /*22a10*/  FMUL R5, R56, UR17 ;  /* 0x0000001138057c20 */ /* 0x008fe40008400000 */
[----:B------:R-:W3:Y:S04]  /*22a20*/  LDL.LU R56, [R1+0x184] ;  /* 0x0001840001387983 */ /* 0x000ee80000300800 */
[----:B------:R-:W4:Y:S01]  /*22a30*/  LDL.LU R60, [R1+0x188] ;  /* 0x00018800013c7983 */ /* 0x000f220000300800 */
[----:B------:R-:W-:Y:S02]  /*22a40*/  LOP3.LUT P6, RZ, R4, 0x80, RZ, 0xc0, !PT ;  /* 0x0000008004ff7812 */ /* 0x000fe400078cc0ff */
[----:B------:R-:W-:Y:S01]  /*22a50*/  LOP3.LUT R0, R0, 0xfbffffff, RZ, 0xc0, !PT ;  /* 0xfbffffff00007812 */ /* 0x000fe200078ec0ff */
[----:B------:R-:W4:Y:S01]  /*22a60*/  LDL.LU R59, [R1+0x18c] ;  /* 0x00018c00013b7983 */ /* 0x000f220000300800 */
[----:B------:R-:W-:-:S03]  /*22a70*/  LOP3.LUT R8, R8, 0x7fffffff, RZ, 0xc0, !PT ;  /* 0x7fffffff08087812 */ /* 0x000fc600078ec0ff */
[----:B------:R-:W4:Y:S06]  /*22a80*/  LDL.LU R58, [R1+0x190] ;  /* 0x00019000013a7983 */ /* 0x000f2c0000300800 */
[----:B------:R-:W-:Y:S01]  /*22a90*/  @P6 LOP3.LUT R0, R0, 0x4000000, RZ, 0xfc, !PT ;  /* 0x0400000000006812 */ /* 0x000fe200078efcff */
[----:B------:R-:W4:Y:S01]  /*22aa0*/  LDL.LU R124, [R1+0x194] ;  /* 0x00019400017c7983 */ /* 0x000f220000300800 */
[----:B------:R-:W-:Y:S02]  /*22ab0*/  ISETP.LT.OR P6, PT, R28, 0x12, !P1 ;  /* 0x000000121c00780c */ /* 0x000fe40004fc1670 */
[----:B------:R-:W-:Y:S01]  /*22ac0*/  @P2 LOP3.LUT R8, R8, 0x80000000, RZ, 0xfc, !PT ;  /* 0x8000000008082812 */ /* 0x000fe200078efcff */
[----:B------:R-:W4:Y:S10]  /*22ad0*/  LDL.LU R126, [R1+0x198] ;  /* 0x00019800017e7983 */ /* 0x000f340000300800 */
[----:B------:R-:W0:Y:S01]  /*22ae0*/  @!P6 LDC.64 R6, c[0x0][0x5c0] ;  /* 0x00017000ff06eb82 */ /* 0x000e220000000a00 */
[----:B------:R-:W-:Y:S01]  /*22af0*/  LOP3.LUT R8, R8, 0xefffffff, RZ, 0xc0, !PT ;  /* 0xefffffff08087812 */ /* 0x000fe200078ec0ff */
[----:B------:R-:W4:Y:S01]  /*22b00*/  LDL.LU R125, [R1+0x19c] ;  /* 0x00019c00017d7983 */ /* 0x000f220000300800 */
[----:B0-----:R-:W-:-:S04]  /*22b10*/  @!P6 IADD3 R66, P3, P4, R24, UR6, R6 ;  /* 0x000000061842ec10 */ /* 0x001fc8000fc7e006 */
[----:B------:R-:W-:Y:S02]  /*22b20*/  @!P6 IADD3.X R67, R30, UR19, R7, P3, P4 ;  /* 0x000000131e43ec10 */ /* 0x000fe40009fe8407 */
[----:B------:R-:W-:-:S13]  /*22b30*/  ISETP.LT.OR P4, PT, R28, 0x19, !P1 ;  /* 0x000000191c00780c */ /* 0x000fda0004f81670 */
        /* <DEDUP_REMOVED lines=8> */
[----:B------:R-:W-:Y:S02]  /*22bc0*/  LOP3.LUT P6, RZ, R0, 0x4000000, RZ, 0xc0, !PT ;  /* 0x0400000000ff7812 */ /* 0x000fe400078cc0ff */
[----:B------:R-:W-:Y:S02]  /*22bd0*/  LOP3.LUT P2, RZ, R4, 0x10000, RZ, 0xc0, !PT ;  /* 0x0001000004ff7812 */ /* 0x000fe4000784c0ff */
[----:B0-----:R-:W-:-:S04]  /*22be0*/  @!P4 IADD3 R62, P0, P3, R24, UR6, R6 ;  /* 0x00000006183ecc10 */ /* 0x001fc8000fb1e006 */
[----:B------:R-:W-:Y:S02]  /*22bf0*/  @!P4 IADD3.X R63, R30, UR19, R7, P0, P3 ;  /* 0x000000131e3fcc10 */ /* 0x000fe400087e6407 */
[----:B------:R-:W-:Y:S02]  /*22c00*/  ISETP.LT.OR P0, PT, R28, 0x11, !P5 ;  /* 0x000000111c00780c */ /* 0x000fe40006f01670 */
[----:B------:R-:W-:-:S11]  /*22c10*/  F2FP.SATFINITE.E4M3.F32.PACK_AB_MERGE_C R5, RZ, R5, RZ ;  /* 0x00000005ff05723e */ /* 0x000fd600048070ff */
[----:B------:R-:W0:Y:S01]  /*22c20*/  @!P0 LDC.64 R10, c[0x0][0x5c0] ;  /* 0x00017000ff0a8b82 */ /* 0x000e220000000a00 */
[----:B--2---:R-:W-:Y:S01]  /*22c30*/  FMUL R7, R57, UR17 ;  /* 0x0000001139077c20 */ /* 0x004fe20008400000 */
[----:B------:R1:W-:Y:S04]  /*22c40*/  @!P6 STG.E.U8 desc[UR24][R26.64+0x10], R5 ;  /* 0x000010051a00e986 */ /* 0x0003e8000c101118 */
[----:B------:R-:W-:Y:S01]  /*22c50*/  F2FP.SATFINITE.E4M3.F32.PACK_AB_MERGE_C R7, RZ, R7, RZ ;  /* 0x00000007ff07723e */ /* 0x000fe200048070ff */
[----:B------:R-:W-:Y:S01]  /*22c60*/  IMAD.U32 R6, RZ, RZ, UR12 ;  /* 0x0000000cff067e24 */ /* 0x000fe2000f8e00ff */
[----:B------:R-:W-:-:S03]  /*22c70*/  LOP3.LUT R8, R8, 0xfbffffff, RZ, 0xc0, !PT ;  /* 0xfbffffff08087812 */ /* 0x000fc600078ec0ff */
[----:B------:R2:W-:Y:S01]  /*22c80*/  @!P2 STG.E.U8 desc[UR24][R22.64+0x11], R7 ;  /* 0x000011071600a986 */ /* 0x0005e2000c101118 */
[----:B------:R-:W-:Y:S02]  /*22c90*/  ISETP.LT.OR P2, PT, R28, 0x21, !P1 ;  /* 0x000000211c00780c */ /* 0x000fe40004f41670 */
[----:B------:R-:W-:Y:S01]  /*22ca0*/  @P4 LOP3.LUT R8, R8, 0x4000000, RZ, 0xfc, !PT ;  /* 0x0400000008084812 */ /* 0x000fe200078efcff */
[----:B-1----:R-:W-:Y:S01]  /*22cb0*/  IMAD.U32 R5, RZ, RZ, UR11 ;  /* 0x0000000bff057e24 */ /* 0x002fe2000f8e00ff */
[----:B------:R-:W-:-:S04]  /*22cc0*/  @!P0 IADD3 R6, P3, P4, R6, UR10, R24 ;  /* 0x0000000a06068c10 */ /* 0x000fc8000fc7e018 */
[----:B------:R-:W-:Y:S02]  /*22cd0*/  @!P0 IADD3.X R5, R5, UR9, R30, P3, P4 ;  /* 0x0000000905058c10 */ /* 0x000fe40009fe841e */
[----:B0-----:R-:W-:-:S03]  /*22ce0*/  @!P0 IADD3 R10, P3, R6, R10, RZ ;  /* 0x0000000a060a8210 */ /* 0x001fc60007f7e0ff */
[----:B--2---:R-:W0:Y:S02]  /*22cf0*/  @!P2 LDC.64 R6, c[0x0][0x5c0] ;  /* 0x00017000ff06ab82 */ /* 0x004e240000000a00 */
[----:B------:R-:W-:Y:S01]  /*22d00*/  @!P0 IMAD.X R11, R5, 0x1, R11, P3 ;  /* 0x00000001050b8824 */ /* 0x000fe200018e060b */
[----:B------:R-:W-:Y:S02]  /*22d10*/  LOP3.LUT R0, R0, 0xfdffffff, RZ, 0xc0, !PT ;  /* 0xfdffffff00007812 */ /* 0x000fe400078ec0ff */
[----:B0-----:R-:W-:-:S04]  /*22d20*/  @!P2 IADD3 R64, P4, P6, R24, UR6, R6 ;  /* 0x000000061840ac10 */ /* 0x001fc8000fe9e006 */
[----:B------:R-:W-:Y:S02]  /*22d30*/  @!P2 IADD3.X R65, R30, UR19, R7, P4, P6 ;  /* 0x000000131e41ac10 */ /* 0x000fe4000a7ec407 */
[----:B------:R-:W-:-:S13]  /*22d40*/  LOP3.LUT P6, RZ, R4, 0x20000, RZ, 0xc0, !PT ;  /* 0x0002000004ff7812 */ /* 0x000fda00078cc0ff */
[----:B------:R-:W-:Y:S02]  /*22d50*/  @P6 LOP3.LUT R0, R0, 0x2000000, RZ, 0xfc, !PT ;  /* 0x0200000000006812 */ /* 0x000fe400078efcff */
[----:B------:R-:W-:Y:S01]  /*22d60*/  ISETP.LT.OR P6, PT, R28, 0x22, !P1 ;  /* 0x000000221c00780c */ /* 0x000fe20004fc1670 */
[----:B---3--:R-:W-:-:S05]  /*22d70*/  FMUL R5, R56, UR17 ;  /* 0x0000001138057c20 */ /* 0x008fca0008400000 */
        /* <DEDUP_REMOVED lines=10> */
[----:B------:R-:W0:Y:S02]  /*22e20*/  @!P6 LDC.64 R6, c[0x0][0x5c0] ;  /* 0x00017000ff06eb82 */ /* 0x000e240000000a00 */
[----:B0-----:R-:W-:-:S04]  /*22e30*/  @!P6 IADD3 R56, P3, P4, R24, UR6, R6 ;  /* 0x000000061838ec10 */ /* 0x001fc8000fc7e006 */
[----:B------:R-:W-:Y:S02]  /*22e40*/  @!P6 IADD3.X R57, R30, UR19, R7, P3, P4 ;  /* 0x000000131e39ec10 */ /* 0x000fe40009fe8407 */
[----:B------:R-:W-:Y:S02]  /*22e50*/  ISETP.LT.OR P4, PT, R28, 0x29, !P1 ;  /* 0x000000291c00780c */ /* 0x000fe40004f81670 */
[----:B------:R-:W-:-:S11]  /*22e60*/  LOP3.LUT R8, R8, 0xfeffffff, RZ, 0xc0, !PT ;  /* 0xfeffffff08087812 */ /* 0x000fd600078ec0ff */
[----:B------:R-:W0:Y:S01]  /*22e70*/  @!P4 LDC.64 R6, c[0x0][0x5c0] ;  /* 0x00017000ff06cb82 */ /* 0x000e220000000a00 */
[----:B------:R-:W-:Y:S01]  /*22e80*/  @P2 LOP3.LUT R8, R8, 0x1000000, RZ, 0xfc, !PT ;  /* 0x0100000008082812 */ /* 0x000fe200078efcff */
[----:B----4-:R-:W-:-:S03]  /*22e90*/  FMUL R5, R60, UR17 ;  /* 0x000000113c057c20 */ /* 0x010fc60008400000 */
[----:B------:R-:W-:Y:S02]  /*22ea0*/  LOP3.LUT R8, R8, 0xffbfffff, RZ, 0xc0, !PT ;  /* 0xffbfffff08087812 */ /* 0x000fe400078ec0ff */
[----:B------:R-:W-:Y:S02]  /*22eb0*/  F2FP.SATFINITE.E4M3.F32.PACK_AB_MERGE_C R5, RZ, R5, RZ ;  /* 0x00000005ff05723e */ /* 0x000fe400048070ff */
[----:B------:R-:W-:-:S03]  /*22ec0*/  @P6 LOP3.LUT R8, R8, 0x400000, RZ, 0xfc, !PT ;  /* 0x0040000008086812 */ /* 0x000fc600078efcff */
[----:B------:R1:W-:Y:S01]  /*22ed0*/  @!P0 STG.E.U8 desc[UR24][R10.64+0x11], R5 ;  /* 0x000011050a008986 */ /* 0x0003e2000c101118 */
[----:B------:R-:W-:-:S04]  /*22ee0*/  LOP3.LUT R8, R8, 0xffdfffff, RZ, 0xc0, !PT ;  /* 0xffdfffff08087812 */ /* 0x000fc800078ec0ff */
[----:B------:R-:W-:Y:S02]  /*22ef0*/  @P4 LOP3.LUT R8, R8, 0x200000, RZ, 0xfc, !PT ;  /* 0x0020000008084812 */ /* 0x000fe400078efcff */
[----:B0-----:R-:W-:-:S04]  /*22f00*/  @!P4 IADD3 R60, P0, P3, R24, UR6, R6 ;  /* 0x00000006183ccc10 */ /* 0x001fc8000fb1e006 */
[----:B------:R-:W-:Y:S02]  /*22f10*/  @!P4 IADD3.X R61, R30, UR19, R7, P0, P3 ;  /* 0x000000131e3dcc10 */ /* 0x000fe400087e6407 */
[----:B------:R-:W-:-:S13]  /*22f20*/  ISETP.LT.OR P4, PT, R28, 0x2a, !P1 ;  /* 0x0000002a1c00780c */ /* 0x000fda0004f81670 */
[----:B------:R-:W0:Y:S01]  /*22f30*/  @!P4 LDC.64 R6, c[0x0][0x5c0] ;  /* 0x00017000ff06cb82 */ /* 0x000e220000000a00 */
[----:B------:R-:W-:Y:S02]  /*22f40*/  LOP3.LUT P6, RZ, R0, 0x2000000, RZ, 0xc0, !PT ;  /* 0x0200000000ff7812 */ /* 0x000fe400078cc0ff */
[----:B0-----:R-:W-:-:S04]  /*22f50*/  @!P4 IADD3 R54, P0, P3, R24, UR6, R6 ;  /* 0x000000061836cc10 */ /* 0x001fc8000fb1e006 */
[----:B------:R-:W-:Y:S02]  /*22f60*/  @!P4 IADD3.X R55, R30, UR19, R7, P0, P3 ;  /* 0x000000131e37cc10 */ /* 0x000fe400087e6407 */
[----:B------:R-:W-:Y:S01]  /*22f70*/  ISETP.LT.OR P0, PT, R28, 0x19, !P5 ;  /* 0x000000191c00780c */ /* 0x000fe20006f01670 */
[----:B-1----:R-:W-:-:S12]  /*22f80*/  FMUL R5, R59, UR17 ;  /* 0x000000113b057c20 */ /* 0x002fd80008400000 */
[----:B------:R-:W0:Y:S01]  /*22f90*/  @!P0 LDC.64 R10, c[0x0][0x5c0] ;  /* 0x00017000ff0a8b82 */ /* 0x000e220000000a00 */
[----:B------:R-:W-:Y:S01]  /*22fa0*/  F2FP.SATFINITE.E4M3.F32.PACK_AB_MERGE_C R5, RZ, R5, RZ ;  /* 0x00000005ff05723e */ /* 0x000fe200048070ff */
[----:B------:R-:W-:Y:S01]  /*22fb0*/  IMAD.U32 R6, RZ, RZ, UR12 ;  /* 0x0000000cff067e24 */ /* 0x000fe2000f8e00ff */
[----:B------:R-:W-:-:S03]  /*22fc0*/  LOP3.LUT R8, R8, 0xffefffff, RZ, 0xc0, !PT ;  /* 0xffefffff08087812 */ /* 0x000fc600078ec0ff */
[----:B------:R1:W-:Y:S01]  /*22fd0*/  @!P6 STG.E.U8 desc[UR24][R34.64+0x18], R5 ;  /* 0x000018052200e986 */ /* 0x0003e2000c101118 */
[----:B------:R-:W-:Y:S02]  /*22fe0*/  @P4 LOP3.LUT R8, R8, 0x100000, RZ, 0xfc, !PT ;  /* 0x0010000008084812 */ /* 0x000fe400078efcff */
[----:B------:R-:W-:Y:S01]  /*22ff0*/  @!P0 IADD3 R6, P3, P4, R6, UR10, R24 ;  /* 0x0000000a06068c10 */ /* 0x000fe2000fc7e018 */
[----:B-1----:R-:W-:-:S05]  /*23000*/  IMAD.U32 R5, RZ, RZ, UR11 ;  /* 0x0000000bff057e24 */ /* 0x002fca000f8e00ff */
[----:B------:R-:W-:Y:S02]  /*23010*/  @!P0 IADD3.X R5, R5, UR9, R30, P3, P4 ;  /* 0x0000000905058c10 */ /* 0x000fe40009fe841e */
[----:B0-----:R-:W-:-:S05]  /*23020*/  @!P0 IADD3 R10, P3, R6, R10, RZ ;  /* 0x0000000a060a8210 */ /* 0x001fca0007f7e0ff */
[----:B------:R-:W-:Y:S02]  /*23030*/  @!P0 IMAD.X R11, R5, 0x1, R11, P3 ;  /* 0x00000001050b8824 */ /* 0x000fe400018e060b */
[----:B------:R-:W-:Y:S02]  /*23040*/  FMUL R5, R124, UR17 ;  /* 0x000000117c057c20 */ /* 0x000fe40008400000 */
[----:B------:R-:W2:Y:S01]  /*23050*/  LDL.LU R124, [R1+0x1a0] ;  /* 0x0001a000017c7983 */ /* 0x000ea20000300800 */
[----:B------:R-:W-:Y:S01]  /*23060*/  LOP3.LUT P2, RZ, R4, 0x2, RZ, 0xc0, !PT ;  /* 0x0000000204ff7812 */ /* 0x000fe2000784c0ff */
[----:B------:R-:W-:-:S05]  /*23070*/  FMUL R7, R58, UR17 ;  /* 0x000000113a077c20 */ /* 0x000fca0008400000 */
[----:B------:R-:W-:-:S07]  /*23080*/  F2FP.SATFINITE.E4M3.F32.PACK_AB_MERGE_C R7, RZ, R7, RZ ;  /* 0x00000007ff07723e */ /* 0x000fce00048070ff */
[----:B------:R0:W-:Y:S01]  /*23090*/  @!P2 STG.E.U8 desc[UR24][R14.64+0x19], R7 ;  /* 0x000019070e00a986 */ /* 0x0001e2000c101118 */
[----:B------:R-:W-:Y:S02]  /*230a0*/  ISETP.LT.OR P2, PT, R28, 0x31, !P1 ;  /* 0x000000311c00780c */ /* 0x000fe40004f41670 */
[----:B------:R-:W-:-:S11]  /*230b0*/  F2FP.SATFINITE.E4M3.F32.PACK_AB_MERGE_C R5, RZ, R5, RZ ;  /* 0x00000005ff05723e */ /* 0x000fd600048070ff */
[----:B0-----:R-:W0:Y:S01]  /*230c0*/  @!P2 LDC.64 R6, c[0x0][0x5c0] ;  /* 0x00017000ff06ab82 */ /* 0x001e220000000a00 */
[----:B------:R1:W-:Y:S01]  /*230d0*/  @!P0 STG.E.U8 desc[UR24][R10.64+0x18], R5 ;  /* 0x000018050a008986 */ /* 0x0003e2000c101118 */
[----:B------:R-:W-:Y:S02]  /*230e0*/  ISETP.LT.OR P0, PT, R28, 0x1a, !P5 ;  /* 0x0000001a1c00780c */ /* 0x000fe40006f01670 */
[----:B------:R-:W-:Y:S02]  /*230f0*/  LOP3.LUT R0, R0, 0xfeffffff, RZ, 0xc0, !PT ;  /* 0xfeffffff00007812 */ /* 0x000fe400078ec0ff */
[----:B0-----:R-:W-:-:S04]  /*23100*/  @!P2 IADD3 R58, P4, P6, R24, UR6, R6 ;  /* 0x00000006183aac10 */ /* 0x001fc8000fe9e006 */
[----:B------:R-:W-:-:S05]  /*23110*/  @!P2 IADD3.X R59, R30, UR19, R7, P4, P6 ;  /* 0x000000131e3bac10 */ /* 0x000fca000a7ec407 */
[----:B------:R-:W0:Y:S01]  /*23120*/  @!P0 LDC.64 R6, c[0x0][0x5c0] ;  /* 0x00017000ff068b82 */ /* 0x000e220000000a00 */
[----:B------:R-:W-:Y:S01]  /*23130*/  LOP3.LUT P6, RZ, R4, 0x8, RZ, 0xc0, !PT ;  /* 0x0000000804ff7812 */ /* 0x000fe200078cc0ff */
[----:B-1----:R-:W-:Y:S02]  /*23140*/  IMAD.U32 R10, RZ, RZ, UR12 ;  /* 0x0000000cff0a7e24 */ /* 0x002fe4000f8e00ff */
[----:B------:R-:W-:-:S03]  /*23150*/  IMAD.U32 R5, RZ, RZ, UR11 ;  /* 0x0000000bff057e24 */ /* 0x000fc6000f8e00ff */
[----:B------:R-:W-:-:S07]  /*23160*/  @!P0 IADD3 R10, P3, P4, R10, UR10, R24 ;  /* 0x0000000a0a0a8c10 */ /* 0x000fce000fc7e018 */
[----:B------:R-:W-:Y:S02]  /*23170*/  @P6 LOP3.LUT R0, R0, 0x1000000, RZ, 0xfc, !PT ;  /* 0x0100000000006812 */ /* 0x000fe400078efcff */
[----:B------:R-:W-:Y:S02]  /*23180*/  ISETP.LT.OR P6, PT, R28, 0x32, !P1 ;  /* 0x000000321c00780c */ /* 0x000fe40004fc1670 */
[----:B------:R-:W-:Y:S02]  /*23190*/  @!P0 IADD3.X R5, R5, UR9, R30, P3, P4 ;  /* 0x0000000905058c10 */ /* 0x000fe40009fe841e */
[----:B0-----:R-:W-:-:S05]  /*231a0*/  @!P0 IADD3 R10, P3, R10, R6, RZ ;  /* 0x000000060a0a8210 */ /* 0x001fca0007f7e0ff */
[----:B------:R-:W-:-:S04]  /*231b0*/  @!P0 IMAD.X R11, R5, 0x1, R7, P3 ;  /* 0x00000001050b8824 */ /* 0x000fc800018e0607 */
[----:B------:R-:W0:Y:S01]  /*231c0*/  @!P6 LDC.64 R6, c[0x0][0x5c0] ;  /* 0x00017000ff06eb82 */ /* 0x000e220000000a00 */
[----:B------:R-:W-:-:S05]  /*231d0*/  FMUL R5, R126, UR17 ;  /* 0x000000117e057c20 */ /* 0x000fca0008400000 */
[----:B------:R-:W-:Y:S02]  /*231e0*/  F2FP.SATFINITE.E4M3.F32.PACK_AB_MERGE_C R5, RZ, R5, RZ ;  /* 0x00000005ff05723e */ /* 0x000fe400048070ff */
[----:B0-----:R-:W-:-:S04]  /*231f0*/  @!P6 IADD3 R48, P3, P4, R24, UR6, R6 ;  /* 0x000000061830ec10 */ /* 0x001fc8000fc7e006 */
[----:B------:R-:W-:Y:S02]  /*23200*/  @!P6 IADD3.X R49, R30, UR19, R7, P3, P4 ;  /* 0x000000131e31ec10 */ /* 0x000fe40009fe8407 */
[----:B------:R-:W-:Y:S01]  /*23210*/  ISETP.LT.OR P4, PT, R28, 0x39, !P1 ;  /* 0x000000391c00780c */ /* 0x000fe20004f81670 */
[----:B------:R0:W-:Y:S01]  /*23220*/  @!P0 STG.E.U8 desc[UR24][R10.64+0x19], R5 ;  /* 0x000019050a008986 */ /* 0x0001e2000c101118 */
[----:B------:R-:W-:-:S11]  /*23230*/  LOP3.LUT R8, R8, 0xfff7ffff, RZ, 0xc0, !PT ;  /* 0xfff7ffff08087812 */ /* 0x000fd600078ec0ff */
[----:B------:R-:W1:Y:S01]  /*23240*/  @!P4 LDC.64 R6, c[0x0][0x5c0] ;  /* 0x00017000ff06cb82 */ /* 0x000e620000000a00 */
[----:B0-----:R-:W-:Y:S02]  /*23250*/  FMUL R5, R125, UR17 ;  /* 0x000000117d057c20 */ /* 0x001fe40008400000 */
[----:B------:R-:W3:Y:S01]  /*23260*/  LDL.LU R125, [R1+0x1a4] ;  /* 0x0001a400017d7983 */ /* 0x000ee20000300800 */
[----:B------:R-:W-:-:S03]  /*23270*/  @P2 LOP3.LUT R8, R8, 0x80000, RZ, 0xfc, !PT ;  /* 0x0008000008082812 */ /* 0x000fc600078efcff */
[----:B------:R-:W4:Y:S01]  /*23280*/  LDL.LU R126, [R1+0x1a8] ;  /* 0x0001a800017e7983 */ /* 0x000f220000300800 */
[----:B------:R-:W-:-:S04]  /*23290*/  LOP3.LUT R8, R8, 0xfffdffff, RZ, 0xc0, !PT ;  /* 0xfffdffff08087812 */ /* 0x000fc800078ec0ff */
[----:B------:R-:W-:-:S04]  /*232a0*/  @P6 LOP3.LUT R8, R8, 0x20000, RZ, 0xfc, !PT ;  /* 0x0002000008086812 */ /* 0x000fc800078efcff */
[----:B------:R-:W-:-:S04]  /*232b0*/  LOP3.LUT R8, R8, 0xfffeffff, RZ, 0xc0, !PT ;  /* 0xfffeffff08087812 */ /* 0x000fc800078ec0ff */
[----:B------:R-:W-:Y:S02]  /*232c0*/  @P4 LOP3.LUT R8, R8, 0x10000, RZ, 0xfc, !PT ;  /* 0x0001000008084812 */ /* 0x000fe400078efcff */
[----:B-1----:R-:W-:-:S04]  /*232d0*/  @!P4 IADD3 R52, P0, P3, R24, UR6, R6 ;  /* 0x000000061834cc10 */ /* 0x002fc8000fb1e006 */
[----:B------:R-:W-:Y:S02]  /*232e0*/  @!P4 IADD3.X R53, R30, UR19, R7, P0, P3 ;  /* 0x000000131e35cc10 */ /* 0x000fe400087e6407 */
[----:B------:R-:W-:-:S13]  /*232f0*/  ISETP.LT.OR P4, PT, R28, 0x3a, !P1 ;  /* 0x0000003a1c00780c */ /* 0x000fda0004f81670 */
[----:B------:R-:W0:Y:S02]  /*23300*/  @!P4 LDC.64 R6, c[0x0][0x5c0] ;  /* 0x00017000ff06cb82 */ /* 0x000e240000000a00 */
[----:B0-----:R-:W-:-:S04]  /*23310*/  @!P4 IADD3 R46, P0, P3, R24, UR6, R6 ;  /* 0x00000006182ecc10 */ /* 0x001fc8000fb1e006 */
[----:B------:R-:W-:Y:S01]  /*23320*/  @!P4 IADD3.X R47, R30, UR19, R7, P0, P3 ;  /* 0x000000131e2fcc10 */ /* 0x000fe200087e6407 */
[----:B--2---:R-:W-:Y:S02]  /*23330*/  FMUL R7, R124, UR17 ;  /* 0x000000117c077c20 */ /* 0x004fe40008400000 */
[----:B------:R-:W2:Y:S01]  /*23340*/  LDL.LU R124, [R1+0x1ac] ;  /* 0x0001ac00017c7983 */ /* 0x000ea20000300800 */
[----:B------:R-:W-:Y:S02]  /*23350*/  ISETP.LT.OR P0, PT, R28, 0x21, !P5 ;  /* 0x000000211c00780c */ /* 0x000fe40006f01670 */
[----:B------:R-:W-:Y:S02]  /*23360*/  LOP3.LUT P6, RZ, R0, 0x1000000, RZ, 0xc0, !PT ;  /* 0x0100000000ff7812 */ /* 0x000fe400078cc0ff */
[----:B------:R-:W-:Y:S02]  /*23370*/  LOP3.LUT P2, RZ, R4, 0x40000, RZ, 0xc0, !PT ;  /* 0x0004000004ff7812 */ /* 0x000fe4000784c0ff */
[----:B------:R-:W-:-:S07]  /*23380*/  F2FP.SATFINITE.E4M3.F32.PACK_AB_MERGE_C R5, RZ, R5, RZ ;  /* 0x00000005ff05723e */ /* 0x000fce00048070ff */
[----:B------:R-:W0:Y:S01]  /*23390*/  @!P0 LDC.64 R10, c[0x0][0x5c0] ;  /* 0x00017000ff0a8b82 */ /* 0x000e220000000a00 */
[----:B------:R-:W-:Y:S01]  /*233a0*/  F2FP.SATFINITE.E4M3.F32.PACK_AB_MERGE_C R7, RZ, R7, RZ ;  /* 0x00000007ff07723e */ /* 0x000fe200048070ff */
        /* <DEDUP_REMOVED lines=14> */
[----:B---3--:R-:W-:Y:S02]  /*23490*/  FMUL R5, R125, UR17 ;  /* 0x000000117d057c20 */ /* 0x008fe40008400000 */
[----:B------:R-:W3:Y:S03]  /*234a0*/  LDL.LU R125, [R1+0x1b0] ;  /* 0x0001b000017d7983 */ /* 0x000ee60000300800 */
        /* <DEDUP_REMOVED lines=13> */
[----:B--2---:R-:W-:Y:S02]  /*23580*/  FMUL R5, R124, UR17 ;  /* 0x000000117c057c20 */ /* 0x004fe40008400000 */
[----:B------:R-:W2:Y:S01]  /*23590*/  LDL.LU R124, [R1+0x1b4] ;  /* 0x0001b400017c7983 */ /* 0x000ea20000300800 */
[----:B------:R-:W-:Y:S02]  /*235a0*/  LOP3.LUT P6, RZ, R4, 0x80000, RZ, 0xc0, !PT ;  /* 0x0008000004ff7812 */ /* 0x000fe400078cc0ff */
[----:B------:R-:W-:Y:S01]  /*235b0*/  LOP3.LUT R0, R0, 0xff7fffff, RZ, 0xc0, !PT ;  /* 0xff7fffff00007812 */ /* 0x000fe200078ec0ff */
[----:B------:R-:W4:Y:S10]  /*235c0*/  LDL.LU R126, [R1+0x1b8] ;  /* 0x0001b800017e7983 */ /* 0x000f340000300800 */
[----:B------:R-:W-:-:S02]  /*235d0*/  @P6 LOP3.LUT R0, R0, 0x800000, RZ, 0xfc, !PT ;  /* 0x0080000000006812 */ /* 0x000fc400078efcff */
[----:B------:R-:W-:-:S13]  /*235e0*/  ISETP.LT.OR P6, PT, R28, 0x42, !P1 ;  /* 0x000000421c00780c */ /* 0x000fda0004fc1670 */
[----:B------:R-:W0:Y:S02]  /*235f0*/  @!P6 LDC.64 R6, c[0x0][0x5c0] ;  /* 0x00017000ff06eb82 */ /* 0x000e240000000a00 */
[----:B0-----:R-:W-:-:S04]  /*23600*/  @!P6 IADD3 R44, P3, P4, R24, UR6, R6 ;  /* 0x00000006182cec10 */ /* 0x001fc8000fc7e006 */
[----:B------:R-:W-:Y:S02]  /*23610*/  @!P6 IADD3.X R45, R30, UR19, R7, P3, P4 ;  /* 0x000000131e2dec10 */ /* 0x000fe40009fe8407 */
[----:B------:R-:W-:Y:S02]  /*23620*/  ISETP.LT.OR P4, PT, R28, 0x49, !P1 ;  /* 0x000000491c00780c */ /* 0x000fe40004f81670 */
[----:B------:R-:W-:-:S11]  /*23630*/  LOP3.LUT R8, R8, 0xffffdfff, RZ, 0xc0, !PT ;  /* 0xffffdfff08087812 */ /* 0x000fd600078ec0ff */
[----:B------:R-:W0:Y:S01]  /*23640*/  @!P4 LDC.64 R6, c[0x0][0x5c0] ;  /* 0x00017000ff06cb82 */ /* 0x000e220000000a00 */
[----:B------:R-:W-:-:S04]  /*23650*/  @P2 LOP3.LUT R8, R8, 0x2000, RZ, 0xfc, !PT ;  /* 0x0000200008082812 */ /* 0x000fc800078efcff */
[----:B------:R-:W-:-:S04]  /*23660*/  LOP3.LUT R8, R8, 0xfffff7ff, RZ, 0xc0, !PT ;  /* 0xfffff7ff08087812 */ /* 0x000fc800078ec0ff */
[----:B------:R-:W-:-:S04]  /*23670*/  @P6 LOP3.LUT R8, R8, 0x800, RZ, 0xfc, !PT ;  /* 0x0000080008086812 */ /* 0x000fc800078efcff */
[----:B------:R-:W-:-:S04]  /*23680*/  LOP3.LUT R8, R8, 0xfffffbff, RZ, 0xc0, !PT ;  /* 0xfffffbff08087812 */ /* 0x000fc800078ec0ff */
[----:B------:R-:W-:Y:S02]  /*23690*/  @P4 LOP3.LUT R8, R8, 0x400, RZ, 0xfc, !PT ;  /* 0x0000040008084812 */ /* 0x000fe400078efcff */
[----:B0-----:R-:W-:-:S04]  /*236a0*/  @!P4 IADD3 R42, P0, P3, R24, UR6, R6 ;  /* 0x00000006182acc10 */ /* 0x001fc8000fb1e006 */
[----:B------:R-:W-:Y:S02]  /*236b0*/  @!P4 IADD3.X R43, R30, UR19, R7, P0, P3 ;  /* 0x000000131e2bcc10 */ /* 0x000fe400087e6407 */
[----:B------:R-:W-:-:S13]  /*236c0*/  ISETP.LT.OR P4, PT, R28, 0x4a, !P1 ;  /* 0x0000004a1c00780c */ /* 0x000fda0004f81670 */
[----:B------:R-:W0:Y:S02]  /*236d0*/  @!P4 LDC.64 R6, c[0x0][0x5c0] ;  /* 0x00017000ff06cb82 */ /* 0x000e240000000a00 */
[----:B0-----:R-:W-:-:S04]  /*236e0*/  @!P4 IADD3 R40, P0, P3, R24, UR6, R6 ;  /* 0x000000061828cc10 */ /* 0x001fc8000fb1e006 */
[----:B------:R-:W-:Y:S01]  /*236f0*/  @!P4 IADD3.X R41, R30, UR19, R7, P0, P3 ;  /* 0x000000131e29cc10 */ /* 0x000fe200087e6407 */
[----:B---3--:R-:W-:Y:S02]  /*23700*/  FMUL R7, R125, UR17 ;  /* 0x000000117d077c20 */ /* 0x008fe40008400000 */
[----:B------:R-:W3:Y:S01]  /*23710*/  LDL.LU R125, [R1+0x1bc] ;  /* 0x0001bc00017d7983 */ /* 0x000ee20000300800 */
[----:B------:R-:W-:Y:S02]  /*23720*/  ISETP.LT.OR P0, PT, R28, 0x29, !P5 ;  /* 0x000000291c00780c */ /* 0x000fe40006f01670 */
[----:B------:R-:W-:-:S11]  /*23730*/  LOP3.LUT P6, RZ, R0, 0x800000, RZ, 0xc0, !PT ;  /* 0x0080000000ff7812 */ /* 0x000fd600078cc0ff */
        /* <DEDUP_REMOVED lines=10> */
[----:B------:R-:W-:Y:S01]  /*237e0*/  @!P0 IMAD.X R11, R5, 0x1, R11, P3 ;  /* 0x00000001050b8824 */ /* 0x000fe200018e060b */
[----:B------:R-:W-:Y:S01]  /*237f0*/  LOP3.LUT P2, RZ, R4, 0x100, RZ, 0xc0, !PT ;  /* 0x0000010004ff7812 */ /* 0x000fe2000784c0ff */
[----:B--2---:R-:W-:Y:S02]  /*23800*/  FMUL R5, R124, UR17 ;  /* 0x000000117c057c20 */ /* 0x004fe40008400000 */
[----:B------:R-:W2:Y:S01]  /*23810*/  LDL.LU R124, [R1+0x1c0] ;  /* 0x0001c000017c7983 */ /* 0x000ea20000300800 */
[----:B------:R-:W-:-:S09]  /*23820*/  F2FP.SATFINITE.E4M3.F32.PACK_AB_MERGE_C R7, RZ, R7, RZ ;  /* 0x00000007ff07723e */ /* 0x000fd200048070ff */
        /* <DEDUP_REMOVED lines=19> */
[----:B------:R-:W0:Y:S02]  /*23960*/  @!P6 LDC.64 R6, c[0x0][0x5c0] ;  /* 0x00017000ff06eb82 */ /* 0x000e240000000a00 */
[----:B0-----:R-:W-:-:S04]  /*23970*/  @!P6 IADD3 R36, P3, P4, R24, UR6, R6 ;  /* 0x000000061824ec10 */ /* 0x001fc8000fc7e006 */
[----:B------:R-:W-:Y:S02]  /*23980*/  @!P6 IADD3.X R37, R30, UR19, R7, P3, P4 ;  /* 0x000000131e25ec10 */ /* 0x000fe40009fe8407 */
[----:B------:R-:W-:Y:S01]  /*23990*/  ISETP.LT.OR P4, PT, R28, 0x59, !P1 ;  /* 0x000000591c00780c */ /* 0x000fe20004f81670 */
[----:B----4-:R-:W-:Y:S01]  /*239a0*/  FMUL R5, R126, UR17 ;  /* 0x000000117e057c20 */ /* 0x010fe20008400000 */
[----:B------:R-:W-:-:S11]  /*239b0*/  LOP3.LUT R8, R8, 0xfffffeff, RZ, 0xc0, !PT ;  /* 0xfffffeff08087812 */ /* 0x000fd600078ec0ff */
[----:B------:R-:W0:Y:S01]  /*239c0*/  @!P4 LDC.64 R6, c[0x0][0x5c0] ;  /* 0x00017000ff06cb82 */ /* 0x000e220000000a00 */
[----:B------:R-:W-:Y:S02]  /*239d0*/  F2FP.SATFINITE.E4M3.F32.PACK_AB_MERGE_C R5, RZ, R5, RZ ;  /* 0x00000005ff05723e */ /* 0x000fe400048070ff */
[----:B------:R-:W-:-:S03]  /*239e0*/  @P2 LOP3.LUT R8, R8, 0x100, RZ, 0xfc, !PT ;  /* 0x0000010008082812 */ /* 0x000fc600078efcff */
[----:B------:R3:W-:Y:S01]  /*239f0*/  @!P0 STG.E.U8 desc[UR24][R10.64+0x29], R5 ;  /* 0x000029050a008986 */ /* 0x0007e2000c101118 */
[----:B------:R-:W-:-:S04]  /*23a00*/  LOP3.LUT R8, R8, 0xffffff7f, RZ, 0xc0, !PT ;  /* 0xffffff7f08087812 */ /* 0x000fc800078ec0ff */
[----:B------:R-:W-:Y:S01]  /*23a10*/  @P6 LOP3.LUT R8, R8, 0x80, RZ, 0xfc, !PT ;  /* 0x0000008008086812 */ /* 0x000fe200078efcff */
[----:B---3--:R-:W-:Y:S02]  /*23a20*/  FMUL R5, R125, UR17 ;  /* 0x000000117d057c20 */ /* 0x008fe40008400000 */
[----:B------:R-:W3:Y:S01]  /*23a30*/  LDL.LU R125, [R1+0x1c4] ;  /* 0x0001c400017d7983 */ /* 0x000ee20000300800 */
[----:B------:R-:W-:Y:S02]  /*23a40*/  LOP3.LUT R8, R8, 0xffffffbf, RZ, 0xc0, !PT ;  /* 0xffffffbf08087812 */ /* 0x000fe400078ec0ff */
[----:B0-----:R-:W-:Y:S02]  /*23a50*/  @!P4 IADD3 R34, P0, P3, R24, UR6, R6 ;  /* 0x000000061822cc10 */ /* 0x001fe4000fb1e006 */
[----:B------:R-:W-:Y:S02]  /*23a60*/  @P4 LOP3.LUT R8, R8, 0x40, RZ, 0xfc, !PT ;  /* 0x0000004008084812 */ /* 0x000fe400078efcff */
[----:B------:R-:W-:-:S02]  /*23a70*/  @!P4 IADD3.X R35, R30, UR19, R7, P0, P3 ;  /* 0x000000131e23cc10 */ /* 0x000fc400087e6407 */
        /* <DEDUP_REMOVED lines=9> */
[----:B------:R-:W-:Y:S01]  /*23b10*/  F2FP.SATFINITE.E4M3.F32.PACK_AB_MERGE_C R5, RZ, R5, RZ ;  /* 0x00000005ff05723e */ /* 0x000fe200048070ff */
[----:B------:R-:W-:Y:S01]  /*23b20*/  IMAD.U32 R6, RZ, RZ, UR12 ;  /* 0x0000000cff067e24 */ /* 0x000fe2000f8e00ff */
[----:B------:R-:W-:Y:S01]  /*23b30*/  F2FP.SATFINITE.E4M3.F32.PACK_AB_MERGE_C R7, RZ, R7, RZ ;  /* 0x00000007ff07723e */ /* 0x000fe200048070ff */
[----:B------:R-:W4:Y:S04]  /*23b40*/  LDL.LU R126, [R1+0x1cc] ;  /* 0x0001cc00017e7983 */ /* 0x000f280000300800 */
[----:B------:R-:W0:Y:S02]  /*23b50*/  @!P0 LDC.64 R10, c[0x0][0x5c0] ;  /* 0x00017000ff0a8b82 */ /* 0x000e240000000a00 */
[----:B------:R1:W-:Y:S01]  /*23b60*/  @!P6 STG.E.U8 desc[UR24][R80.64+0x30], R5 ;  /* 0x000030055000e986 */ /* 0x0003e2000c101118 */
[----:B------:R-:W-:-:S03]  /*23b70*/  LOP3.LUT R8, R8, 0xffffffdf, RZ, 0xc0, !PT ;  /* 0xffffffdf08087812 */ /* 0x000fc600078ec0ff */
[----:B------:R0:W-:Y:S01]  /*23b80*/  @!P2 STG.E.U8 desc[UR24][R82.64+0x31], R7 ;  /* 0x000031075200a986 */ /* 0x0001e2000c101118 */
[----:B------:R-:W-:Y:S02]  /*23b90*/  ISETP.LT.OR P2, PT, R28, 0x61, !P1 ;  /* 0x000000611c00780c */ /* 0x000fe40004f41670 */
[----:B------:R-:W-:Y:S02]  /*23ba0*/  @P4 LOP3.LUT R8, R8, 0x20, RZ, 0xfc, !PT ;  /* 0x0000002008084812 */ /* 0x000fe400078efcff */
        /* <DEDUP_REMOVED lines=20> */
[----:B--2---:R-:W-:Y:S02]  /*23cf0*/  FMUL R5, R124, UR17 ;  /* 0x000000117c057c20 */ /* 0x004fe40008400000 */
[----:B------:R-:W2:Y:S01]  /*23d00*/  LDL.LU R124, [R1+0x1d4] ;  /* 0x0001d400017c7983 */ /* 0x000ea20000300800 */
[----:B------:R-:W-:Y:S02]  /*23d10*/  LOP3.LUT P6, RZ, R4, 0x200000, RZ, 0xc0, !PT ;  /* 0x0020000004ff7812 */ /* 0x000fe400078cc0ff */
[----:B------:R-:W-:-:S11]  /*23d20*/  LOP3.LUT R0, R0, 0xffdfffff, RZ, 0xc0, !PT ;  /* 0xffdfffff00007812 */ /* 0x000fd600078ec0ff */
[----:B------:R-:W-:Y:S02]  /*23d30*/  @P6 LOP3.LUT R0, R0, 0x200000, RZ, 0xfc, !PT ;  /* 0x0020000000006812 */ /* 0x000fe400078efcff */
[----:B------:R-:W-:-:S13]  /*23d40*/  ISETP.LT.OR P6, PT, R28, 0x62, !P1 ;  /* 0x000000621c00780c */ /* 0x000fda0004fc1670 */
[----:B------:R-:W0:Y:S02]  /*23d50*/  @!P6 LDC.64 R6, c[0x0][0x5c0] ;  /* 0x00017000ff06eb82 */ /* 0x000e240000000a00 */
[----:B0-----:R-:W-:-:S04]  /*23d60*/  @!P6 IADD3 R22, P3, P4, R24, UR6, R6 ;  /* 0x000000061816ec10 */ /* 0x001fc8000fc7e006 */
[----:B------:R-:W-:Y:S02]  /*23d70*/  @!P6 IADD3.X R23, R30, UR19, R7, P3, P4 ;  /* 0x000000131e17ec10 */ /* 0x000fe40009fe8407 */
[----:B------:R-:W-:Y:S02]  /*23d80*/  ISETP.LT.OR P4, PT, R28, 0x69, !P1 ;  /* 0x000000691c00780c */ /* 0x000fe40004f81670 */
[----:B------:R-:W-:-:S11]  /*23d90*/  LOP3.LUT R8, R8, 0xffffffef, RZ, 0xc0, !PT ;  /* 0xffffffef08087812 */ /* 0x000fd600078ec0ff */
[----:B------:R-:W0:Y:S01]  /*23da0*/  @!P4 LDC.64 R6, c[0x0][0x5c0] ;  /* 0x00017000ff06cb82 */ /* 0x000e220000000a00 */
[----:B------:R-:W-:Y:S02]  /*23db0*/  @P2 LOP3.LUT R8, R8, 0x10, RZ, 0xfc, !PT ;  /* 0x0000001008082812 */ /* 0x000fe400078efcff */
[----:B------:R-:W-:Y:S02]  /*23dc0*/  F2FP.SATFINITE.E4M3.F32.PACK_AB_MERGE_C R5, RZ, R5, RZ ;  /* 0x00000005ff05723e */ /* 0x000fe400048070ff */
[----:B------:R-:W-:-:S04]  /*23dd0*/  LOP3.LUT R8, R8, 0xfffffff7, RZ, 0xc0, !PT ;  /* 0xfffffff708087812 */ /* 0x000fc800078ec0ff */
[----:B------:R-:W-:Y:S01]  /*23de0*/  @P6 LOP3.LUT R8, R8, 0x8, RZ, 0xfc, !PT ;  /* 0x0000000808086812 */ /* 0x000fe200078efcff */
[----:B------:R4:W-:Y:S03]  /*23df0*/  @!P0 STG.E.U8 desc[UR24][R10.64+0x31], R5 ;  /* 0x000031050a008986 */ /* 0x0009e6000c101118 */
        /* <DEDUP_REMOVED lines=11> */
[----:B------:R-:W-:Y:S01]  /*23eb0*/  LOP3.LUT P6, RZ, R0, 0x200000, RZ, 0xc0, !PT ;  /* 0x0020000000ff7812 */ /* 0x000fe200078cc0ff */
[----:B----4-:R-:W-:Y:S01]  /*23ec0*/  FMUL R5, R126, UR17 ;  /* 0x000000117e057c20 */ /* 0x010fe20008400000 */
[----:B------:R-:W-:Y:S01]  /*23ed0*/  LOP3.LUT R8, R8, 0xfffffffd, RZ, 0xc0, !PT ;  /* 0xfffffffd08087812 */ /* 0x000fe200078ec0ff */
[----:B------:R-:W-:Y:S01]  /*23ee0*/  IMAD.U32 R6, RZ, RZ, UR12 ;  /* 0x0000000cff067e24 */ /* 0x000fe2000f8e00ff */
[----:B------:R-:W4:Y:S07]  /*23ef0*/  LDL.LU R126, [R1+0x1dc] ;  /* 0x0001dc00017e7983 */ /* 0x000f2e0000300800 */
[----:B------:R-:W0:Y:S01]  /*23f00*/  @!P0 LDC.64 R10, c[0x0][0x5c0] ;  /* 0x00017000ff0a8b82 */ /* 0x000e220000000a00 */
[----:B------:R-:W-:-:S02]  /*23f10*/  F2FP.SATFINITE.E4M3.F32.PACK_AB_MERGE_C R5, RZ, R5, RZ ;  /* 0x00000005ff05723e */ /* 0x000fc400048070ff */
[----:B------:R-:W-:-:S03]  /*23f20*/  @P4 LOP3.LUT R8, R8, 0x2, RZ, 0xfc, !PT ;  /* 0x0000000208084812 */ /* 0x000fc600078efcff */
[----:B------:R1:W-:Y:S01]  /*23f30*/  @!P6 STG.E.U8 desc[UR24][R84.64+0x38], R5 ;  /* 0x000038055400e986 */ /* 0x0003e2000c101118 */
        /* <DEDUP_REMOVED lines=19> */
[----:B-1----:R-:W-:Y:S01]  /*24070*/  IMAD.U32 R10, RZ, RZ, UR12 ;  /* 0x0000000cff0a7e24 */ /* 0x002fe2000f8e00ff */
[----:B------:R-:W-:Y:S01]  /*24080*/  @P2 LOP3.LUT R8, R8, 0x1, RZ, 0xfc, !PT ;  /* 0x0000000108082812 */ /* 0x000fe200078efcff */
[----:B------:R-:W-:Y:S01]  /*24090*/  IMAD.U32 R5, RZ, RZ, UR11 ;  /* 0x0000000bff057e24 */ /* 0x000fe2000f8e00ff */
[----:B------:R-:W-:Y:S02]  /*240a0*/  ISETP.LT.OR P2, PT, R28, 0x72, !P1 ;  /* 0x000000721c00780c */ /* 0x000fe40004f41670 */
[----:B------:R-:W-:-:S04]  /*240b0*/  @!P0 IADD3 R10, P3, P4, R10, UR10, R24 ;  /* 0x0000000a0a0a8c10 */ /* 0x000fc8000fc7e018 */
[----:B------:R-:W-:Y:S02]  /*240c0*/  @!P0 IADD3.X R5, R5, UR9, R30, P3, P4 ;  /* 0x0000000905058c10 */ /* 0x000fe40009fe841e */
[----:B0-----:R-:W-:-:S05]  /*240d0*/  @!P0 IADD3 R10, P3, R10, R6, RZ ;  /* 0x000000060a0a8210 */ /* 0x001fca0007f7e0ff */
[----:B------:R-:W-:Y:S02]  /*240e0*/  @!P0 IMAD.X R11, R5, 0x1, R7, P3 ;  /* 0x00000001050b8824 */ /* 0x000fe400018e0607 */
[----:B------:R-:W0:Y:S02]  /*240f0*/  @!P2 LDC.64 R6, c[0x0][0x5c0] ;  /* 0x00017000ff06ab82 */ /* 0x000e240000000a00 */
[----:B0-----:R-:W-:-:S04]  /*24100*/  @!P2 IADD3 R14, P3, P4, R24, UR6, R6 ;  /* 0x00000006180eac10 */ /* 0x001fc8000fc7e006 */
[----:B------:R-:W-:Y:S02]  /*24110*/  @!P2 IADD3.X R15, R30, UR19, R7, P3, P4 ;  /* 0x000000131e0fac10 */ /* 0x000fe40009fe8407 */
[----:B------:R-:W-:-:S13]  /*24120*/  ISETP.LT.OR P4, PT, R28, 0x79, !P1 ;  /* 0x000000791c00780c */ /* 0x000fda0004f81670 */
[----:B------:R-:W0:Y:S01]  /*24130*/  @!P4 LDC.64 R6, c[0x0][0x5c0] ;  /* 0x00017000ff06cb82 */ /* 0x000e220000000a00 */
[----:B---3--:R-:W-:Y:S02]  /*24140*/  FMUL R5, R125, UR17 ;  /* 0x000000117d057c20 */ /* 0x008fe40008400000 */
[----:B------:R-:W3:Y:S03]  /*24150*/  LDL.LU R125, [R1+0x1e4] ;  /* 0x0001e400017d7983 */ /* 0x000ee60000300800 */
[----:B------:R-:W-:-:S05]  /*24160*/  F2FP.SATFINITE.E4M3.F32.PACK_AB_MERGE_C R5, RZ, R5, RZ ;  /* 0x00000005ff05723e */ /* 0x000fca00048070ff */
[----:B------:R4:W-:Y:S01]  /*24170*/  @!P0 STG.E.U8 desc[UR24][R10.64+0x39], R5 ;  /* 0x000039050a008986 */ /* 0x0009e2000c101118 */
[----:B0-----:R-:W-:-:S04]  /*24180*/  @!P4 IADD3 R12, P0, P3, R24, UR6, R6 ;  /* 0x00000006180ccc10 */ /* 0x001fc8000fb1e006 */
[----:B------:R-:W-:Y:S02]  /*24190*/  @!P4 IADD3.X R13, R30, UR19, R7, P0, P3 ;  /* 0x000000131e0dcc10 */ /* 0x000fe400087e6407 */
[----:B------:R-:W-:-:S13]  /*241a0*/  ISETP.LT.OR P3, PT, R28, 0x7a, !P1 ;  /* 0x0000007a1c00780c */ /* 0x000fda0004f61670 */
[----:B------:R-:W0:Y:S01]  /*241b0*/  @!P3 LDC.64 R6, c[0x0][0x5c0] ;  /* 0x00017000ff06bb82 */ /* 0x000e220000000a00 */
[----:B----4-:R-:W-:Y:S02]  /*241c0*/  FMUL R5, R126, UR17 ;  /* 0x000000117e057c20 */ /* 0x010fe40008400000 */
[----:B------:R-:W4:Y:S01]  /*241d0*/  LDL.LU R126, [R1+0x1e8] ;  /* 0x0001e800017e7983 */ /* 0x000f220000300800 */
[----:B0-----:R-:W-:Y:S01]  /*241e0*/  @!P3 IADD3 R10, P0, P1, R24, UR6, R6 ;  /* 0x00000006180abc10 */ /* 0x001fe2000f91e006 */
[----:B--2---:R-:W-:Y:S02]  /*241f0*/  FMUL R6, R124, UR17 ;  /* 0x000000117c067c20 */ /* 0x004fe40008400000 */
[----:B------:R-:W2:Y:S01]  /*24200*/  LDL.LU R124, [R1+0x1ec] ;  /* 0x0001ec00017c7983 */ /* 0x000ea20000300800 */
[C---:B------:R-:W-:Y:S02]  /*24210*/  LOP3.LUT P6, RZ, R4.reuse, 0x1, RZ, 0xc0, !PT ;  /* 0x0000000104ff7812 */ /* 0x040fe400078cc0ff */
[----:B------:R-:W-:-:S02]  /*24220*/  LOP3.LUT R4, R4, 0x7fffffff, RZ, 0xc0, !PT ;  /* 0x7fffffff04047812 */ /* 0x000fc400078ec0ff */
[----:B------:R-:W-:Y:S02]  /*24230*/  @!P3 IADD3.X R11, R30, UR19, R7, P0, P1 ;  /* 0x000000131e0bbc10 */ /* 0x000fe400087e2407 */
[----:B------:R-:W-:Y:S02]  /*24240*/  @P2 LOP3.LUT R4, R4, 0x80000000, RZ, 0xfc, !PT ;  /* 0x8000000004042812 */ /* 0x000fe400078efcff */
[----:B------:R-:W-:Y:S02]  /*24250*/  LOP3.LUT P2, RZ, R0, 0x100000, RZ, 0xc0, !PT ;  /* 0x0010000000ff7812 */ /* 0x000fe4000784c0ff */
[----:B------:R-:W-:Y:S02]  /*24260*/  ISETP.LT.OR P0, PT, R28, 0x41, !P5 ;  /* 0x000000411c00780c */ /* 0x000fe40006f01670 */
[----:B------:R-:W-:Y:S02]  /*24270*/  F2FP.SATFINITE.E4M3.F32.PACK_AB_MERGE_C R5, RZ, R5, RZ ;  /* 0x00000005ff05723e */ /* 0x000fe400048070ff */
[----:B------:R-:W-:-:S03]  /*24280*/  F2FP.SATFINITE.E4M3.F32.PACK_AB_MERGE_C R6, RZ, R6, RZ ;  /* 0x00000006ff06723e */ /* 0x000fc600048070ff */
[----:B------:R-:W-:Y:S04]  /*24290*/  @!P6 STG.E.U8 desc[UR24][R86.64+0x40], R5 ;  /* 0x000040055600e986 */ /* 0x000fe8000c101118 */
[----:B------:R0:W-:Y:S01]  /*242a0*/  @!P2 STG.E.U8 desc[UR24][R88.64+0x41], R6 ;  /* 0x000041065800a986 */ /* 0x0001e2000c101118 */
[----:B------:R-:W-:Y:S01]  /*242b0*/  LOP3.LUT R4, R4, 0xbfffffff, RZ, 0xc0, !PT ;  /* 0xbfffffff04047812 */ /* 0x000fe200078ec0ff */
[----:B0-----:R-:W0:Y:S03]  /*242c0*/  @!P0 LDC.64 R6, c[0x0][0x5c0] ;  /* 0x00017000ff068b82 */ /* 0x001e260000000a00 */
[----:B------:R-:W-:Y:S01]  /*242d0*/  @P4 LOP3.LUT R4, R4, 0x40000000, RZ, 0xfc, !PT ;  /* 0x4000000004044812 */ /* 0x000fe200078efcff */
[----:B------:R-:W-:-:S03]  /*242e0*/  IMAD.U32 R5, RZ, RZ, UR12 ;  /* 0x0000000cff057e24 */ /* 0x000fc6000f8e00ff */
[----:B------:R-:W-:Y:S01]  /*242f0*/  LOP3.LUT R4, R4, 0xdfffffff, RZ, 0xc0, !PT ;  /* 0xdfffffff04047812 */ /* 0x000fe200078ec0ff */
[----:B------:R-:W-:-:S03]  /*24300*/  IMAD.U32 R31, RZ, RZ, UR11 ;  /* 0x0000000bff1f7e24 */ /* 0x000fc6000f8e00ff */
[----:B------:R-:W-:Y:S02]  /*24310*/  @P3 LOP3.LUT R4, R4, 0x20000000, RZ, 0xfc, !PT ;  /* 0x2000000004043812 */ /* 0x000fe400078efcff */
[----:B------:R-:W-:-:S04]  /*24320*/  @!P0 IADD3 R5, P1, P3, R5, UR10, R24 ;  /* 0x0000000a05058c10 */ /* 0x000fc8000fb3e018 */
[----:B------:R-:W-:Y:S02]  /*24330*/  @!P0 IADD3.X R31, R31, UR9, R30, P1, P3 ;  /* 0x000000091f1f8c10 */ /* 0x000fe40008fe641e */
[----:B------:R-:W-:Y:S02]  /*24340*/  ISETP.LT.OR P1, PT, R28, 0x42, !P5 ;  /* 0x000000421c00780c */ /* 0x000fe40006f21670 */
[----:B0-----:R-:W-:-:S05]  /*24350*/  @!P0 IADD3 R6, P2, R5, R6, RZ ;  /* 0x0000000605068210 */ /* 0x001fca0007f5e0ff */
[----:B------:R-:W-:Y:S01]  /*24360*/  @!P0 IMAD.X R7, R31, 0x1, R7, P2 ;  /* 0x000000011f078824 */ /* 0x000fe200010e0607 */
[----:B------:R-:W-:Y:S01]  /*24370*/  ISETP.LT.OR P2, PT, R28, 0x49, !P5 ;  /* 0x000000491c00780c */ /* 0x000fe20006f41670 */
[----:B------:R-:W-:Y:S02]  /*24380*/  IMAD.U32 R9, RZ, RZ, UR12 ;  /* 0x0000000cff097e24 */ /* 0x000fe4000f8e00ff */
[----:B------:R-:W-:-:S03]  /*24390*/  IMAD.U32 R5, RZ, RZ, UR11 ;  /* 0x0000000bff057e24 */ /* 0x000fc6000f8e00ff */
[----:B------:R-:W-:Y:S01]  /*243a0*/  @!P1 IADD3 R9, P3, P4, R9, UR10, R24 ;  /* 0x0000000a09099c10 */ /* 0x000fe2000fc7e018 */
[----:B------:R-:W-:-:S03]  /*243b0*/  IMAD.U32 R74, RZ, RZ, UR11 ;  /* 0x0000000bff4a7e24 */ /* 0x000fc6000f8e00ff */
[----:B------:R-:W-:Y:S01]  /*243c0*/  @!P1 IADD3.X R5, R5, UR9, R30, P3, P4 ;  /* 0x0000000905059c10 */ /* 0x000fe20009fe841e */
[----:B---3--:R-:W-:Y:S02]  /*243d0*/  FMUL R31, R125, UR17 ;  /* 0x000000117d1f7c20 */ /* 0x008fe40008400000 */
[----:B------:R-:W3:Y:S03]  /*243e0*/  LDL.LU R125, [R1+0x1f0] ;  /* 0x0001f000017d7983 */ /* 0x000ee60000300800 */
[----:B------:R-:W-:-:S05]  /*243f0*/  F2FP.SATFINITE.E4M3.F32.PACK_AB_MERGE_C R31, RZ, R31, RZ ;  /* 0x0000001fff1f723e */ /* 0x000fca00048070ff */
[----:B------:R0:W-:Y:S02]  /*24400*/  @!P0 STG.E.U8 desc[UR24][R6.64+0x40], R31 ;  /* 0x0000401f06008986 */ /* 0x0001e4000c101118 */
[----:B0-----:R-:W0:Y:S01]  /*24410*/  @!P1 LDC.64 R6, c[0x0][0x5c0] ;  /* 0x00017000ff069b82 */ /* 0x001e220000000a00 */
[----:B------:R-:W-:-:S05]  /*24420*/  IMAD.U32 R31, RZ, RZ, UR12 ;  /* 0x0000000cff1f7e24 */ /* 0x000fca000f8e00ff */
[----:B------:R-:W-:-:S04]  /*24430*/  @!P2 IADD3 R31, P0, P3, R31, UR10, R24 ;  /* 0x0000000a1f1fac10 */ /* 0x000fc8000fb1e018 */
[----:B------:R-:W-:Y:S02]  /*24440*/  @!P2 IADD3.X R74, R74, UR9, R30, P0, P3 ;  /* 0x000000094a4aac10 */ /* 0x000fe400087e641e */
[----:B0-----:R-:W-:-:S05]  /*24450*/  @!P1 IADD3 R6, P0, R9, R6, RZ ;  /* 0x0000000609069210 */ /* 0x001fca0007f1e0ff */
[----:B------:R-:W-:Y:S02]  /*24460*/  @!P1 IMAD.X R7, R5, 0x1, R7, P0 ;  /* 0x0000000105079824 */ /* 0x000fe400000e0607 */
[----:B----4-:R-:W-:-:S05]  /*24470*/  FMUL R5, R126, UR17 ;  /* 0x000000117e057c20 */ /* 0x010fca0008400000 */
[----:B------:R-:W-:-:S05]  /*24480*/  F2FP.SATFINITE.E4M3.F32.PACK_AB_MERGE_C R5, RZ, R5, RZ ;  /* 0x00000005ff05723e */ /* 0x000fca00048070ff */
[----:B------:R2:W-:Y:S02]  /*24490*/  @!P1 STG.E.U8 desc[UR24][R6.64+0x41], R5 ;  /* 0x0000410506009986 */ /* 0x0005e4000c101118 */
[----:B--2---:R-:W-:Y:S02]  /*244a0*/  FMUL R6, R124, UR17 ;  /* 0x000000117c067c20 */ /* 0x004fe40008400000 */
[----:B------:R-:W2:Y:S01]  /*244b0*/  LDL.LU R124, [R1+0x1f4] ;  /* 0x0001f400017c7983 */ /* 0x000ea20000300800 */
[C---:B------:R-:W-:Y:S01]  /*244c0*/  ISETP.LT.OR P0, PT, R28.reuse, 0x4a, !P5 ;  /* 0x0000004a1c00780c */ /* 0x040fe20006f01670 */
[----:B------:R-:W-:Y:S01]  /*244d0*/  IMAD.U32 R9, RZ, RZ, UR12 ;  /* 0x0000000cff097e24 */ /* 0x000fe2000f8e00ff */
[----:B------:R-:W-:Y:S01]  /*244e0*/  ISETP.LT.OR P6, PT, R28, 0x51, !P5 ;  /* 0x000000511c00780c */ /* 0x000fe20006fc1670 */
[----:B------:R-:W-:Y:S01]  /*244f0*/  IMAD.U32 R75, RZ, RZ, UR11 ;  /* 0x0000000bff4b7e24 */ /* 0x000fe2000f8e00ff */
[----:B------:R-:W4:Y:S01]  /*24500*/  LDL.LU R126, [R1+0x1f8] ;  /* 0x0001f800017e7983 */ /* 0x000f220000300800 */
[----:B------:R-:W-:-:S08]  /*24510*/  IMAD.U32 R5, RZ, RZ, UR12 ;  /* 0x0000000cff057e24 */ /* 0x000fd0000f8e00ff */
[----:B------:R-:W-:-:S04]  /*24520*/  @!P0 IADD3 R9, P3, P4, R9, UR10, R24 ;  /* 0x0000000a09098c10 */ /* 0x000fc8000fc7e018 */
[----:B------:R-:W-:Y:S02]  /*24530*/  @!P0 IADD3.X R75, R75, UR9, R30, P3, P4 ;  /* 0x000000094b4b8c10 */ /* 0x000fe40009fe841e */
[----:B------:R-:W-:Y:S01]  /*24540*/  LOP3.LUT P4, RZ, R4, 0x400000, RZ, 0xc0, !PT ;  /* 0x0040000004ff7812 */ /* 0x000fe2000788c0ff */
[----:B------:R-:W-:Y:S01]  /*24550*/  IMAD.U32 R76, RZ, RZ, UR11 ;  /* 0x0000000bff4c7e24 */ /* 0x000fe2000f8e00ff */
[----:B------:R-:W-:Y:S02]  /*24560*/  LOP3.LUT R0, R0, 0xfff7ffff, RZ, 0xc0, !PT ;  /* 0xfff7ffff00007812 */ /* 0x000fe400078ec0ff */
[----:B------:R-:W-:Y:S02]  /*24570*/  @!P6 IADD3 R5, P1, P3, R5, UR10, R24 ;  /* 0x0000000a0505ec10 */ /* 0x000fe4000fb3e018 */
[----:B------:R-:W-:Y:S02]  /*24580*/  F2FP.SATFINITE.E4M3.F32.PACK_AB_MERGE_C R6, RZ, R6, RZ ;  /* 0x00000006ff06723e */ /* 0x000fe400048070ff */
[----:B------:R-:W-:-:S02]  /*24590*/  @P0 LOP3.LUT R0, R0, 0x80000, RZ, 0xfc, !PT ;  /* 0x0008000000000812 */ /* 0x000fc400078efcff */
[----:B------:R-:W-:Y:S02]  /*245a0*/  LOP3.LUT P0, RZ, R4, 0x800000, RZ, 0xc0, !PT ;  /* 0x0080000004ff7812 */ /* 0x000fe4000780c0ff */
[----:B------:R-:W-:Y:S01]  /*245b0*/  @!P6 IADD3.X R76, R76, UR9, R30, P1, P3 ;  /* 0x000000094c4cec10 */ /* 0x000fe20008fe641e */
[----:B------:R3:W-:Y:S01]  /*245c0*/  @!P4 STG.E.U8 desc[UR24][R92.64+0x48], R6 ;  /* 0x000048065c00c986 */ /* 0x0007e2000c101118 */
[----:B------:R-:W-:Y:S01]  /*245d0*/  ISETP.LT.OR P1, PT, R28, 0x52, !P5 ;  /* 0x000000521c00780c */ /* 0x000fe20006f21670 */
[----:B------:R-:W-:Y:S01]  /*245e0*/  IMAD.U32 R77, RZ, RZ, UR12 ;  /* 0x0000000cff4d7e24 */ /* 0x000fe2000f8e00ff */
[----:B------:R-:W-:Y:S01]  /*245f0*/  LOP3.LUT R0, R0, 0xfffbffff, RZ, 0xc0, !PT ;  /* 0xfffbffff00007812 */ /* 0x000fe200078ec0ff */
[----:B------:R-:W-:-:S10]  /*24600*/  IMAD.U32 R78, RZ, RZ, UR11 ;  /* 0x0000000bff4e7e24 */ /* 0x000fd4000f8e00ff */
[----:B------:R-:W-:Y:S02]  /*24610*/  @!P1 IADD3 R77, P3, P4, R77, UR10, R24 ;  /* 0x0000000a4d4d9c10 */ /* 0x000fe4000fc7e018 */
[----:B------:R-:W-:Y:S02]  /*24620*/  @P1 LOP3.LUT R0, R0, 0x40000, RZ, 0xfc, !PT ;  /* 0x0004000000001812 */ /* 0x000fe400078efcff */
[----:B------:R-:W-:Y:S02]  /*24630*/  @!P1 IADD3.X R78, R78, UR9, R30, P3, P4 ;  /* 0x000000094e4e9c10 */ /* 0x000fe40009fe841e */
[----:B------:R-:W-:Y:S01]  /*24640*/  ISETP.LT.OR P1, PT, R28, 0x59, !P5 ;  /* 0x000000591c00780c */ /* 0x000fe20006f21670 */
[----:B------:R-:W-:Y:S01]  /*24650*/  IMAD.U32 R82, RZ, RZ, UR12 ;  /* 0x0000000cff527e24 */ /* 0x000fe2000f8e00ff */
[----:B------:R-:W-:Y:S01]  /*24660*/  LOP3.LUT R4, R4, 0xfffffff7, RZ, 0xc0, !PT ;  /* 0xfffffff704047812 */ /* 0x000fe200078ec0ff */
[----:B------:R-:W-:-:S10]  /*24670*/  IMAD.U32 R86, RZ, RZ, UR11 ;  /* 0x0000000bff567e24 */ /* 0x000fd4000f8e00ff */
[----:B------:R-:W-:Y:S02]  /*24680*/  @!P1 IADD3 R82, P3, P4, R82, UR10, R24 ;  /* 0x0000000a52529c10 */ /* 0x000fe4000fc7e018 */
[----:B------:R-:W-:Y:S02]  /*24690*/  @P1 LOP3.LUT R4, R4, 0x8, RZ, 0xfc, !PT ;  /* 0x0000000804041812 */ /* 0x000fe400078efcff */
[----:B------:R-:W-:Y:S01]  /*246a0*/  @!P1 IADD3.X R86, R86, UR9, R30, P3, P4 ;  /* 0x0000000956569c10 */ /* 0x000fe20009fe841e */
[----:B---3--:R-:W-:Y:S02]  /*246b0*/  FMUL R6, R125, UR17 ;  /* 0x000000117d067c20 */ /* 0x008fe40008400000 */
[----:B------:R-:W3:Y:S03]  /*246c0*/  LDL.LU R125, [R1+0x1fc] ;  /* 0x0001fc00017d7983 */ /* 0x000ee60000300800 */
[----:B------:R-:W-:-:S05]  /*246d0*/  F2FP.SATFINITE.E4M3.F32.PACK_AB_MERGE_C R6, RZ, R6, RZ ;  /* 0x00000006ff06723e */ /* 0x000fca00048070ff */
[----:B------:R0:W-:Y:S02]  /*246e0*/  @!P0 STG.E.U8 desc[UR24][R90.64+0x49], R6 ;  /* 0x000049065a008986 */ /* 0x0001e4000c101118 */
[----:B0-----:R-:W0:Y:S02]  /*246f0*/  @!P2 LDC.64 R6, c[0x0][0x5c0] ;  /* 0x00017000ff06ab82 */ /* 0x001e240000000a00 */
[----:B0-----:R-:W-:Y:S01]  /*24700*/  @!P2 IADD3 R6, P1, R31, R6, RZ ;  /* 0x000000061f06a210 */ /* 0x001fe20007f3e0ff */
[----:B--2---:R-:W-:Y:S02]  /*24710*/  FMUL R31, R124, UR17 ;  /* 0x000000117c1f7c20 */ /* 0x004fe40008400000 */
[----:B------:R-:W2:Y:S01]  /*24720*/  LDL.LU R124, [R1+0x200] ;  /* 0x00020000017c7983 */ /* 0x000ea20000300800 */
[----:B------:R-:W-:Y:S01]  /*24730*/  ISETP.LT.OR P0, PT, R28, 0x5a, !P5 ;  /* 0x0000005a1c00780c */ /* 0x000fe20006f01670 */
[----:B------:R-:W-:Y:S01]  /*24740*/  IMAD.U32 R79, RZ, RZ, UR12 ;  /* 0x0000000cff4f7e24 */ /* 0x000fe2000f8e00ff */
[----:B------:R-:W-:Y:S01]  /*24750*/  LOP3.LUT R4, R4, 0xffffffef, RZ, 0xc0, !PT ;  /* 0xffffffef04047812 */ /* 0x000fe200078ec0ff */
[----:B------:R-:W-:-:S10]  /*24760*/  IMAD.U32 R84, RZ, RZ, UR11 ;  /* 0x0000000bff547e24 */ /* 0x000fd4000f8e00ff */
[----:B------:R-:W-:Y:S02]  /*24770*/  @!P0 IADD3 R79, P3, P4, R79, UR10, R24 ;  /* 0x0000000a4f4f8c10 */ /* 0x000fe4000fc7e018 */
[----:B------:R-:W-:Y:S02]  /*24780*/  @P0 LOP3.LUT R4, R4, 0x10, RZ, 0xfc, !PT ;  /* 0x0000001004040812 */ /* 0x000fe400078efcff */
[----:B------:R-:W-:Y:S02]  /*24790*/  @!P0 IADD3.X R84, R84, UR9, R30, P3, P4 ;  /* 0x0000000954548c10 */ /* 0x000fe40009fe841e */
[----:B------:R-:W-:Y:S01]  /*247a0*/  LOP3.LUT P0, RZ, R0, 0x80000, RZ, 0xc0, !PT ;  /* 0x0008000000ff7812 */ /* 0x000fe2000780c0ff */
[----:B------:R-:W-:Y:S01]  /*247b0*/  @!P2 IMAD.X R7, R74, 0x1, R7, P1 ;  /* 0x000000014a07a824 */ /* 0x000fe200008e0607 */
[----:B------:R-:W-:-:S05]  /*247c0*/  F2FP.SATFINITE.E4M3.F32.PACK_AB_MERGE_C R31, RZ, R31, RZ ;  /* 0x0000001fff1f723e */ /* 0x000fca00048070ff */
[----:B------:R0:W-:Y:S01]  /*247d0*/  @!P2 STG.E.U8 desc[UR24][R6.64+0x48], R31 ;  /* 0x0000481f0600a986 */ /* 0x0001e2000c101118 */
[----:B------:R-:W-:-:S05]  /*247e0*/  ISETP.LT.OR P1, PT, R28, 0x61, !P5 ;  /* 0x000000611c00780c */ /* 0x000fca0006f21670 */
[----:B0-----:R-:W0:Y:S01]  /*247f0*/  @!P0 LDC.64 R6, c[0x0][0x5c0] ;  /* 0x00017000ff068b82 */ /* 0x001e220000000a00 */
[----:B------:R-:W-:Y:S02]  /*24800*/  IMAD.U32 R74, RZ, RZ, UR12 ;  /* 0x0000000cff4a7e24 */ /* 0x000fe4000f8e00ff */
[----:B------:R-:W-:-:S05]  /*24810*/  IMAD.U32 R81, RZ, RZ, UR11 ;  /* 0x0000000bff517e24 */ /* 0x000fca000f8e00ff */
[----:B------:R-:W-:-:S04]  /*24820*/  @!P1 IADD3 R74, P2, P3, R74, UR10, R24 ;  /* 0x0000000a4a4a9c10 */ /* 0x000fc8000fb5e018 */
[----:B------:R-:W-:Y:S02]  /*24830*/  @!P1 IADD3.X R81, R81, UR9, R30, P2, P3 ;  /* 0x0000000951519c10 */ /* 0x000fe400097e641e */
[----:B0-----:R-:W-:Y:S01]  /*24840*/  @!P0 IADD3 R6, P2, R9, R6, RZ ;  /* 0x0000000609068210 */ /* 0x001fe20007f5e0ff */
[----:B----4-:R-:W-:Y:S02]  /*24850*/  FMUL R9, R126, UR17 ;  /* 0x000000117e097c20 */ /* 0x010fe40008400000 */
[----:B------:R-:W4:Y:S01]  /*24860*/  LDL.LU R126, [R1+0x204] ;  /* 0x00020400017e7983 */ /* 0x000f220000300800 */
[----:B------:R-:W-:Y:S01]  /*24870*/  ISETP.LT.OR P4, PT, R28, 0x62, !P5 ;  /* 0x000000621c00780c */ /* 0x000fe20006f81670 */
[----:B------:R-:W-:Y:S01]  /*24880*/  IMAD.U32 R31, RZ, RZ, UR12 ;  /* 0x0000000cff1f7e24 */ /* 0x000fe2000f8e00ff */
[----:B------:R-:W-:Y:S01]  /*24890*/  LOP3.LUT R4, R4, 0xffffffdf, RZ, 0xc0, !PT ;  /* 0xffffffdf04047812 */ /* 0x000fe200078ec0ff */
[----:B------:R-:W-:Y:S01]  /*248a0*/  @!P0 IMAD.X R7, R75, 0x1, R7, P2 ;  /* 0x000000014b078824 */ /* 0x000fe200010e0607 */
[----:B------:R-:W-:Y:S01]  /*248b0*/  LOP3.LUT R0, R0, 0xfffeffff, RZ, 0xc0, !PT ;  /* 0xfffeffff00007812 */ /* 0x000fe200078ec0ff */
[----:B------:R-:W-:Y:S01]  /*248c0*/  IMAD.U32 R80, RZ, RZ, UR11 ;  /* 0x0000000bff507e24 */ /* 0x000fe2000f8e00ff */
[----:B------:R-:W-:-:S02]  /*248d0*/  @P1 LOP3.LUT R4, R4, 0x20, RZ, 0xfc, !PT ;  /* 0x0000002004041812 */ /* 0x000fc400078efcff */
[----:B------:R-:W-:-:S05]  /*248e0*/  F2FP.SATFINITE.E4M3.F32.PACK_AB_MERGE_C R9, RZ, R9, RZ ;  /* 0x00000009ff09723e */ /* 0x000fca00048070ff */
[----:B------:R-:W-:Y:S02]  /*248f0*/  @!P4 IADD3 R31, P2, P3, R31, UR10, R24 ;  /* 0x0000000a1f1fcc10 */ /* 0x000fe4000fb5e018 */
[----:B------:R-:W-:Y:S02]  /*24900*/  @P4 LOP3.LUT R0, R0, 0x10000, RZ, 0xfc, !PT ;  /* 0x0001000000004812 */ /* 0x000fe400078efcff */
[----:B------:R-:W-:Y:S02]  /*24910*/  @!P4 IADD3.X R80, R80, UR9, R30, P2, P3 ;  /* 0x000000095050cc10 */ /* 0x000fe400097e641e */
[----:B------:R-:W-:Y:S01]  /*24920*/  LOP3.LUT P4, RZ, R4, 0x800, RZ, 0xc0, !PT ;  /* 0x0000080004ff7812 */ /* 0x000fe2000788c0ff */
[----:B------:R3:W-:Y:S02]  /*24930*/  @!P0 STG.E.U8 desc[UR24][R6.64+0x49], R9 ;  /* 0x0000490906008986 */ /* 0x0007e4000c101118 */
[----:B---3--:R-:W-:Y:S02]  /*24940*/  FMUL R6, R125, UR17 ;  /* 0x000000117d067c20 */ /* 0x008fe40008400000 */
[----:B------:R-:W3:Y:S03]  /*24950*/  LDL.LU R125, [R1+0x208] ;  /* 0x00020800017d7983 */ /* 0x000ee60000300800 */
[----:B------:R-:W-:-:S05]  /*24960*/  F2FP.SATFINITE.E4M3.F32.PACK_AB_MERGE_C R6, RZ, R6, RZ ;  /* 0x00000006ff06723e */ /* 0x000fca00048070ff */
[----:B------:R2:W-:Y:S02]  /*24970*/  @!P4 STG.E.U8 desc[UR24][R104.64+0x50], R6 ;  /* 0x000050066800c986 */ /* 0x0005e4000c101118 */
[----:B--2---:R-:W-:Y:S02]  /*24980*/  FMUL R6, R124, UR17 ;  /* 0x000000117c067c20 */ /* 0x004fe40008400000 */
[----:B------:R-:W2:Y:S04]  /*24990*/  LDL.LU R124, [R1+0x20c] ;  /* 0x00020c00017c7983 */ /* 0x000ea80000300800 */
[----:B------:R-:W2:Y:S01]  /*249a0*/  LDL.LU R127, [R1+0x210] ;  /* 0x00021000017f7983 */ /* 0x000ea20000300800 */
[----:B------:R-:W-:Y:S01]  /*249b0*/  ISETP.LT.OR P3, PT, R28, 0x69, !P5 ;  /* 0x000000691c00780c */ /* 0x000fe20006f61670 */
[----:B------:R-:W-:-:S02]  /*249c0*/  IMAD.U32 R75, RZ, RZ, UR12 ;  /* 0x0000000cff4b7e24 */ /* 0x000fc4000f8e00ff */
[----:B------:R-:W-:-:S10]  /*249d0*/  IMAD.U32 R83, RZ, RZ, UR11 ;  /* 0x0000000bff537e24 */ /* 0x000fd4000f8e00ff */
[----:B------:R-:W-:-:S04]  /*249e0*/  @!P3 IADD3 R75, P0, P2, R75, UR10, R24 ;  /* 0x0000000a4b4bbc10 */ /* 0x000fc8000fa1e018 */
[----:B------:R-:W-:Y:S02]  /*249f0*/  @!P3 IADD3.X R83, R83, UR9, R30, P0, P2 ;  /* 0x000000095353bc10 */ /* 0x000fe400087e441e */
[----:B------:R-:W-:Y:S01]  /*24a00*/  ISETP.LT.OR P2, PT, R28, 0x6a, !P5 ;  /* 0x0000006a1c00780c */ /* 0x000fe20006f41670 */
[----:B------:R-:W-:Y:S01]  /*24a10*/  IMAD.U32 R85, RZ, RZ, UR12 ;  /* 0x0000000cff557e24 */ /* 0x000fe2000f8e00ff */
[----:B------:R-:W-:Y:S01]  /*24a20*/  LOP3.LUT R0, R0, 0xffffbfff, RZ, 0xc0, !PT ;  /* 0xffffbfff00007812 */ /* 0x000fe200078ec0ff */
[----:B------:R-:W-:-:S03]  /*24a30*/  IMAD.U32 R87, RZ, RZ, UR11 ;  /* 0x0000000bff577e24 */ /* 0x000fc6000f8e00ff */
[----:B------:R-:W-:Y:S02]  /*24a40*/  @P3 LOP3.LUT R0, R0, 0x4000, RZ, 0xfc, !PT ;  /* 0x0000400000003812 */ /* 0x000fe400078efcff */
[----:B------:R-:W-:-:S05]  /*24a50*/  LOP3.LUT P1, RZ, R4, 0x1000000, RZ, 0xc0, !PT ;  /* 0x0100000004ff7812 */ /* 0x000fca000782c0ff */
[----:B------:R-:W-:-:S04]  /*24a60*/  @!P2 IADD3 R85, P3, P0, R85, UR10, R24 ;  /* 0x0000000a5555ac10 */ /* 0x000fc8000f87e018 */
[----:B------:R-:W-:Y:S02]  /*24a70*/  @!P2 IADD3.X R87, R87, UR9, R30, P3, P0 ;  /* 0x000000095757ac10 */ /* 0x000fe40009fe041e */
[----:B------:R-:W-:Y:S01]  /*24a80*/  ISETP.LT.OR P3, PT, R28, 0x71, !P5 ;  /* 0x000000711c00780c */ /* 0x000fe20006f61670 */
[----:B------:R-:W-:Y:S01]  /*24a90*/  IMAD.U32 R91, RZ, RZ, UR12 ;  /* 0x0000000cff5b7e24 */ /* 0x000fe2000f8e00ff */
[----:B------:R-:W-:Y:S02]  /*24aa0*/  F2FP.SATFINITE.E4M3.F32.PACK_AB_MERGE_C R6, RZ, R6, RZ ;  /* 0x00000006ff06723e */ /* 0x000fe400048070ff */
[----:B------:R-:W-:Y:S01]  /*24ab0*/  LOP3.LUT R0, R0, 0xffff7fff, RZ, 0xc0, !PT ;  /* 0xffff7fff00007812 */ /* 0x000fe200078ec0ff */
[----:B------:R-:W-:Y:S02]  /*24ac0*/  IMAD.U32 R93, RZ, RZ, UR11 ;  /* 0x0000000bff5d7e24 */ /* 0x000fe4000f8e00ff */
[----:B------:R0:W-:Y:S01]  /*24ad0*/  @!P1 STG.E.U8 desc[UR24][R110.64+0x51], R6 ;  /* 0x000051066e009986 */ /* 0x0001e2000c101118 */
[----:B------:R-:W-:-:S05]  /*24ae0*/  @P2 LOP3.LUT R0, R0, 0x8000, RZ, 0xfc, !PT ;  /* 0x0000800000002812 */ /* 0x000fca00078efcff */
[----:B------:R-:W-:Y:S01]  /*24af0*/  @!P3 IADD3 R91, P2, P0, R91, UR10, R24 ;  /* 0x0000000a5b5bbc10 */ /* 0x000fe2000f85e018 */
[----:B0-----:R-:W0:Y:S03]  /*24b00*/  @!P6 LDC.64 R6, c[0x0][0x5c0] ;  /* 0x00017000ff06eb82 */ /* 0x001e260000000a00 */
[----:B------:R-:W-:Y:S02]  /*24b10*/  @!P3 IADD3.X R93, R93, UR9, R30, P2, P0 ;  /* 0x000000095d5dbc10 */ /* 0x000fe400097e041e */
[----:B------:R-:W-:Y:S01]  /*24b20*/  ISETP.LT.OR P0, PT, R28, 0x72, !P5 ;  /* 0x000000721c00780c */ /* 0x000fe20006f01670 */
[----:B------:R-:W-:Y:S02]  /*24b30*/  IMAD.U32 R89, RZ, RZ, UR12 ;  /* 0x0000000cff597e24 */ /* 0x000fe4000f8e00ff */
[----:B------:R-:W-:Y:S01]  /*24b40*/  IMAD.U32 R92, RZ, RZ, UR11 ;  /* 0x0000000bff5c7e24 */ /* 0x000fe2000f8e00ff */
[----:B------:R-:W-:-:S04]  /*24b50*/  LOP3.LUT R4, R4, 0xffffffbf, RZ, 0xc0, !PT ;  /* 0xffffffbf04047812 */ /* 0x000fc800078ec0ff */
[----:B------:R-:W-:-:S05]  /*24b60*/  @P3 LOP3.LUT R4, R4, 0x40, RZ, 0xfc, !PT ;  /* 0x0000004004043812 */ /* 0x000fca00078efcff */
[----:B------:R-:W-:-:S04]  /*24b70*/  @!P0 IADD3 R89, P4, P1, R89, UR10, R24 ;  /* 0x0000000a59598c10 */ /* 0x000fc8000f99e018 */
[----:B------:R-:W-:Y:S02]  /*24b80*/  @!P0 IADD3.X R92, R92, UR9, R30, P4, P1 ;  /* 0x000000095c5c8c10 */ /* 0x000fe4000a7e241e */
[----:B------:R-:W-:Y:S02]  /*24b90*/  LOP3.LUT P1, RZ, R0, 0x40000, RZ, 0xc0, !PT ;  /* 0x0004000000ff7812 */ /* 0x000fe4000782c0ff */
[----:B0-----:R-:W-:Y:S01]  /*24ba0*/  @!P6 IADD3 R6, P3, R5, R6, RZ ;  /* 0x000000060506e210 */ /* 0x001fe20007f7e0ff */
[----:B----4-:R-:W-:-:S04]  /*24bb0*/  FMUL R5, R126, UR17 ;  /* 0x000000117e057c20 */ /* 0x010fc80008400000 */
[----:B------:R-:W-:Y:S01]  /*24bc0*/  @!P6 IMAD.X R7, R76, 0x1, R7, P3 ;  /* 0x000000014c07e824 */ /* 0x000fe200018e0607 */
[----:B------:R-:W-:-:S05]  /*24bd0*/  F2FP.SATFINITE.E4M3.F32.PACK_AB_MERGE_C R5, RZ, R5, RZ ;  /* 0x00000005ff05723e */ /* 0x000fca00048070ff */
[----:B------:R0:W-:Y:S01]  /*24be0*/  @!P6 STG.E.U8 desc[UR24][R6.64+0x50], R5 ;  /* 0x000050050600e986 */ /* 0x0001e2000c101118 */
[----:B------:R-:W-:Y:S01]  /*24bf0*/  ISETP.LT.OR P3, PT, R28, 0x79, !P5 ;  /* 0x000000791c00780c */ /* 0x000fe20006f61670 */
[----:B0-----:R-:W0:Y:S01]  /*24c00*/  @!P1 LDC.64 R6, c[0x0][0x5c0] ;  /* 0x00017000ff069b82 */ /* 0x001e220000000a00 */
[----:B------:R-:W-:Y:S01]  /*24c10*/  LOP3.LUT R0, R0, 0xffffdfff, RZ, 0xc0, !PT ;  /* 0xffffdfff00007812 */ /* 0x000fe200078ec0ff */
[----:B------:R-:W-:Y:S02]  /*24c20*/  IMAD.U32 R88, RZ, RZ, UR12 ;  /* 0x0000000cff587e24 */ /* 0x000fe4000f8e00ff */
[----:B------:R-:W-:Y:S01]  /*24c30*/  IMAD.U32 R90, RZ, RZ, UR11 ;  /* 0x0000000bff5a7e24 */ /* 0x000fe2000f8e00ff */
[----:B------:R-:W-:-:S07]  /*24c40*/  @P0 LOP3.LUT R0, R0, 0x2000, RZ, 0xfc, !PT ;  /* 0x0000200000000812 */ /* 0x000fce00078efcff */
[----:B------:R-:W-:-:S04]  /*24c50*/  @!P3 IADD3 R88, P0, P6, R88, UR10, R24 ;  /* 0x0000000a5858bc10 */ /* 0x000fc8000fe1e018 */
[----:B------:R-:W-:Y:S02]  /*24c60*/  @!P3 IADD3.X R90, R90, UR9, R30, P0, P6 ;  /* 0x000000095a5abc10 */ /* 0x000fe400087ec41e */
[----:B0-----:R-:W-:-:S05]  /*24c70*/  @!P1 IADD3 R6, P6, R77, R6, RZ ;  /* 0x000000064d069210 */ /* 0x001fca0007fde0ff */
[----:B------:R-:W-:Y:S02]  /*24c80*/  @!P1 IMAD.X R7, R78, 0x1, R7, P6 ;  /* 0x000000014e079824 */ /* 0x000fe400030e0607 */
[----:B---3--:R-:W-:-:S05]  /*24c90*/  FMUL R5, R125, UR17 ;  /* 0x000000117d057c20 */ /* 0x008fca0008400000 */
[----:B------:R-:W-:-:S05]  /*24ca0*/  F2FP.SATFINITE.E4M3.F32.PACK_AB_MERGE_C R5, RZ, R5, RZ ;  /* 0x00000005ff05723e */ /* 0x000fca00048070ff */
[----:B------:R2:W-:Y:S02]  /*24cb0*/  @!P1 STG.E.U8 desc[UR24][R6.64+0x51], R5 ;  /* 0x0000510506009986 */ /* 0x0005e4000c101118 */
[----:B--2---:R-:W-:Y:S02]  /*24cc0*/  FMUL R5, R124, UR17 ;  /* 0x000000117c057c20 */ /* 0x004fe40008400000 */
[----:B------:R-:W2:Y:S01]  /*24cd0*/  LDL.LU R124, [R1+0x214] ;  /* 0x00021400017c7983 */ /* 0x000ea20000300800 */
[----:B------:R-:W-:-:S03]  /*24ce0*/  FMUL R6, R127, UR17 ;  /* 0x000000117f067c20 */ /* 0x000fc60008400000 */
[----:B------:R-:W3:Y:S01]  /*24cf0*/  LDL.LU R127, [R1+0x218] ;  /* 0x00021800017f7983 */ /* 0x000ee20000300800 */
[----:B------:R-:W-:Y:S02]  /*24d00*/  ISETP.LT.OR P0, PT, R28, 0x7a, !P5 ;  /* 0x0000007a1c00780c */ /* 0x000fe40006f01670 */
[C---:B------:R-:W-:Y:S01]  /*24d10*/  LOP3.LUT P2, RZ, R4.reuse, 0x400, RZ, 0xc0, !PT ;  /* 0x0000040004ff7812 */ /* 0x040fe2000784c0ff */
[----:B------:R-:W-:Y:S01]  /*24d20*/  IMAD.U32 R76, RZ, RZ, UR12 ;  /* 0x0000000cff4c7e24 */ /* 0x000fe2000f8e00ff */
[----:B------:R-:W-:Y:S01]  /*24d30*/  LOP3.LUT R4, R4, 0xffdfffff, RZ, 0xc0, !PT ;  /* 0xffdfffff04047812 */ /* 0x000fe200078ec0ff */
[----:B------:R-:W-:Y:S01]  /*24d40*/  IMAD.U32 R78, RZ, RZ, UR11 ;  /* 0x0000000bff4e7e24 */ /* 0x000fe2000f8e00ff */
[----:B------:R-:W-:Y:S01]  /*24d50*/  ISETP.GE.AND P1, PT, R29, 0x109, PT ;  /* 0x000001091d00780c */ /* 0x000fe20003f26270 */
[----:B------:R-:W-:Y:S01]  /*24d60*/  IMAD.U32 R9, RZ, RZ, UR19 ;  /* 0x00000013ff097e24 */ /* 0x000fe2000f8e00ff */
[----:B------:R-:W-:Y:S01]  /*24d70*/  @P3 LOP3.LUT R4, R4, 0x200000, RZ, 0xfc, !PT ;  /* 0x0020000004043812 */ /* 0x000fe200078efcff */
[----:B------:R-:W4:Y:S03]  /*24d80*/  LDL.LU R130, [R1+0x21c] ;  /* 0x00021c0001827983 */ /* 0x000f260000300800 */
[C---:B------:R-:W-:Y:S01]  /*24d90*/  LOP3.LUT P3, RZ, R4.reuse, 0x2000000, RZ, 0xc0, !PT ;  /* 0x0200000004ff7812 */ /* 0x040fe2000786c0ff */
[----:B------:R-:W4:Y:S01]  /*24da0*/  LDL.LU R128, [R1+0x220] ;  /* 0x0002200001807983 */ /* 0x000f220000300800 */
[----:B------:R-:W-:-:S02]  /*24db0*/  LOP3.LUT R4, R4, 0xfeffffff, RZ, 0xc0, !PT ;  /* 0xfeffffff04047812 */ /* 0x000fc400078ec0ff */
[----:B------:R-:W-:Y:S02]  /*24dc0*/  @!P0 IADD3 R76, P5, P6, R76, UR10, R24 ;  /* 0x0000000a4c4c8c10 */ /* 0x000fe4000febe018 */
[----:B------:R-:W-:Y:S02]  /*24dd0*/  @P0 LOP3.LUT R4, R4, 0x1000000, RZ, 0xfc, !PT ;  /* 0x0100000004040812 */ /* 0x000fe400078efcff */
[----:B------:R-:W-:Y:S02]  /*24de0*/  @!P0 IADD3.X R78, R78, UR9, R30, P5, P6 ;  /* 0x000000094e4e8c10 */ /* 0x000fe4000afec41e */
[----:B------:R-:W-:Y:S02]  /*24df0*/  ISETP.LT.OR P0, PT, R28, 0x1, !P1 ;  /* 0x000000011c00780c */ /* 0x000fe40004f01670 */
[----:B------:R-:W-:-:S05]  /*24e00*/  F2FP.SATFINITE.E4M3.F32.PACK_AB_MERGE_C R5, RZ, R5, RZ ;  /* 0x00000005ff05723e */ /* 0x000fca00048070ff */
[----:B------:R0:W-:Y:S01]  /*24e10*/  @!P2 STG.E.U8 desc[UR24][R118.64+0x58], R5 ;  /* 0x000058057600a986 */ /* 0x0001e2000c101118 */
[C---:B------:R-:W-:Y:S02]  /*24e20*/  LOP3.LUT P4, RZ, R4.reuse, 0x10, RZ, 0xc0, !PT ;  /* 0x0000001004ff7812 */ /* 0x040fe4000788c0ff */
[----:B------:R-:W-:Y:S01]  /*24e30*/  LOP3.LUT R4, R4, 0xefffffff, RZ, 0xc0, !PT ;  /* 0xefffffff04047812 */ /* 0x000fe200078ec0ff */
[----:B0-----:R-:W-:-:S03]  /*24e40*/  IMAD.U32 R5, RZ, RZ, UR6 ;  /* 0x00000006ff057e24 */ /* 0x001fc6000f8e00ff */
[----:B------:R-:W-:Y:S02]  /*24e50*/  @P0 LOP3.LUT R4, R4, 0x10000000, RZ, 0xfc, !PT ;  /* 0x1000000004040812 */ /* 0x000fe400078efcff */
[----:B------:R-:W-:-:S04]  /*24e60*/  @!P0 IADD3 R125, P5, P6, R24, UR12, R5 ;  /* 0x0000000c187d8c10 */ /* 0x000fc8000febe005 */
[----:B------:R-:W-:Y:S02]  /*24e70*/  @!P0 IADD3.X R126, R30, UR11, R9, P5, P6 ;  /* 0x0000000b1e7e8c10 */ /* 0x000fe4000afec409 */
[----:B------:R-:W-:Y:S02]  /*24e80*/  ISETP.LT.OR P0, PT, R28, 0x2, !P1 ;  /* 0x000000021c00780c */ /* 0x000fe40004f01670 */
[----:B------:R-:W-:-:S11]  /*24e90*/  LOP3.LUT R4, R4, 0xf7ffffff, RZ, 0xc0, !PT ;  /* 0xf7ffffff04047812 */ /* 0x000fd600078ec0ff */
[----:B------:R-:W-:Y:S02]  /*24ea0*/  @!P0 IADD3 R129, P5, P6, R24, UR12, R5 ;  /* 0x0000000c18818c10 */ /* 0x000fe4000febe005 */
[----:B------:R-:W-:Y:S02]  /*24eb0*/  @P0 LOP3.LUT R4, R4, 0x8000000, RZ, 0xfc, !PT ;  /* 0x0800000004040812 */ /* 0x000fe400078efcff */
[----:B------:R-:W-:Y:S02]  /*24ec0*/  @!P0 IADD3.X R135, R30, UR11, R9, P5, P6 ;  /* 0x0000000b1e878c10 */ /* 0x000fe4000afec409 */
[----:B------:R-:W-:Y:S02]  /*24ed0*/  LOP3.LUT P0, RZ, R8, 0x1000, RZ, 0xc0, !PT ;  /* 0x0000100008ff7812 */ /* 0x000fe4000780c0ff */
[----:B------:R-:W-:Y:S02]  /*24ee0*/  LOP3.LUT R0, R0, 0xfffdffff, RZ, 0xc0, !PT ;  /* 0xfffdffff00007812 */ /* 0x000fe400078ec0ff */
[----:B------:R-:W-:-:S09]  /*24ef0*/  F2FP.SATFINITE.E4M3.F32.PACK_AB_MERGE_C R6, RZ, R6, RZ ;  /* 0x00000006ff06723e */ /* 0x000fd200048070ff */
[----:B------:R-:W-:Y:S02]  /*24f00*/  @P0 LOP3.LUT R0, R0, 0x20000, RZ, 0xfc, !PT ;  /* 0x0002000000000812 */ /* 0x000fe400078efcff */
[----:B------:R-:W-:Y:S01]  /*24f10*/  LOP3.LUT P0, RZ, R4, 0x8, RZ, 0xc0, !PT ;  /* 0x0000000804ff7812 */ /* 0x000fe2000780c0ff */
[----:B------:R0:W-:-:S12]  /*24f20*/  @!P3 STG.E.U8 desc[UR24][R114.64+0x59], R6 ;  /* 0x000059067200b986 */ /* 0x0001d8000c101118 */
[----:B0-----:R-:W0:Y:S02]  /*24f30*/  @!P0 LDC.64 R6, c[0x0][0x5c0] ;  /* 0x00017000ff068b82 */ /* 0x001e240000000a00 */
[----:B0-----:R-:W-:-:S05]  /*24f40*/  @!P0 IADD3 R6, P2, R82, R6, RZ ;  /* 0x0000000652068210 */ /* 0x001fca0007f5e0ff */
[----:B------:R-:W-:Y:S02]  /*24f50*/  @!P0 IMAD.X R7, R86, 0x1, R7, P2 ;  /* 0x0000000156078824 */ /* 0x000fe400010e0607 */
[----:B--2---:R-:W-:-:S05]  /*24f60*/  FMUL R77, R124, UR17 ;  /* 0x000000117c4d7c20 */ /* 0x004fca0008400000 */
[----:B------:R-:W-:-:S05]  /*24f70*/  F2FP.SATFINITE.E4M3.F32.PACK_AB_MERGE_C R77, RZ, R77, RZ ;  /* 0x0000004dff4d723e */ /* 0x000fca00048070ff */
[----:B------:R3:W-:Y:S02]  /*24f80*/  @!P0 STG.E.U8 desc[UR24][R6.64+0x58], R77 ;  /* 0x0000584d06008986 */ /* 0x0007e4000c101118 */
[----:B---3--:R-:W-:Y:S01]  /*24f90*/  FMUL R77, R127, UR17 ;  /* 0x000000117f4d7c20 */ /* 0x008fe20008400000 */
[C---:B------:R-:W-:Y:S01]  /*24fa0*/  ISETP.LT.OR P3, PT, R28.reuse, 0x9, !P1 ;  /* 0x000000091c00780c */ /* 0x040fe20004f61670 */
[----:B------:R-:W2:Y:S01]  /*24fb0*/  LDL.LU R127, [R1+0x224] ;  /* 0x00022400017f7983 */ /* 0x000ea20000300800 */
[----:B------:R-:W0:Y:S03]  /*24fc0*/  @!P4 LDC.64 R6, c[0x0][0x5c0] ;  /* 0x00017000ff06cb82 */ /* 0x000e260000000a00 */
[----:B------:R-:W3:Y:S01]  /*24fd0*/  LDL.LU R138, [R1+0x228] ;  /* 0x00022800018a7983 */ /* 0x000ee20000300800 */
[----:B------:R-:W-:Y:S02]  /*24fe0*/  ISETP.LT.OR P0, PT, R28, 0xa, !P1 ;  /* 0x0000000a1c00780c */ /* 0x000fe40004f01670 */
[----:B------:R-:W-:Y:S01]  /*24ff0*/  LOP3.LUT R4, R4, 0xfbffffff, RZ, 0xc0, !PT ;  /* 0xfbffffff04047812 */ /* 0x000fe200078ec0ff */
[----:B------:R-:W3:Y:S04]  /*25000*/  LDL.LU R140, [R1+0x22c] ;  /* 0x00022c00018c7983 */ /* 0x000ee80000300800 */
[----:B------:R-:W-:Y:S01]  /*25010*/  @!P3 IADD3 R131, P5, P6, R24, UR12, R5 ;  /* 0x0000000c1883bc10 */ /* 0x000fe2000febe005 */
[----:B------:R-:W3:Y:S01]  /*25020*/  LDL.LU R139, [R1+0x230] ;  /* 0x00023000018b7983 */ /* 0x000ee20000300800 */
[----:B------:R-:W-:-:S02]  /*25030*/  @P3 LOP3.LUT R4, R4, 0x4000000, RZ, 0xfc, !PT ;  /* 0x0400000004043812 */ /* 0x000fc400078efcff */
[----:B------:R-:W-:Y:S02]  /*25040*/  @!P3 IADD3.X R137, R30, UR11, R9, P5, P6 ;  /* 0x0000000b1e89bc10 */ /* 0x000fe4000afec409 */
[C---:B------:R-:W-:Y:S02]  /*25050*/  LOP3.LUT P3, RZ, R4.reuse, 0x20, RZ, 0xc0, !PT ;  /* 0x0000002004ff7812 */ /* 0x040fe4000786c0ff */
[----:B------:R-:W-:Y:S02]  /*25060*/  LOP3.LUT R4, R4, 0xfdffffff, RZ, 0xc0, !PT ;  /* 0xfdffffff04047812 */ /* 0x000fe400078ec0ff */
[----:B------:R-:W-:Y:S02]  /*25070*/  @!P0 IADD3 R124, P5, P6, R24, UR12, R5 ;  /* 0x0000000c187c8c10 */ /* 0x000fe4000febe005 */
[----:B------:R-:W-:Y:S02]  /*25080*/  @P0 LOP3.LUT R4, R4, 0x2000000, RZ, 0xfc, !PT ;  /* 0x0200000004040812 */ /* 0x000fe400078efcff */
[----:B------:R-:W-:-:S02]  /*25090*/  @!P0 IADD3.X R134, R30, UR11, R9, P5, P6 ;  /* 0x0000000b1e868c10 */ /* 0x000fc4000afec409 */
[----:B------:R-:W-:Y:S02]  /*250a0*/  ISETP.LT.OR P0, PT, R28, 0x11, !P1 ;  /* 0x000000111c00780c */ /* 0x000fe40004f01670 */
[----:B0-----:R-:W-:Y:S02]  /*250b0*/  @!P4 IADD3 R6, P5, R79, R6, RZ ;  /* 0x000000064f06c210 */ /* 0x001fe40007fbe0ff */
[----:B------:R-:W-:-:S03]  /*250c0*/  LOP3.LUT R4, R4, 0xff7fffff, RZ, 0xc0, !PT ;  /* 0xff7fffff04047812 */ /* 0x000fc600078ec0ff */
[----:B------:R-:W-:Y:S01]  /*250d0*/  @!P4 IMAD.X R7, R84, 0x1, R7, P5 ;  /* 0x000000015407c824 */ /* 0x000fe200028e0607 */
[----:B------:R-:W-:-:S05]  /*250e0*/  F2FP.SATFINITE.E4M3.F32.PACK_AB_MERGE_C R77, RZ, R77, RZ ;  /* 0x0000004dff4d723e */ /* 0x000fca00048070ff */
[----:B------:R-:W-:Y:S02]  /*250f0*/  @!P0 IADD3 R119, P5, P6, R24, UR12, R5 ;  /* 0x0000000c18778c10 */ /* 0x000fe4000febe005 */
[----:B------:R-:W-:Y:S02]  /*25100*/  @P0 LOP3.LUT R4, R4, 0x800000, RZ, 0xfc, !PT ;  /* 0x0080000004040812 */ /* 0x000fe400078efcff */
[----:B------:R-:W-:Y:S02]  /*25110*/  @!P0 IADD3.X R136, R30, UR11, R9, P5, P6 ;  /* 0x0000000b1e888c10 */ /* 0x000fe4000afec409 */
[----:B------:R-:W-:Y:S01]  /*25120*/  LOP3.LUT P0, RZ, R0, 0x20000, RZ, 0xc0, !PT ;  /* 0x0002000000ff7812 */ /* 0x000fe2000780c0ff */
[----:B------:R4:W-:Y:S01]  /*25130*/  @!P4 STG.E.U8 desc[UR24][R6.64+0x59], R77 ;  /* 0x0000594d0600c986 */ /* 0x0009e2000c101118 */
[----:B------:R-:W-:Y:S01]  /*25140*/  LOP3.LUT P2, RZ, R8, 0x8000, RZ, 0xc0, !PT ;  /* 0x0000800008ff7812 */ /* 0x000fe2000784c0ff */
[----:B----4-:R-:W-:-:S05]  /*25150*/  FMUL R6, R130, UR17 ;  /* 0x0000001182067c20 */ /* 0x010fca0008400000 */
[----:B------:R-:W-:-:S05]  /*25160*/  F2FP.SATFINITE.E4M3.F32.PACK_AB_MERGE_C R6, RZ, R6, RZ ;  /* 0x00000006ff06723e */ /* 0x000fca00048070ff */
[----:B------:R0:W-:Y:S01]  /*25170*/  @!P0 STG.E.U8 desc[UR24][R122.64+0x60], R6 ;  /* 0x000060067a008986 */ /* 0x0001e2000c101118 */
[----:B------:R-:W-:Y:S01]  /*25180*/  ISETP.LT.OR P4, PT, R28, 0x12, !P1 ;  /* 0x000000121c00780c */ /* 0x000fe20004f81670 */
[----:B0-----:R-:W-:-:S05]  /*25190*/  FMUL R6, R128, UR17 ;  /* 0x0000001180067c20 */ /* 0x001fca0008400000 */
[----:B------:R-:W-:Y:S02]  /*251a0*/  F2FP.SATFINITE.E4M3.F32.PACK_AB_MERGE_C R6, RZ, R6, RZ ;  /* 0x00000006ff06723e */ /* 0x000fe400048070ff */
[----:B------:R-:W-:-:S03]  /*251b0*/  ISETP.LT.OR P0, PT, R28, 0x19, !P1 ;  /* 0x000000191c00780c */ /* 0x000fc60004f01670 */
[----:B------:R0:W-:Y:S01]  /*251c0*/  @!P2 STG.E.U8 desc[UR24][R120.64+0x61], R6 ;  /* 0x000061067800a986 */ /* 0x0001e2000c101118 */
[----:B------:R-:W-:Y:S02]  /*251d0*/  LOP3.LUT R4, R4, 0xffbfffff, RZ, 0xc0, !PT ;  /* 0xffbfffff04047812 */ /* 0x000fe400078ec0ff */
[----:B------:R-:W-:Y:S01]  /*251e0*/  @!P4 IADD3 R118, P5, P6, R24, UR12, R5 ;  /* 0x0000000c1876cc10 */ /* 0x000fe2000febe005 */
[----:B0-----:R-:W0:Y:S01]  /*251f0*/  @!P3 LDC.64 R6, c[0x0][0x5c0] ;  /* 0x00017000ff06bb82 */ /* 0x001e220000000a00 */
[----:B------:R-:W-:Y:S02]  /*25200*/  @P4 LOP3.LUT R4, R4, 0x400000, RZ, 0xfc, !PT ;  /* 0x0040000004044812 */ /* 0x000fe400078efcff */
[----:B------:R-:W-:Y:S02]  /*25210*/  @!P4 IADD3.X R133, R30, UR11, R9, P5, P6 ;  /* 0x0000000b1e85cc10 */ /* 0x000fe4000afec409 */
[----:B------:R-:W-:Y:S02]  /*25220*/  LOP3.LUT R4, R4, 0xffefffff, RZ, 0xc0, !PT ;  /* 0xffefffff04047812 */ /* 0x000fe400078ec0ff */
[----:B------:R-:W-:-:S02]  /*25230*/  @!P0 IADD3 R115, P5, P6, R24, UR12, R5 ;  /* 0x0000000c18738c10 */ /* 0x000fc4000febe005 */
[----:B------:R-:W-:Y:S02]  /*25240*/  @P0 LOP3.LUT R4, R4, 0x100000, RZ, 0xfc, !PT ;  /* 0x0010000004040812 */ /* 0x000fe400078efcff */
[----:B------:R-:W-:Y:S02]  /*25250*/  @!P0 IADD3.X R132, R30, UR11, R9, P5, P6 ;  /* 0x0000000b1e848c10 */ /* 0x000fe4000afec409 */
[----:B------:R-:W-:Y:S02]  /*25260*/  ISETP.LT.OR P0, PT, R28, 0x1a, !P1 ;  /* 0x0000001a1c00780c */ /* 0x000fe40004f01670 */
[----:B------:R-:W-:Y:S02]  /*25270*/  LOP3.LUT P4, RZ, R0, 0x10000, RZ, 0xc0, !PT ;  /* 0x0001000000ff7812 */ /* 0x000fe4000788c0ff */
[----:B0-----:R-:W-:Y:S02]  /*25280*/  @!P3 IADD3 R6, P2, R74, R6, RZ ;  /* 0x000000064a06b210 */ /* 0x001fe40007f5e0ff */
[----:B------:R-:W-:-:S03]  /*25290*/  LOP3.LUT R4, R4, 0xfff7ffff, RZ, 0xc0, !PT ;  /* 0xfff7ffff04047812 */ /* 0x000fc600078ec0ff */
[----:B------:R-:W-:-:S04]  /*252a0*/  @!P3 IMAD.X R7, R81, 0x1, R7, P2 ;  /* 0x000000015107b824 */ /* 0x000fc800010e0607 */
[----:B------:R-:W-:Y:S02]  /*252b0*/  @!P0 IADD3 R143, P5, P6, R24, UR12, R5 ;  /* 0x0000000c188f8c10 */ /* 0x000fe4000febe005 */
[----:B------:R-:W-:Y:S02]  /*252c0*/  @P0 LOP3.LUT R4, R4, 0x80000, RZ, 0xfc, !PT ;  /* 0x0008000004040812 */ /* 0x000fe400078efcff */
[----:B------:R-:W-:Y:S02]  /*252d0*/  @!P0 IADD3.X R146, R30, UR11, R9, P5, P6 ;  /* 0x0000000b1e928c10 */ /* 0x000fe4000afec409 */
[----:B------:R-:W-:-:S13]  /*252e0*/  ISETP.LT.OR P0, PT, R28, 0x21, !P1 ;  /* 0x000000211c00780c */ /* 0x000fda0004f01670 */
[----:B------:R-:W-:-:S04]  /*252f0*/  @!P0 IADD3 R130, P5, P6, R24, UR12, R5 ;  /* 0x0000000c18828c10 */ /* 0x000fc8000febe005 */
[----:B------:R-:W-:Y:S01]  /*25300*/  @!P0 IADD3.X R142, R30, UR11, R9, P5, P6 ;  /* 0x0000000b1e8e8c10 */ /* 0x000fe2000afec409 */
[----:B--2---:R-:W-:-:S05]  /*25310*/  FMUL R74, R127, UR17 ;  /* 0x000000117f4a7c20 */ /* 0x004fca0008400000 */
[----:B------:R-:W-:-:S05]  /*25320*/  F2FP.SATFINITE.E4M3.F32.PACK_AB_MERGE_C R74, RZ, R74, RZ ;  /* 0x0000004aff4a723e */ /* 0x000fca00048070ff */
[----:B------:R0:W-:Y:S01]  /*25330*/  @!P3 STG.E.U8 desc[UR24][R6.64+0x60], R74 ;  /* 0x0000604a0600b986 */ /* 0x0001e2000c101118 */
[----:B------:R-:W-:Y:S01]  /*25340*/  ISETP.LT.OR P3, PT, R28, 0x22, !P1 ;  /* 0x000000221c00780c */ /* 0x000fe20004f61670 */
[----:B0-----:R-:W0:-:S12]  /*25350*/  @!P4 LDC.64 R6, c[0x0][0x5c0] ;  /* 0x00017000ff06cb82 */ /* 0x001e180000000a00 */
[----:B------:R-:W-:-:S04]  /*25360*/  @!P3 IADD3 R114, P5, P6, R24, UR12, R5 ;  /* 0x0000000c1872bc10 */ /* 0x000fc8000febe005 */
[----:B------:R-:W-:Y:S02]  /*25370*/  @!P3 IADD3.X R128, R30, UR11, R9, P5, P6 ;  /* 0x0000000b1e80bc10 */ /* 0x000fe4000afec409 */
[----:B0-----:R-:W-:Y:S01]  /*25380*/  @!P4 IADD3 R6, P5, R31, R6, RZ ;  /* 0x000000061f06c210 */ /* 0x001fe20007fbe0ff */
[----:B---3--:R-:W-:Y:S02]  /*25390*/  FMUL R31, R138, UR17 ;  /* 0x000000118a1f7c20 */ /* 0x008fe40008400000 */
[----:B------:R-:W2:Y:S01]  /*253a0*/  LDL.LU R138, [R1+0x234] ;  /* 0x00023400018a7983 */ /* 0x000ea20000300800 */
[----:B------:R-:W-:Y:S01]  /*253b0*/  LOP3.LUT R4, R4, 0xfffbffff, RZ, 0xc0, !PT ;  /* 0xfffbffff04047812 */ /* 0x000fe200078ec0ff */
[----:B------:R-:W-:Y:S01]  /*253c0*/  @!P4 IMAD.X R7, R80, 0x1, R7, P5 ;  /* 0x000000015007c824 */ /* 0x000fe200028e0607 */
[----:B------:R-:W-:Y:S01]  /*253d0*/  F2FP.SATFINITE.E4M3.F32.PACK_AB_MERGE_C R31, RZ, R31, RZ ;  /* 0x0000001fff1f723e */ /* 0x000fe200048070ff */
[----:B------:R-:W3:Y:S01]  /*253e0*/  LDL.LU R144, [R1+0x238] ;  /* 0x0002380001907983 */ /* 0x000ee20000300800 */
[----:B------:R-:W-:-:S04]  /*253f0*/  @P0 LOP3.LUT R4, R4, 0x40000, RZ, 0xfc, !PT ;  /* 0x0004000004040812 */ /* 0x000fc800078efcff */
[----:B------:R-:W-:-:S04]  /*25400*/  LOP3.LUT R4, R4, 0xfffdffff, RZ, 0xc0, !PT ;  /* 0xfffdffff04047812 */ /* 0x000fc800078ec0ff */
[----:B------:R-:W-:Y:S02]  /*25410*/  @P3 LOP3.LUT R4, R4, 0x20000, RZ, 0xfc, !PT ;  /* 0x0002000004043812 */ /* 0x000fe400078efcff */
[----:B------:R-:W-:Y:S02]  /*25420*/  ISETP.LT.OR P3, PT, R28, 0x29, !P1 ;  /* 0x000000291c00780c */ /* 0x000fe40004f61670 */
[----:B------:R-:W-:Y:S01]  /*25430*/  LOP3.LUT R4, R4, 0xfffeffff, RZ, 0xc0, !PT ;  /* 0xfffeffff04047812 */ /* 0x000fe200078ec0ff */
[----:B------:R0:W-:Y:S10]  /*25440*/  @!P4 STG.E.U8 desc[UR24][R6.64+0x61], R31 ;  /* 0x0000611f0600c986 */ /* 0x0001f4000c101118 */
[----:B------:R-:W-:-:S02]  /*25450*/  @!P3 IADD3 R111, P5, P6, R24, UR12, R5 ;  /* 0x0000000c186fbc10 */ /* 0x000fc4000febe005 */
[----:B------:R-:W-:Y:S02]  /*25460*/  @P3 LOP3.LUT R4, R4, 0x10000, RZ, 0xfc, !PT ;  /* 0x0001000004043812 */ /* 0x000fe400078efcff */
[----:B------:R-:W-:Y:S02]  /*25470*/  @!P3 IADD3.X R127, R30, UR11, R9, P5, P6 ;  /* 0x0000000b1e7fbc10 */ /* 0x000fe4000afec409 */
[----:B------:R-:W-:Y:S01]  /*25480*/  LOP3.LUT P6, RZ, R4, 0x1000, RZ, 0xc0, !PT ;  /* 0x0000100004ff7812 */ /* 0x000fe200078cc0ff */
[----:B0-----:R-:W-:-:S05]  /*25490*/  FMUL R6, R140, UR17 ;  /* 0x000000118c067c20 */ /* 0x001fca0008400000 */
[----:B------:R-:W-:-:S07]  /*254a0*/  F2FP.SATFINITE.E4M3.F32.PACK_AB_MERGE_C R6, RZ, R6, RZ ;  /* 0x00000006ff06723e */ /* 0x000fce00048070ff */
[----:B------:R0:W-:Y:S02]  /*254b0*/  @!P6 STG.E.U8 desc[UR24][R116.64+0x68], R6 ;  /* 0x000068067400e986 */ /* 0x0001e4000c101118 */
[----:B0-----:R-:W-:Y:S02]  /*254c0*/  FMUL R6, R139, UR17 ;  /* 0x000000118b067c20 */ /* 0x001fe40008400000 */
[----:B------:R-:W4:Y:S01]  /*254d0*/  LDL.LU R139, [R1+0x23c] ;  /* 0x00023c00018b7983 */ /* 0x000f220000300800 */
[----:B------:R-:W-:Y:S02]  /*254e0*/  ISETP.LT.OR P3, PT, R28, 0x2a, !P1 ;  /* 0x0000002a1c00780c */ /* 0x000fe40004f61670 */
[----:B------:R-:W-:Y:S02]  /*254f0*/  LOP3.LUT R4, R4, 0xffff7fff, RZ, 0xc0, !PT ;  /* 0xffff7fff04047812 */ /* 0x000fe400078ec0ff */
[----:B------:R-:W-:Y:S02]  /*25500*/  LOP3.LUT P0, RZ, R8, 0x40000, RZ, 0xc0, !PT ;  /* 0x0004000008ff7812 */ /* 0x000fe4000780c0ff */
[----:B------:R-:W-:-:S07]  /*25510*/  ISETP.LT.OR P6, PT, R28, 0x31, !P1 ;  /* 0x000000311c00780c */ /* 0x000fce0004fc1670 */
[----:B------:R-:W-:Y:S02]  /*25520*/  @!P3 IADD3 R110, P4, P5, R24, UR12, R5 ;  /* 0x0000000c186ebc10 */ /* 0x000fe4000fd9e005 */
[----:B------:R-:W-:Y:S02]  /*25530*/  @P3 LOP3.LUT R4, R4, 0x8000, RZ, 0xfc, !PT ;  /* 0x0000800004043812 */ /* 0x000fe400078efcff */
[----:B------:R-:W-:Y:S02]  /*25540*/  @!P3 IADD3.X R123, R30, UR11, R9, P4, P5 ;  /* 0x0000000b1e7bbc10 */ /* 0x000fe4000a7ea409 */
[----:B------:R-:W-:Y:S01]  /*25550*/  LOP3.LUT P3, RZ, R0, 0x4000, RZ, 0xc0, !PT ;  /* 0x0000400000ff7812 */ /* 0x000fe2000786c0ff */
[----:B--2---:R-:W-:Y:S02]  /*25560*/  FMUL R31, R138, UR17 ;  /* 0x000000118a1f7c20 */ /* 0x004fe40008400000 */
[----:B------:R-:W2:Y:S04]  /*25570*/  LDL.LU R138, [R1+0x240] ;  /* 0x00024000018a7983 */ /* 0x000ea80000300800 */
[----:B------:R-:W2:Y:S04]  /*25580*/  LDL.LU R148, [R1+0x244] ;  /* 0x0002440001947983 */ /* 0x000ea80000300800 */
[----:B------:R-:W2:Y:S01]  /*25590*/  LDL.LU R149, [R1+0x248] ;  /* 0x0002480001957983 */ /* 0x000ea20000300800 */
[----:B------:R-:W-:-:S02]  /*255a0*/  F2FP.SATFINITE.E4M3.F32.PACK_AB_MERGE_C R6, RZ, R6, RZ ;  /* 0x00000006ff06723e */ /* 0x000fc400048070ff */
[----:B------:R-:W-:Y:S01]  /*255b0*/  LOP3.LUT R4, R4, 0xffffbfff, RZ, 0xc0, !PT ;  /* 0xffffbfff04047812 */ /* 0x000fe200078ec0ff */
[----:B------:R-:W2:Y:S01]  /*255c0*/  LDL.LU R150, [R1+0x24c] ;  /* 0x00024c0001967983 */ /* 0x000ea20000300800 */
[----:B------:R-:W-:-:S03]  /*255d0*/  @!P6 IADD3 R104, P4, P5, R24, UR12, R5 ;  /* 0x0000000c1868ec10 */ /* 0x000fc6000fd9e005 */
[----:B------:R0:W-:Y:S01]  /*255e0*/  @!P0 STG.E.U8 desc[UR24][R108.64+0x69], R6 ;  /* 0x000069066c008986 */ /* 0x0001e2000c101118 */
[----:B------:R-:W-:Y:S02]  /*255f0*/  @P6 LOP3.LUT R4, R4, 0x4000, RZ, 0xfc, !PT ;  /* 0x0000400004046812 */ /* 0x000fe400078efcff */
[----:B------:R-:W-:Y:S02]  /*25600*/  @!P6 IADD3.X R122, R30, UR11, R9, P4, P5 ;  /* 0x0000000b1e7aec10 */ /* 0x000fe4000a7ea409 */
[----:B------:R-:W-:Y:S01]  /*25610*/  ISETP.LT.OR P6, PT, R28, 0x32, !P1 ;  /* 0x000000321c00780c */ /* 0x000fe20004fc1670 */
[----:B0-----:R-:W0:Y:S01]  /*25620*/  @!P3 LDC.64 R6, c[0x0][0x5c0] ;  /* 0x00017000ff06bb82 */ /* 0x001e220000000a00 */
[----:B------:R-:W-:-:S11]  /*25630*/  LOP3.LUT P2, RZ, R0, 0x8000, RZ, 0xc0, !PT ;  /* 0x0000800000ff7812 */ /* 0x000fd6000784c0ff */
[----:B------:R-:W-:Y:S02]  /*25640*/  @!P6 IADD3 R141, P4, P5, R24, UR12, R5 ;  /* 0x0000000c188dec10 */ /* 0x000fe4000fd9e005 */
[----:B------:R-:W-:Y:S02]  /*25650*/  ISETP.LT.OR P0, PT, R28, 0x39, !P1 ;  /* 0x000000391c00780c */ /* 0x000fe40004f01670 */
[----:B------:R-:W-:Y:S02]  /*25660*/  @!P6 IADD3.X R145, R30, UR11, R9, P4, P5 ;  /* 0x0000000b1e91ec10 */ /* 0x000fe4000a7ea409 */
[----:B------:R-:W-:Y:S02]  /*25670*/  LOP3.LUT R4, R4, 0xffffdfff, RZ, 0xc0, !PT ;  /* 0xffffdfff04047812 */ /* 0x000fe400078ec0ff */
[----:B------:R-:W-:Y:S02]  /*25680*/  F2FP.SATFINITE.E4M3.F32.PACK_AB_MERGE_C R31, RZ, R31, RZ ;  /* 0x0000001fff1f723e */ /* 0x000fe400048070ff */
[----:B------:R-:W-:-:S02]  /*25690*/  @P6 LOP3.LUT R4, R4, 0x2000, RZ, 0xfc, !PT ;  /* 0x0000200004046812 */ /* 0x000fc400078efcff */
[----:B0-----:R-:W-:-:S05]  /*256a0*/  @!P3 IADD3 R6, P4, R75, R6, RZ ;  /* 0x000000064b06b210 */ /* 0x001fca0007f9e0ff */
[----:B------:R-:W-:Y:S01]  /*256b0*/  @!P3 IMAD.X R7, R83, 0x1, R7, P4 ;  /* 0x000000015307b824 */ /* 0x000fe200020e0607 */
[----:B------:R-:W-:Y:S02]  /*256c0*/  LOP3.LUT R4, R4, 0xffffefff, RZ, 0xc0, !PT ;  /* 0xffffefff04047812 */ /* 0x000fe400078ec0ff */
[----:B------:R-:W-:Y:S02]  /*256d0*/  @!P0 IADD3 R121, P5, P6, R24, UR12, R5 ;  /* 0x0000000c18798c10 */ /* 0x000fe4000febe005 */
[----:B------:R0:W-:Y:S01]  /*256e0*/  @!P3 STG.E.U8 desc[UR24][R6.64+0x68], R31 ;  /* 0x0000681f0600b986 */ /* 0x0001e2000c101118 */
[----:B------:R-:W-:Y:S02]  /*256f0*/  @P0 LOP3.LUT R4, R4, 0x1000, RZ, 0xfc, !PT ;  /* 0x0000100004040812 */ /* 0x000fe400078efcff */
[----:B------:R-:W-:Y:S02]  /*25700*/  @!P0 IADD3.X R140, R30, UR11, R9, P5, P6 ;  /* 0x0000000b1e8c8c10 */ /* 0x000fe4000afec409 */
[----:B------:R-:W-:Y:S01]  /*25710*/  ISETP.LT.OR P0, PT, R28, 0x3a, !P1 ;  /* 0x0000003a1c00780c */ /* 0x000fe20004f01670 */
[----:B0-----:R-:W0:Y:S01]  /*25720*/  @!P2 LDC.64 R6, c[0x0][0x5c0] ;  /* 0x00017000ff06ab82 */ /* 0x001e220000000a00 */
[----:B---3--:R-:W-:-:S11]  /*25730*/  FMUL R31, R144, UR17 ;  /* 0x00000011901f7c20 */ /* 0x008fd60008400000 */
[----:B------:R-:W-:-:S04]  /*25740*/  @!P0 IADD3 R105, P3, P4, R24, UR12, R5 ;  /* 0x0000000c18698c10 */ /* 0x000fc8000fc7e005 */
[----:B------:R-:W-:Y:S02]  /*25750*/  @!P0 IADD3.X R120, R30, UR11, R9, P3, P4 ;  /* 0x0000000b1e788c10 */ /* 0x000fe40009fe8409 */
[----:B------:R-:W-:Y:S02]  /*25760*/  F2FP.SATFINITE.E4M3.F32.PACK_AB_MERGE_C R31, RZ, R31, RZ ;  /* 0x0000001fff1f723e */ /* 0x000fe400048070ff */
[----:B0-----:R-:W-:-:S05]  /*25770*/  @!P2 IADD3 R6, P3, R85, R6, RZ ;  /* 0x000000065506a210 */ /* 0x001fca0007f7e0ff */
[----:B------:R-:W-:-:S05]  /*25780*/  @!P2 IMAD.X R7, R87, 0x1, R7, P3 ;  /* 0x000000015707a824 */ /* 0x000fca00018e0607 */
[----:B------:R4:W-:Y:S01]  /*25790*/  @!P2 STG.E.U8 desc[UR24][R6.64+0x69], R31 ;  /* 0x0000691f0600a986 */ /* 0x0009e2000c101118 */
[C---:B------:R-:W-:Y:S02]  /*257a0*/  LOP3.LUT P6, RZ, R4.reuse, 0x40, RZ, 0xc0, !PT ;  /* 0x0000004004ff7812 */ /* 0x040fe400078cc0ff */
[----:B------:R-:W-:-:S04]  /*257b0*/  LOP3.LUT R4, R4, 0xfffffffd, RZ, 0xc0, !PT ;  /* 0xfffffffd04047812 */ /* 0x000fc800078ec0ff */
[----:B------:R-:W-:Y:S02]  /*257c0*/  @P0 LOP3.LUT R4, R4, 0x2, RZ, 0xfc, !PT ;  /* 0x0000000204040812 */ /* 0x000fe400078efcff */
[----:B------:R-:W-:Y:S02]  /*257d0*/  ISETP.LT.OR P0, PT, R28, 0x41, !P1 ;  /* 0x000000411c00780c */ /* 0x000fe40004f01670 */
[----:B------:R-:W-:Y:S01]  /*257e0*/  LOP3.LUT R4, R4, 0xfffff7ff, RZ, 0xc0, !PT ;  /* 0xfffff7ff04047812 */ /* 0x000fe200078ec0ff */
[----:B----4-:R-:W-:-:S10]  /*257f0*/  FMUL R6, R139, UR17 ;  /* 0x000000118b067c20 */ /* 0x010fd40008400000 */
[----:B------:R-:W-:-:S04]  /*25800*/  @!P0 IADD3 R87, P3, P4, R24, UR12, R5 ;  /* 0x0000000c18578c10 */ /* 0x000fc8000fc7e005 */
[----:B------:R-:W-:Y:S02]  /*25810*/  @!P0 IADD3.X R117, R30, UR11, R9, P3, P4 ;  /* 0x0000000b1e758c10 */ /* 0x000fe40009fe8409 */
[----:B------:R-:W-:Y:S02]  /*25820*/  LOP3.LUT P4, RZ, R8, 0x800000, RZ, 0xc0, !PT ;  /* 0x0080000008ff7812 */ /* 0x000fe4000788c0ff */
[----:B------:R-:W-:Y:S02]  /*25830*/  @P0 LOP3.LUT R4, R4, 0x800, RZ, 0xfc, !PT ;  /* 0x0000080004040812 */ /* 0x000fe400078efcff */
[----:B------:R-:W-:Y:S02]  /*25840*/  F2FP.SATFINITE.E4M3.F32.PACK_AB_MERGE_C R6, RZ, R6, RZ ;  /* 0x00000006ff06723e */ /* 0x000fe400048070ff */
[----:B------:R-:W-:Y:S02]  /*25850*/  ISETP.LT.OR P0, PT, R28, 0x42, !P1 ;  /* 0x000000421c00780c */ /* 0x000fe40004f01670 */
[----:B------:R-:W-:Y:S01]  /*25860*/  LOP3.LUT P5, RZ, R8, 0x2000000, RZ, 0xc0, !PT ;  /* 0x0200000008ff7812 */ /* 0x000fe200078ac0ff */
[----:B--2---:R-:W-:-:S02]  /*25870*/  FMUL R31, R148, UR17 ;  /* 0x00000011941f7c20 */ /* 0x004fc40008400000 */
[----:B------:R-:W2:Y:S04]  /*25880*/  LDL.LU R148, [R1+0x250] ;  /* 0x0002500001947983 */ /* 0x000ea80000300800 */
[----:B------:R0:W-:Y:S01]  /*25890*/  @!P4 STG.E.U8 desc[UR24][R106.64+0x70], R6 ;  /* 0x000070066a00c986 */ /* 0x0001e2000c101118 */
[----:B------:R-:W-:Y:S02]  /*258a0*/  ISETP.LT.OR P4, PT, R28, 0x49, !P1 ;  /* 0x000000491c00780c */ /* 0x000fe40004f81670 */
[----:B------:R-:W-:Y:S02]  /*258b0*/  LOP3.LUT R4, R4, 0xfffffffb, RZ, 0xc0, !PT ;  /* 0xfffffffb04047812 */ /* 0x000fe400078ec0ff */
[----:B------:R-:W-:Y:S01]  /*258c0*/  @!P0 IADD3 R108, P2, P3, R24, UR12, R5 ;  /* 0x0000000c186c8c10 */ /* 0x000fe2000fb5e005 */
[----:B0-----:R-:W-:Y:S01]  /*258d0*/  FMUL R6, R138, UR17 ;  /* 0x000000118a067c20 */ /* 0x001fe20008400000 */
[----:B------:R-:W-:-:S04]  /*258e0*/  @P0 LOP3.LUT R4, R4, 0x4, RZ, 0xfc, !PT ;  /* 0x0000000404040812 */ /* 0x000fc800078efcff */
[----:B------:R-:W-:Y:S02]  /*258f0*/  F2FP.SATFINITE.E4M3.F32.PACK_AB_MERGE_C R6, RZ, R6, RZ ;  /* 0x00000006ff06723e */ /* 0x000fe400048070ff */
[----:B------:R-:W-:-:S03]  /*25900*/  @!P0 IADD3.X R116, R30, UR11, R9, P2, P3 ;  /* 0x0000000b1e748c10 */ /* 0x000fc600097e6409 */
[----:B------:R0:W-:Y:S01]  /*25910*/  @!P5 STG.E.U8 desc[UR24][R102.64+0x71], R6 ;  /* 0x000071066600d986 */ /* 0x0001e2000c101118 */
[----:B------:R-:W-:Y:S02]  /*25920*/  LOP3.LUT R4, R4, 0xfffffbff, RZ, 0xc0, !PT ;  /* 0xfffffbff04047812 */ /* 0x000fe400078ec0ff */
[----:B------:R-:W-:Y:S02]  /*25930*/  @!P4 IADD3 R106, P2, P3, R24, UR12, R5 ;  /* 0x0000000c186acc10 */ /* 0x000fe4000fb5e005 */
[----:B------:R-:W-:Y:S02]  /*25940*/  @P4 LOP3.LUT R4, R4, 0x400, RZ, 0xfc, !PT ;  /* 0x0000040004044812 */ /* 0x000fe400078efcff */
[----:B------:R-:W-:Y:S01]  /*25950*/  @!P4 IADD3.X R109, R30, UR11, R9, P2, P3 ;  /* 0x0000000b1e6dcc10 */ /* 0x000fe200097e6409 */
[----:B0-----:R-:W0:Y:S01]  /*25960*/  @!P6 LDC.64 R6, c[0x0][0x5c0] ;  /* 0x00017000ff06eb82 */ /* 0x001e220000000a00 */
[----:B------:R-:W-:Y:S02]  /*25970*/  ISETP.LT.OR P4, PT, R28, 0x4a, !P1 ;  /* 0x0000004a1c00780c */ /* 0x000fe40004f81670 */
[----:B------:R-:W-:-:S11]  /*25980*/  F2FP.SATFINITE.E4M3.F32.PACK_AB_MERGE_C R31, RZ, R31, RZ ;  /* 0x0000001fff1f723e */ /* 0x000fd600048070ff */
[----:B------:R-:W-:-:S04]  /*25990*/  @!P4 IADD3 R139, P2, P3, R24, UR12, R5 ;  /* 0x0000000c188bcc10 */ /* 0x000fc8000fb5e005 */
[----:B------:R-:W-:Y:S02]  /*259a0*/  @!P4 IADD3.X R144, R30, UR11, R9, P2, P3 ;  /* 0x0000000b1e90cc10 */ /* 0x000fe400097e6409 */
[----:B0-----:R-:W-:-:S05]  /*259b0*/  @!P6 IADD3 R6, P2, R91, R6, RZ ;  /* 0x000000065b06e210 */ /* 0x001fca0007f5e0ff */
[----:B------:R-:W-:-:S05]  /*259c0*/  @!P6 IMAD.X R7, R93, 0x1, R7, P2 ;  /* 0x000000015d07e824 */ /* 0x000fca00010e0607 */
[----:B------:R0:W-:Y:S01]  /*259d0*/  @!P6 STG.E.U8 desc[UR24][R6.64+0x70], R31 ;  /* 0x0000701f0600e986 */ /* 0x0001e2000c101118 */
[----:B------:R-:W-:Y:S01]  /*259e0*/  ISETP.LT.OR P5, PT, R28, 0x51, !P1 ;  /* 0x000000511c00780c */ /* 0x000fe20004fa1670 */
[----:B0-----:R-:W-:Y:S02]  /*259f0*/  FMUL R31, R149, UR17 ;  /* 0x00000011951f7c20 */ /* 0x001fe40008400000 */
[----:B------:R-:W3:Y:S01]  /*25a00*/  LDL.LU R149, [R1+0x254] ;  /* 0x0002540001957983 */ /* 0x000ee20000300800 */
[----:B------:R-:W-:-:S04]  /*25a10*/  LOP3.LUT R4, R4, 0xfffffdff, RZ, 0xc0, !PT ;  /* 0xfffffdff04047812 */ /* 0x000fc800078ec0ff */
[----:B------:R-:W-:Y:S02]  /*25a20*/  @P4 LOP3.LUT R4, R4, 0x200, RZ, 0xfc, !PT ;  /* 0x0000020004044812 */ /* 0x000fe400078efcff */
[----:B------:R-:W-:Y:S02]  /*25a30*/  LOP3.LUT P0, RZ, R0, 0x2000, RZ, 0xc0, !PT ;  /* 0x0000200000ff7812 */ /* 0x000fe4000780c0ff */
[----:B------:R-:W-:Y:S02]  /*25a40*/  LOP3.LUT R4, R4, 0xfffffeff, RZ, 0xc0, !PT ;  /* 0xfffffeff04047812 */ /* 0x000fe400078ec0ff */
[----:B------:R-:W-:Y:S02]  /*25a50*/  @!P5 IADD3 R107, P3, P4, R24, UR12, R5 ;  /* 0x0000000c186bdc10 */ /* 0x000fe4000fc7e005 */
[----:B------:R-:W-:Y:S02]  /*25a60*/  @P5 LOP3.LUT R4, R4, 0x100, RZ, 0xfc, !PT ;  /* 0x0000010004045812 */ /* 0x000fe400078efcff */
[----:B------:R-:W-:-:S02]  /*25a70*/  @!P5 IADD3.X R138, R30, UR11, R9, P3, P4 ;  /* 0x0000000b1e8adc10 */ /* 0x000fc40009fe8409 */
[----:B------:R-:W-:Y:S02]  /*25a80*/  LOP3.LUT P5, RZ, R8, 0x40000000, RZ, 0xc0, !PT ;  /* 0x4000000008ff7812 */ /* 0x000fe400078ac0ff */
[----:B------:R-:W-:Y:S01]  /*25a90*/  LOP3.LUT R0, R0, 0xffffefff, RZ, 0xc0, !PT ;  /* 0xffffefff00007812 */ /* 0x000fe200078ec0ff */
[----:B------:R-:W0:Y:S10]  /*25aa0*/  @!P0 LDC.64 R6, c[0x0][0x5c0] ;  /* 0x00017000ff068b82 */ /* 0x000e340000000a00 */
[----:B------:R-:W-:-:S02]  /*25ab0*/  @P5 LOP3.LUT R0, R0, 0x1000, RZ, 0xfc, !PT ;  /* 0x0000100000005812 */ /* 0x000fc400078efcff */
[----:B------:R-:W-:Y:S02]  /*25ac0*/  ISETP.LT.OR P5, PT, R28, 0x52, !P1 ;  /* 0x000000521c00780c */ /* 0x000fe40004fa1670 */
[C---:B------:R-:W-:Y:S02]  /*25ad0*/  LOP3.LUT P4, RZ, R4.reuse, 0x200000, RZ, 0xc0, !PT ;  /* 0x0020000004ff7812 */ /* 0x040fe4000788c0ff */
[----:B------:R-:W-:-:S09]  /*25ae0*/  LOP3.LUT R4, R4, 0xfffffff7, RZ, 0xc0, !PT ;  /* 0xfffffff704047812 */ /* 0x000fd200078ec0ff */
[----:B------:R-:W-:Y:S02]  /*25af0*/  @!P5 IADD3 R93, P2, P3, R24, UR12, R5 ;  /* 0x0000000c185ddc10 */ /* 0x000fe4000fb5e005 */
[----:B------:R-:W-:Y:S02]  /*25b00*/  @P5 LOP3.LUT R4, R4, 0x8, RZ, 0xfc, !PT ;  /* 0x0000000804045812 */ /* 0x000fe400078efcff */
[----:B------:R-:W-:Y:S02]  /*25b10*/  @!P5 IADD3.X R103, R30, UR11, R9, P2, P3 ;  /* 0x0000000b1e67dc10 */ /* 0x000fe400097e6409 */
[----:B0-----:R-:W-:Y:S02]  /*25b20*/  @!P0 IADD3 R6, P2, R89, R6, RZ ;  /* 0x0000000659068210 */ /* 0x001fe40007f5e0ff */
[----:B------:R-:W-:Y:S02]  /*25b30*/  ISETP.LT.OR P5, PT, R28, 0x59, !P1 ;  /* 0x000000591c00780c */ /* 0x000fe40004fa1670 */
[----:B------:R-:W-:Y:S01]  /*25b40*/  F2FP.SATFINITE.E4M3.F32.PACK_AB_MERGE_C R31, RZ, R31, RZ ;  /* 0x0000001fff1f723e */ /* 0x000fe200048070ff */
[----:B------:R-:W-:-:S05]  /*25b50*/  @!P0 IMAD.X R7, R92, 0x1, R7, P2 ;  /* 0x000000015c078824 */ /* 0x000fca00010e0607 */
[----:B------:R0:W-:Y:S05]  /*25b60*/  @!P0 STG.E.U8 desc[UR24][R6.64+0x71], R31 ;  /* 0x0000711f06008986 */ /* 0x0001ea000c101118 */
[----:B------:R-:W-:Y:S01]  /*25b70*/  @!P5 IADD3 R92, P2, P3, R24, UR12, R5 ;  /* 0x0000000c185cdc10 */ /* 0x000fe2000fb5e005 */
[----:B0-----:R-:W-:Y:S02]  /*25b80*/  FMUL R6, R150, UR17 ;  /* 0x0000001196067c20 */ /* 0x001fe40008400000 */
[----:B------:R-:W4:Y:S01]  /*25b90*/  LDL.LU R150, [R1+0x258] ;  /* 0x0002580001967983 */ /* 0x000f220000300800 */
[----:B------:R-:W-:Y:S02]  /*25ba0*/  @!P5 IADD3.X R102, R30, UR11, R9, P2, P3 ;  /* 0x0000000b1e66dc10 */ /* 0x000fe400097e6409 */
[----:B------:R-:W-:-:S02]  /*25bb0*/  LOP3.LUT P3, RZ, R8, 0x20000000, RZ, 0xc0, !PT ;  /* 0x2000000008ff7812 */ /* 0x000fc4000786c0ff */
[----:B------:R-:W-:-:S11]  /*25bc0*/  F2FP.SATFINITE.E4M3.F32.PACK_AB_MERGE_C R6, RZ, R6, RZ ;  /* 0x00000006ff06723e */ /* 0x000fd600048070ff */
[----:B------:R2:W-:Y:S02]  /*25bd0*/  @!P3 STG.E.U8 desc[UR24][R100.64+0x78], R6 ;  /* 0x000078066400b986 */ /* 0x0005e4000c101118 */
[----:B--2---:R-:W-:Y:S02]  /*25be0*/  FMUL R6, R148, UR17 ;  /* 0x0000001194067c20 */ /* 0x004fe40008400000 */
[----:B------:R-:W2:Y:S01]  /*25bf0*/  LDL.LU R148, [R1+0x25c] ;  /* 0x00025c0001947983 */ /* 0x000ea20000300800 */
[----:B------:R-:W-:-:S04]  /*25c00*/  LOP3.LUT R4, R4, 0xffffff7f, RZ, 0xc0, !PT ;  /* 0xffffff7f04047812 */ /* 0x000fc800078ec0ff */
[----:B------:R-:W-:Y:S02]  /*25c10*/  @P5 LOP3.LUT R4, R4, 0x80, RZ, 0xfc, !PT ;  /* 0x0000008004045812 */ /* 0x000fe400078efcff */
[----:B------:R-:W-:Y:S02]  /*25c20*/  ISETP.LT.OR P5, PT, R28, 0x5a, !P1 ;  /* 0x0000005a1c00780c */ /* 0x000fe40004fa1670 */
[C---:B------:R-:W-:Y:S02]  /*25c30*/  LOP3.LUT P6, RZ, R4.reuse, 0x1000000, RZ, 0xc0, !PT ;  /* 0x0100000004ff7812 */ /* 0x040fe400078cc0ff */
[----:B------:R-:W-:Y:S02]  /*25c40*/  LOP3.LUT R4, R4, 0xffffffef, RZ, 0xc0, !PT ;  /* 0xffffffef04047812 */ /* 0x000fe400078ec0ff */
[----:B------:R-:W-:-:S07]  /*25c50*/  ISETP.LT.OR P3, PT, R28, 0x61, !P1 ;  /* 0x000000611c00780c */ /* 0x000fce0004f61670 */
[----:B------:R-:W-:Y:S02]  /*25c60*/  @!P5 IADD3 R91, P0, P2, R24, UR12, R5 ;  /* 0x0000000c185bdc10 */ /* 0x000fe4000fa1e005 */
[----:B------:R-:W-:Y:S02]  /*25c70*/  @P5 LOP3.LUT R4, R4, 0x10, RZ, 0xfc, !PT ;  /* 0x0000001004045812 */ /* 0x000fe400078efcff */
[----:B------:R-:W-:Y:S02]  /*25c80*/  @!P5 IADD3.X R89, R30, UR11, R9, P0, P2 ;  /* 0x0000000b1e59dc10 */ /* 0x000fe400087e4409 */
[----:B------:R-:W-:Y:S02]  /*25c90*/  LOP3.LUT P5, RZ, R0, 0x1000, RZ, 0xc0, !PT ;  /* 0x0000100000ff7812 */ /* 0x000fe400078ac0ff */
[----:B------:R-:W-:Y:S02]  /*25ca0*/  F2FP.SATFINITE.E4M3.F32.PACK_AB_MERGE_C R6, RZ, R6, RZ ;  /* 0x00000006ff06723e */ /* 0x000fe400048070ff */
[----:B------:R-:W-:-:S02]  /*25cb0*/  LOP3.LUT R4, R4, 0xffffffbf, RZ, 0xc0, !PT ;  /* 0xffffffbf04047812 */ /* 0x000fc400078ec0ff */
[----:B------:R-:W-:-:S07]  /*25cc0*/  @!P3 IADD3 R86, P0, P2, R24, UR12, R5 ;  /* 0x0000000c1856bc10 */ /* 0x000fce000fa1e005 */
[----:B------:R0:W-:Y:S01]  /*25cd0*/  @!P5 STG.E.U8 desc[UR24][R98.64+0x79], R6 ;  /* 0x000079066200d986 */ /* 0x0001e2000c101118 */
[----:B------:R-:W-:Y:S02]  /*25ce0*/  @P3 LOP3.LUT R4, R4, 0x40, RZ, 0xfc, !PT ;  /* 0x0000004004043812 */ /* 0x000fe400078efcff */
[----:B------:R-:W-:Y:S02]  /*25cf0*/  @!P3 IADD3.X R85, R30, UR11, R9, P0, P2 ;  /* 0x0000000b1e55bc10 */ /* 0x000fe400087e4409 */
[----:B------:R-:W-:Y:S01]  /*25d00*/  ISETP.LT.OR P3, PT, R28, 0x62, !P1 ;  /* 0x000000621c00780c */ /* 0x000fe20004f61670 */
[----:B0-----:R-:W0:Y:S01]  /*25d10*/  @!P4 LDC.64 R6, c[0x0][0x5c0] ;  /* 0x00017000ff06cb82 */ /* 0x001e220000000a00 */
[----:B---3--:R-:W-:Y:S02]  /*25d20*/  FMUL R31, R149, UR17 ;  /* 0x00000011951f7c20 */ /* 0x008fe40008400000 */
[----:B------:R-:W3:Y:S04]  /*25d30*/  LDL.LU R149, [R1+0x260] ;  /* 0x0002600001957983 */ /* 0x000ee80000300800 */
[----:B------:R-:W3:Y:S05]  /*25d40*/  LDL.LU R151, [R1+0x264] ;  /* 0x0002640001977983 */ /* 0x000eea0000300800 */
[----:B------:R-:W-:-:S04]  /*25d50*/  @!P3 IADD3 R84, P0, P2, R24, UR12, R5 ;  /* 0x0000000c1854bc10 */ /* 0x000fc8000fa1e005 */
[----:B------:R-:W-:Y:S02]  /*25d60*/  @!P3 IADD3.X R83, R30, UR11, R9, P0, P2 ;  /* 0x0000000b1e53bc10 */ /* 0x000fe400087e4409 */
[----:B0-----:R-:W-:Y:S02]  /*25d70*/  @!P4 IADD3 R6, P0, R88, R6, RZ ;  /* 0x000000065806c210 */ /* 0x001fe40007f1e0ff */
[----:B------:R-:W-:-:S03]  /*25d80*/  F2FP.SATFINITE.E4M3.F32.PACK_AB_MERGE_C R31, RZ, R31, RZ ;  /* 0x0000001fff1f723e */ /* 0x000fc600048070ff */
[----:B------:R-:W-:Y:S01]  /*25d90*/  @!P4 IMAD.X R7, R90, 0x1, R7, P0 ;  /* 0x000000015a07c824 */ /* 0x000fe200000e0607 */
[----:B------:R-:W-:-:S04]  /*25da0*/  ISETP.LT.OR P5, PT, R28, 0x69, !P1 ;  /* 0x000000691c00780c */ /* 0x000fc80004fa1670 */
[----:B------:R0:W-:Y:S01]  /*25db0*/  @!P4 STG.E.U8 desc[UR24][R6.64+0x78], R31 ;  /* 0x0000781f0600c986 */ /* 0x0001e2000c101118 */
[----:B------:R-:W-:Y:S02]  /*25dc0*/  ISETP.LT.OR P4, PT, R28, 0x6a, !P1 ;  /* 0x0000006a1c00780c */ /* 0x000fe40004f81670 */
[----:B------:R-:W-:Y:S01]  /*25dd0*/  LOP3.LUT R4, R4, 0xffffffdf, RZ, 0xc0, !PT ;  /* 0xffffffdf04047812 */ /* 0x000fe200078ec0ff */
[----:B0-----:R-:W0:Y:S03]  /*25de0*/  @!P6 LDC.64 R6, c[0x0][0x5c0] ;  /* 0x00017000ff06eb82 */ /* 0x001e260000000a00 */
[----:B------:R-:W-:Y:S02]  /*25df0*/  @P3 LOP3.LUT R4, R4, 0x20, RZ, 0xfc, !PT ;  /* 0x0000002004043812 */ /* 0x000fe400078efcff */
[----:B------:R-:W-:-:S04]  /*25e00*/  @!P5 IADD3 R82, P2, P3, R24, UR12, R5 ;  /* 0x0000000c1852dc10 */ /* 0x000fc8000fb5e005 */
[----:B------:R-:W-:Y:S02]  /*25e10*/  @!P5 IADD3.X R81, R30, UR11, R9, P2, P3 ;  /* 0x0000000b1e51dc10 */ /* 0x000fe400097e6409 */
[----:B------:R-:W-:-:S04]  /*25e20*/  @!P4 IADD3 R80, P0, P2, R24, UR12, R5 ;  /* 0x0000000c1850cc10 */ /* 0x000fc8000fa1e005 */
[----:B------:R-:W-:Y:S02]  /*25e30*/  @!P4 IADD3.X R79, R30, UR11, R9, P0, P2 ;  /* 0x0000000b1e4fcc10 */ /* 0x000fe400087e4409 */
[----:B0-----:R-:W-:Y:S01]  /*25e40*/  @!P6 IADD3 R6, P0, R76, R6, RZ ;  /* 0x000000064c06e210 */ /* 0x001fe20007f1e0ff */
[----:B----4-:R-:W-:Y:S02]  /*25e50*/  FMUL R31, R150, UR17 ;  /* 0x00000011961f7c20 */ /* 0x010fe40008400000 */
[----:B------:R-:W4:Y:S04]  /*25e60*/  LDL.LU R150, [R1+0x268] ;  /* 0x0002680001967983 */ /* 0x000f280000300800 */
[----:B------:R-:W4:Y:S01]  /*25e70*/  LDL.LU R153, [R1+0x26c] ;  /* 0x00026c0001997983 */ /* 0x000f220000300800 */
[----:B------:R-:W-:Y:S01]  /*25e80*/  @!P6 IMAD.X R7, R78, 0x1, R7, P0 ;  /* 0x000000014e07e824 */ /* 0x000fe200000e0607 */
[----:B------:R-:W-:-:S05]  /*25e90*/  F2FP.SATFINITE.E4M3.F32.PACK_AB_MERGE_C R31, RZ, R31, RZ ;  /* 0x0000001fff1f723e */ /* 0x000fca00048070ff */
[----:B------:R2:W-:Y:S02]  /*25ea0*/  @!P6 STG.E.U8 desc[UR24][R6.64+0x79], R31 ;  /* 0x0000791f0600e986 */ /* 0x0005e4000c101118 */
[----:B--2---:R-:W-:Y:S02]  /*25eb0*/  FMUL R6, R148, UR17 ;  /* 0x0000001194067c20 */ /* 0x004fe40008400000 */
[----:B------:R-:W2:Y:S01]  /*25ec0*/  LDL.LU R148, [R1+0x270] ;  /* 0x0002700001947983 */ /* 0x000ea20000300800 */
[----:B------:R-:W-:Y:S02]  /*25ed0*/  ISETP.LT.OR P3, PT, R28, 0x71, !P1 ;  /* 0x000000711c00780c */ /* 0x000fe40004f61670 */
[----:B------:R-:W-:-:S04]  /*25ee0*/  LOP3.LUT R0, R0, 0xffffffbf, RZ, 0xc0, !PT ;  /* 0xffffffbf00007812 */ /* 0x000fc800078ec0ff */
[----:B------:R-:W-:-:S04]  /*25ef0*/  @P5 LOP3.LUT R0, R0, 0x40, RZ, 0xfc, !PT ;  /* 0x0000004000005812 */ /* 0x000fc800078efcff */
[----:B------:R-:W-:-:S03]  /*25f00*/  LOP3.LUT R0, R0, 0xffffff7f, RZ, 0xc0, !PT ;  /* 0xffffff7f00007812 */ /* 0x000fc600078ec0ff */
[----:B------:R-:W-:Y:S02]  /*25f10*/  @!P3 IADD3 R78, P0, P2, R24, UR12, R5 ;  /* 0x0000000c184ebc10 */ /* 0x000fe4000fa1e005 */
[----:B------:R-:W-:Y:S02]  /*25f20*/  @P4 LOP3.LUT R0, R0, 0x80, RZ, 0xfc, !PT ;  /* 0x0000008000004812 */ /* 0x000fe400078efcff */
[----:B------:R-:W-:Y:S02]  /*25f30*/  @!P3 IADD3.X R77, R30, UR11, R9, P0, P2 ;  /* 0x0000000b1e4dbc10 */ /* 0x000fe400087e4409 */
[----:B------:R-:W-:Y:S02]  /*25f40*/  ISETP.LT.OR P0, PT, R28, 0x72, !P1 ;  /* 0x000000721c00780c */ /* 0x000fe40004f01670 */
[C---:B------:R-:W-:Y:S02]  /*25f50*/  LOP3.LUT P4, RZ, R0.reuse, 0x8, RZ, 0xc0, !PT ;  /* 0x0000000800ff7812 */ /* 0x040fe4000788c0ff */
[----:B------:R-:W-:-:S04]  /*25f60*/  LOP3.LUT R0, R0, 0xffffffdf, RZ, 0xc0, !PT ;  /* 0xffffffdf00007812 */ /* 0x000fc800078ec0ff */
[----:B------:R-:W-:-:S04]  /*25f70*/  @P3 LOP3.LUT R0, R0, 0x20, RZ, 0xfc, !PT ;  /* 0x0000002000003812 */ /* 0x000fc800078efcff */
[----:B------:R-:W-:Y:S02]  /*25f80*/  LOP3.LUT R0, R0, 0xfffffeff, RZ, 0xc0, !PT ;  /* 0xfffffeff00007812 */ /* 0x000fe400078ec0ff */
[----:B------:R-:W-:Y:S02]  /*25f90*/  @!P0 IADD3 R76, P2, P6, R24, UR12, R5 ;  /* 0x0000000c184c8c10 */ /* 0x000fe4000fe5e005 */
[----:B------:R-:W-:Y:S02]  /*25fa0*/  @P0 LOP3.LUT R0, R0, 0x100, RZ, 0xfc, !PT ;  /* 0x0000010000000812 */ /* 0x000fe400078efcff */
[----:B------:R-:W-:Y:S02]  /*25fb0*/  F2FP.SATFINITE.E4M3.F32.PACK_AB_MERGE_C R6, RZ, R6, RZ ;  /* 0x00000006ff06723e */ /* 0x000fe400048070ff */
[----:B------:R-:W-:Y:S02]  /*25fc0*/  @!P0 IADD3.X R75, R30, UR11, R9, P2, P6 ;  /* 0x0000000b1e4b8c10 */ /* 0x000fe400097ec409 */
[----:B------:R-:W-:Y:S01]  /*25fd0*/  LOP3.LUT P0, RZ, R0, 0x4, RZ, 0xc0, !PT ;  /* 0x0000000400ff7812 */ /* 0x000fe2000780c0ff */
[----:B------:R3:W-:Y:S01]  /*25fe0*/  @!P4 STG.E.U8 desc[UR24][R112.64], R6 ;  /* 0x000000067000c986 */ /* 0x0007e2000c101118 */
[----:B------:R-:W-:-:S02]  /*25ff0*/  LOP3.LUT P3, RZ, R4, 0x10000000, RZ, 0xc0, !PT ;  /* 0x1000000004ff7812 */ /* 0x000fc4000786c0ff */
[C---:B------:R-:W-:Y:S02]  /*26000*/  ISETP.LT.OR P2, PT, R28.reuse, 0x79, !P1 ;  /* 0x000000791c00780c */ /* 0x040fe40004f41670 */
[----:B------:R-:W-:Y:S02]  /*26010*/  ISETP.LT.OR P1, PT, R28, 0x7a, !P1 ;  /* 0x0000007a1c00780c */ /* 0x000fe40004f21670 */
[----:B------:R-:W-:-:S09]  /*26020*/  LOP3.LUT R0, R0, 0xfffffdff, RZ, 0xc0, !PT ;  /* 0xfffffdff00007812 */ /* 0x000fd200078ec0ff */
[----:B------:R-:W-:Y:S01]  /*26030*/  @!P2 IADD3 R74, P4, P6, R24, UR12, R5 ;  /* 0x0000000c184aac10 */ /* 0x000fe2000fe9e005 */
[----:B---3--:R-:W-:Y:S02]  /*26040*/  FMUL R6, R149, UR17 ;  /* 0x0000001195067c20 */ /* 0x008fe40008400000 */
[----:B------:R-:W3:Y:S03]  /*26050*/  LDL.LU R149, [R1+0x274] ;  /* 0x0002740001957983 */ /* 0x000ee60000300800 */
[----:B------:R-:W-:Y:S01]  /*26060*/  F2FP.SATFINITE.E4M3.F32.PACK_AB_MERGE_C R6, RZ, R6, RZ ;  /* 0x00000006ff06723e */ /* 0x000fe200048070ff */
[----:B------:R-:W-:Y:S01]  /*26070*/  FMUL R88, R151, UR17 ;  /* 0x0000001197587c20 */ /* 0x000fe20008400000 */
[----:B------:R-:W-:Y:S01]  /*26080*/  @!P2 IADD3.X R31, R30, UR11, R9, P4, P6 ;  /* 0x0000000b1e1fac10 */ /* 0x000fe2000a7ec409 */
[----:B------:R-:W3:Y:S04]  /*26090*/  LDL.LU R152, [R1+0x278] ;  /* 0x0002780001987983 */ /* 0x000ee80000300800 */
[----:B------:R0:W-:Y:S01]  /*260a0*/  @!P0 STG.E.U8 desc[UR24][R96.64+0x1], R6 ;  /* 0x0000010660008986 */ /* 0x0001e2000c101118 */
[----:B------:R-:W-:-:S02]  /*260b0*/  @P2 LOP3.LUT R0, R0, 0x200, RZ, 0xfc, !PT ;  /* 0x0000020000002812 */ /* 0x000fc400078efcff */
[----:B------:R-:W-:Y:S01]  /*260c0*/  LOP3.LUT P5, RZ, R4, 0x8000000, RZ, 0xc0, !PT ;  /* 0x0800000004ff7812 */ /* 0x000fe200078ac0ff */
[----:B------:R-:W3:Y:S01]  /*260d0*/  LDL.LU R151, [R1+0x27c] ;  /* 0x00027c0001977983 */ /* 0x000ee20000300800 */
[----:B0-----:R-:W0:Y:S01]  /*260e0*/  @!P3 LDC.64 R6, c[0x0][0x5c0] ;  /* 0x00017000ff06bb82 */ /* 0x001e220000000a00 */
[----:B------:R-:W-:-:S04]  /*260f0*/  @!P1 IADD3 R5, P2, P6, R24, UR12, R5 ;  /* 0x0000000c18059c10 */ /* 0x000fc8000fe5e005 */
[----:B------:R-:W-:Y:S02]  /*26100*/  @!P1 IADD3.X R9, R30, UR11, R9, P2, P6 ;  /* 0x0000000b1e099c10 */ /* 0x000fe400097ec409 */
[----:B------:R-:W-:Y:S02]  /*26110*/  F2FP.SATFINITE.E4M3.F32.PACK_AB_MERGE_C R88, RZ, R88, RZ ;  /* 0x00000058ff58723e */ /* 0x000fe400048070ff */
[----:B0-----:R-:W-:-:S05]  /*26120*/  @!P3 IADD3 R6, P6, R125, R6, RZ ;  /* 0x000000067d06b210 */ /* 0x001fca0007fde0ff */
[----:B------:R-:W-:-:S05]  /*26130*/  @!P3 IMAD.X R7, R126, 0x1, R7, P6 ;  /* 0x000000017e07b824 */ /* 0x000fca00030e0607 */
[----:B------:R0:W-:Y:S02]  /*26140*/  @!P3 STG.E.U8 desc[UR24][R6.64], R88 ;  /* 0x000000580600b986 */ /* 0x0001e4000c101118 */
[----:B0-----:R-:W0:Y:S01]  /*26150*/  @!P5 LDC.64 R6, c[0x0][0x5c0] ;  /* 0x00017000ff06db82 */ /* 0x001e220000000a00 */
[----:B------:R-:W-:Y:S01]  /*26160*/  LOP3.LUT R0, R0, 0xfffffbff, RZ, 0xc0, !PT ;  /* 0xfffffbff00007812 */ /* 0x000fe200078ec0ff */
[----:B----4-:R-:W-:-:S03]  /*26170*/  FMUL R88, R150, UR17 ;  /* 0x0000001196587c20 */ /* 0x010fc60008400000 */
[----:B------:R-:W-:Y:S01]  /*26180*/  @P1 LOP3.LUT R0, R0, 0x400, RZ, 0xfc, !PT ;  /* 0x0000040000001812 */ /* 0x000fe200078efcff */
[----:B------:R-:W4:Y:S01]  /*26190*/  LDL.LU R150, [R1+0x280] ;  /* 0x0002800001967983 */ /* 0x000f220000300800 */
[----:B------:R-:W-:Y:S02]  /*261a0*/  F2FP.SATFINITE.E4M3.F32.PACK_AB_MERGE_C R88, RZ, R88, RZ ;  /* 0x00000058ff58723e */ /* 0x000fe400048070ff */
[----:B0-----:R-:W-:-:S05]  /*261b0*/  @!P5 IADD3 R6, P6, R129, R6, RZ ;  /* 0x000000068106d210 */ /* 0x001fca0007fde0ff */
[----:B------:R-:W-:Y:S01]  /*261c0*/  @!P5 IMAD.X R7, R135, 0x1, R7, P6 ;  /* 0x000000018707d824 */ /* 0x000fe200030e0607 */
[----:B------:R-:W-:-:S04]  /*261d0*/  LOP3.LUT P6, RZ, R0, 0x2, RZ, 0xc0, !PT ;  /* 0x0000000200ff7812 */ /* 0x000fc800078cc0ff */
[----:B------:R0:W-:Y:S02]  /*261e0*/  @!P5 STG.E.U8 desc[UR24][R6.64+0x1], R88 ;  /* 0x000001580600d986 */ /* 0x0001e4000c101118 */
[----:B0-----:R-:W-:-:S05]  /*261f0*/  FMUL R6, R153, UR17 ;  /* 0x0000001199067c20 */ /* 0x001fca0008400000 */
[----:B------:R-:W-:-:S05]  /*26200*/  F2FP.SATFINITE.E4M3.F32.PACK_AB_MERGE_C R6, RZ, R6, RZ ;  /* 0x00000006ff06723e */ /* 0x000fca00048070ff */
[----:B------:R2:W-:Y:S02]  /*26210*/  @!P6 STG.E.U8 desc[UR24][R94.64+0x8], R6 ;  /* 0x000008065e00e986 */ /* 0x0005e4000c101118 */
[----:B--2---:R-:W-:Y:S02]  /*26220*/  FMUL R6, R148, UR17 ;  /* 0x0000001194067c20 */ /* 0x004fe40008400000 */
[----:B------:R-:W2:Y:S01]  /*26230*/  LDL.LU R148, [R1+0x284] ;  /* 0x0002840001947983 */ /* 0x000ea20000300800 */
[----:B------:R-:W-:Y:S02]  /*26240*/  LOP3.LUT P1, RZ, R0, 0x1, RZ, 0xc0, !PT ;  /* 0x0000000100ff7812 */ /* 0x000fe4000782c0ff */
[----:B------:R-:W-:Y:S02]  /*26250*/  LOP3.LUT P4, RZ, R4, 0x4000000, RZ, 0xc0, !PT ;  /* 0x0400000004ff7812 */ /* 0x000fe4000788c0ff */
[----:B------:R-:W-:-:S09]  /*26260*/  F2FP.SATFINITE.E4M3.F32.PACK_AB_MERGE_C R6, RZ, R6, RZ ;  /* 0x00000006ff06723e */ /* 0x000fd200048070ff */
[----:B------:R0:W-:Y:S02]  /*26270*/  @!P1 STG.E.U8 desc[UR24][R70.64+0x9], R6 ;  /* 0x0000090646009986 */ /* 0x0001e4000c101118 */
[----:B0-----:R-:W0:Y:S01]  /*26280*/  @!P4 LDC.64 R6, c[0x0][0x5c0] ;  /* 0x00017000ff06cb82 */ /* 0x001e220000000a00 */
[----:B------:R-:W-:Y:S02]  /*26290*/  LOP3.LUT P2, RZ, R4, 0x2000000, RZ, 0xc0, !PT ;  /* 0x0200000004ff7812 */ /* 0x000fe4000784c0ff */
[----:B0-----:R-:W-:-:S05]  /*262a0*/  @!P4 IADD3 R6, P6, R131, R6, RZ ;  /* 0x000000068306c210 */ /* 0x001fca0007fde0ff */
[----:B------:R-:W-:Y:S02]  /*262b0*/  @!P4 IMAD.X R7, R137, 0x1, R7, P6 ;  /* 0x000000018907c824 */ /* 0x000fe400030e0607 */
[----:B---3--:R-:W-:Y:S02]  /*262c0*/  FMUL R70, R149, UR17 ;  /* 0x0000001195467c20 */ /* 0x008fe40008400000 */
[----:B------:R-:W3:Y:S03]  /*262d0*/  LDL.LU R149, [R1+0x288] ;  /* 0x0002880001957983 */ /* 0x000ee60000300800 */
[----:B------:R-:W-:Y:S01]  /*262e0*/  F2FP.SATFINITE.E4M3.F32.PACK_AB_MERGE_C R70, RZ, R70, RZ ;  /* 0x00000046ff46723e */ /* 0x000fe200048070ff */
[----:B------:R-:W3:Y:S04]  /*262f0*/  LDL.LU R153, [R1+0x28c] ;  /* 0x00028c0001997983 */ /* 0x000ee80000300800 */
[----:B------:R0:W-:Y:S02]  /*26300*/  @!P4 STG.E.U8 desc[UR24][R6.64+0x8], R70 ;  /* 0x000008460600c986 */ /* 0x0001e4000c101118 */
[----:B0-----:R-:W0:Y:S01]  /*26310*/  @!P2 LDC.64 R6, c[0x0][0x5c0] ;  /* 0x00017000ff06ab82 */ /* 0x001e220000000a00 */
[----:B------:R-:W-:Y:S01]  /*26320*/  FMUL R70, R152, UR17 ;  /* 0x0000001198467c20 */ /* 0x000fe20008400000 */
[----:B------:R-:W-:-:S04]  /*26330*/  LOP3.LUT P0, RZ, R8, 0x80000000, RZ, 0xc0, !PT ;  /* 0x8000000008ff7812 */ /* 0x000fc8000780c0ff */
[----:B------:R-:W-:Y:S02]  /*26340*/  F2FP.SATFINITE.E4M3.F32.PACK_AB_MERGE_C R70, RZ, R70, RZ ;  /* 0x00000046ff46723e */ /* 0x000fe400048070ff */
[----:B0-----:R-:W-:-:S05]  /*26350*/  @!P2 IADD3 R6, P6, R124, R6, RZ ;  /* 0x000000067c06a210 */ /* 0x001fca0007fde0ff */
[----:B------:R-:W-:-:S05]  /*26360*/  @!P2 IMAD.X R7, R134, 0x1, R7, P6 ;  /* 0x000000018607a824 */ /* 0x000fca00030e0607 */
[----:B------:R0:W-:Y:S01]  /*26370*/  @!P2 STG.E.U8 desc[UR24][R6.64+0x9], R70 ;  /* 0x000009460600a986 */ /* 0x0001e2000c101118 */
[----:B------:R-:W-:Y:S01]  /*26380*/  LOP3.LUT P3, RZ, R8, 0x10000000, RZ, 0xc0, !PT ;  /* 0x1000000008ff7812 */ /* 0x000fe2000786c0ff */
[----:B0-----:R-:W-:Y:S02]  /*26390*/  FMUL R6, R151, UR17 ;  /* 0x0000001197067c20 */ /* 0x001fe40008400000 */
[----:B------:R-:W3:Y:S03]  /*263a0*/  LDL.LU R151, [R1+0x290] ;  /* 0x0002900001977983 */ /* 0x000ee60000300800 */
[----:B------:R-:W-:-:S05]  /*263b0*/  F2FP.SATFINITE.E4M3.F32.PACK_AB_MERGE_C R6, RZ, R6, RZ ;  /* 0x00000006ff06723e */ /* 0x000fca00048070ff */
[----:B------:R4:W-:Y:S02]  /*263c0*/  @!P0 STG.E.U8 desc[UR24][R72.64+0x10], R6 ;  /* 0x0000100648008986 */ /* 0x0009e4000c101118 */
[----:B----4-:R-:W-:Y:S02]  /*263d0*/  FMUL R6, R150, UR17 ;  /* 0x0000001196067c20 */ /* 0x010fe40008400000 */
[----:B------:R-:W4:Y:S03]  /*263e0*/  LDL.LU R150, [R1+0x294] ;  /* 0x0002940001967983 */ /* 0x000f260000300800 */
[----:B------:R-:W-:Y:S01]  /*263f0*/  F2FP.SATFINITE.E4M3.F32.PACK_AB_MERGE_C R6, RZ, R6, RZ ;  /* 0x00000006ff06723e */ /* 0x000fe200048070ff */
[----:B------:R-:W4:Y:S04]  /*26400*/  LDL.LU R152, [R1+0x298] ;  /* 0x0002980001987983 */ /* 0x000f280000300800 */
[----:B------:R2:W-:Y:S02]  /*26410*/  @!P3 STG.E.U8 desc[UR24][R66.64+0x11], R6 ;  /* 0x000011064200b986 */ /* 0x0005e4000c101118 */
[----:B--2---:R-:W-:-:S02]  /*26420*/  FMUL R66, R148, UR17 ;  /* 0x0000001194427c20 */ /* 0x004fc40008400000 */
[----:B------:R-:W2:Y:S01]  /*26430*/  LDL.LU R148, [R1+0x29c] ;  /* 0x00029c0001947983 */ /* 0x000ea20000300800 */
[----:B------:R-:W-:Y:S02]  /*26440*/  LOP3.LUT P5, RZ, R4, 0x800000, RZ, 0xc0, !PT ;  /* 0x0080000004ff7812 */ /* 0x000fe400078ac0ff */
[----:B------:R-:W-:-:S11]  /*26450*/  LOP3.LUT P1, RZ, R8, 0x4000000, RZ, 0xc0, !PT ;  /* 0x0400000008ff7812 */ /* 0x000fd6000782c0ff */
[----:B------:R-:W0:Y:S01]  /*26460*/  @!P5 LDC.64 R6, c[0x0][0x5c0] ;  /* 0x00017000ff06db82 */ /* 0x000e220000000a00 */
[----:B------:R-:W-:-:S04]  /*26470*/  LOP3.LUT R0, R0, 0xfffff7ff, RZ, 0xc0, !PT ;  /* 0xfffff7ff00007812 */ /* 0x000fc800078ec0ff */
[----:B------:R-:W-:Y:S02]  /*26480*/  @P1 LOP3.LUT R0, R0, 0x800, RZ, 0xfc, !PT ;  /* 0x0000080000001812 */ /* 0x000fe400078efcff */
[----:B------:R-:W-:Y:S02]  /*26490*/  LOP3.LUT P1, RZ, R4, 0x400000, RZ, 0xc0, !PT ;  /* 0x0040000004ff7812 */ /* 0x000fe4000782c0ff */
[----:B------:R-:W-:Y:S02]  /*264a0*/  F2FP.SATFINITE.E4M3.F32.PACK_AB_MERGE_C R66, RZ, R66, RZ ;  /* 0x00000042ff42723e */ /* 0x000fe400048070ff */
[----:B0-----:R-:W-:-:S05]  /*264b0*/  @!P5 IADD3 R6, P6, R119, R6, RZ ;  /* 0x000000067706d210 */ /* 0x001fca0007fde0ff */
[----:B------:R-:W-:-:S05]  /*264c0*/  @!P5 IMAD.X R7, R136, 0x1, R7, P6 ;  /* 0x000000018807d824 */ /* 0x000fca00030e0607 */
[----:B------:R0:W-:Y:S02]  /*264d0*/  @!P5 STG.E.U8 desc[UR24][R6.64+0x10], R66 ;  /* 0x000010420600d986 */ /* 0x0001e4000c101118 */
[----:B0-----:R-:W0:Y:S01]  /*264e0*/  @!P1 LDC.64 R6, c[0x0][0x5c0] ;  /* 0x00017000ff069b82 */ /* 0x001e220000000a00 */
[----:B---3--:R-:W-:Y:S02]  /*264f0*/  FMUL R66, R149, UR17 ;  /* 0x0000001195427c20 */ /* 0x008fe40008400000 */
[----:B------:R-:W3:Y:S01]  /*26500*/  LDL.LU R149, [R1+0x2a0] ;  /* 0x0002a00001957983 */ /* 0x000ee20000300800 */
[----:B0-----:R-:W-:Y:S01]  /*26510*/  @!P1 IADD3 R6, P6, R118, R6, RZ ;  /* 0x0000000676069210 */ /* 0x001fe20007fde0ff */
[----:B------:R-:W-:Y:S01]  /*26520*/  FMUL R67, R153, UR17 ;  /* 0x0000001199437c20 */ /* 0x000fe20008400000 */
[----:B------:R-:W-:-:S03]  /*26530*/  F2FP.SATFINITE.E4M3.F32.PACK_AB_MERGE_C R66, RZ, R66, RZ ;  /* 0x00000042ff42723e */ /* 0x000fc600048070ff */
[----:B------:R-:W-:Y:S01]  /*26540*/  @!P1 IMAD.X R7, R133, 0x1, R7, P6 ;  /* 0x0000000185079824 */ /* 0x000fe200030e0607 */
[----:B------:R-:W-:Y:S02]  /*26550*/  LOP3.LUT P6, RZ, R8, 0x8000000, RZ, 0xc0, !PT ;  /* 0x0800000008ff7812 */ /* 0x000fe400078cc0ff */
[----:B------:R-:W-:Y:S02]  /*26560*/  F2FP.SATFINITE.E4M3.F32.PACK_AB_MERGE_C R71, RZ, R67, RZ ;  /* 0x00000043ff47723e */ /* 0x000fe400048070ff */
[----:B------:R-:W-:Y:S01]  /*26570*/  @!P1 STG.E.U8 desc[UR24][R6.64+0x11], R66 ;  /* 0x0000114206009986 */ /* 0x000fe2000c101118 */
[----:B------:R-:W-:-:S08]  /*26580*/  LOP3.LUT P1, RZ, R0, 0x800, RZ, 0xc0, !PT ;  /* 0x0000080000ff7812 */ /* 0x000fd0000782c0ff */
[----:B------:R-:W-:Y:S01]  /*26590*/  @!P6 STG.E.U8 desc[UR24][R68.64+0x18], R71 ;  /* 0x000018474400e986 */ /* 0x000fe2000c101118 */
[----:B------:R-:W-:-:S03]  /*265a0*/  FMUL R67, R151, UR17 ;  /* 0x0000001197437c20 */ /* 0x000fc60008400000 */
[----:B------:R-:W3:Y:S02]  /*265b0*/  LDL.LU R151, [R1+0x2a4] ;  /* 0x0002a40001977983 */ /* 0x000ee40000300800 */
[----:B------:R-:W-:-:S05]  /*265c0*/  F2FP.SATFINITE.E4M3.F32.PACK_AB_MERGE_C R73, RZ, R67, RZ ;  /* 0x00000043ff49723e */ /* 0x000fca00048070ff */
[----:B------:R2:W-:Y:S01]  /*265d0*/  @!P1 STG.E.U8 desc[UR24][R62.64+0x19], R73 ;  /* 0x000019493e009986 */ /* 0x0005e2000c101118 */
[----:B----4-:R-:W-:-:S03]  /*265e0*/  FMUL R67, R150, UR17 ;  /* 0x0000001196437c20 */ /* 0x010fc60008400000 */
[----:B------:R-:W4:Y:S04]  /*265f0*/  LDL.LU R150, [R1+0x2a8] ;  /* 0x0002a80001967983 */ /* 0x000f280000300800 */
[----:B------:R-:W4:Y:S01]  /*26600*/  LDL.LU R153, [R1+0x2ac] ;  /* 0x0002ac0001997983 */ /* 0x000f220000300800 */
[----:B--2---:R-:W-:-:S03]  /*26610*/  FMUL R63, R148, UR17 ;  /* 0x00000011943f7c20 */ /* 0x004fc60008400000 */
[----:B------:R-:W2:Y:S01]  /*26620*/  LDL.LU R148, [R1+0x2b0] ;  /* 0x0002b00001947983 */ /* 0x000ea20000300800 */
[----:B------:R-:W-:-:S13]  /*26630*/  LOP3.LUT P4, RZ, R4, 0x100000, RZ, 0xc0, !PT ;  /* 0x0010000004ff7812 */ /* 0x000fda000788c0ff */
[----:B------:R-:W0:Y:S01]  /*26640*/  @!P4 LDC.64 R6, c[0x0][0x5c0] ;  /* 0x00017000ff06cb82 */ /* 0x000e220000000a00 */
[----:B------:R-:W-:Y:S02]  /*26650*/  LOP3.LUT P2, RZ, R4, 0x80000, RZ, 0xc0, !PT ;  /* 0x0008000004ff7812 */ /* 0x000fe4000784c0ff */
[----:B------:R-:W-:Y:S02]  /*26660*/  F2FP.SATFINITE.E4M3.F32.PACK_AB_MERGE_C R67, RZ, R67, RZ ;  /* 0x00000043ff43723e */ /* 0x000fe400048070ff */
[----:B0-----:R-:W-:-:S05]  /*26670*/  @!P4 IADD3 R6, P6, R115, R6, RZ ;  /* 0x000000067306c210 */ /* 0x001fca0007fde0ff */
[----:B------:R-:W-:-:S05]  /*26680*/  @!P4 IMAD.X R7, R132, 0x1, R7, P6 ;  /* 0x000000018407c824 */ /* 0x000fca00030e0607 */
[----:B------:R0:W-:Y:S02]  /*26690*/  @!P4 STG.E.U8 desc[UR24][R6.64+0x18], R67 ;  /* 0x000018430600c986 */ /* 0x0001e4000c101118 */
[----:B0-----:R-:W0:Y:S01]  /*266a0*/  @!P2 LDC.64 R6, c[0x0][0x5c0] ;  /* 0x00017000ff06ab82 */ /* 0x001e220000000a00 */
[----:B------:R-:W-:Y:S02]  /*266b0*/  F2FP.SATFINITE.E4M3.F32.PACK_AB_MERGE_C R71, RZ, R63, RZ ;  /* 0x0000003fff47723e */ /* 0x000fe400048070ff */
[----:B------:R-:W-:Y:S01]  /*266c0*/  LOP3.LUT P0, RZ, R8, 0x1000000, RZ, 0xc0, !PT ;  /* 0x0100000008ff7812 */ /* 0x000fe2000780c0ff */
[----:B------:R-:W-:Y:S01]  /*266d0*/  FMUL R66, R152, UR17 ;  /* 0x0000001198427c20 */ /* 0x000fe20008400000 */
[----:B------:R-:W-:-:S04]  /*266e0*/  LOP3.LUT P3, RZ, R8, 0x400000, RZ, 0xc0, !PT ;  /* 0x0040000008ff7812 */ /* 0x000fc8000786c0ff */
[----:B------:R-:W-:Y:S01]  /*266f0*/  F2FP.SATFINITE.E4M3.F32.PACK_AB_MERGE_C R69, RZ, R66, RZ ;  /* 0x00000042ff45723e */ /* 0x000fe200048070ff */
[----:B---3--:R-:W-:Y:S02]  /*26700*/  FMUL R63, R149, UR17 ;  /* 0x00000011953f7c20 */ /* 0x008fe40008400000 */
[----:B------:R-:W3:Y:S01]  /*26710*/  LDL.LU R149, [R1+0x2b4] ;  /* 0x0002b40001957983 */ /* 0x000ee20000300800 */
[----:B0-----:R-:W-:Y:S02]  /*26720*/  @!P2 IADD3 R6, P6, R143, R6, RZ ;  /* 0x000000068f06a210 */ /* 0x001fe40007fde0ff */
[----:B------:R-:W-:Y:S01]  /*26730*/  F2FP.SATFINITE.E4M3.F32.PACK_AB_MERGE_C R67, RZ, R63, RZ ;  /* 0x0000003fff43723e */ /* 0x000fe200048070ff */
[----:B------:R-:W3:Y:S02]  /*26740*/  LDL.LU R152, [R1+0x2b8] ;  /* 0x0002b80001987983 */ /* 0x000ee40000300800 */
[----:B------:R-:W-:-:S05]  /*26750*/  @!P2 IMAD.X R7, R146, 0x1, R7, P6 ;  /* 0x000000019207a824 */ /* 0x000fca00030e0607 */
[----:B------:R0:W-:Y:S04]  /*26760*/  @!P2 STG.E.U8 desc[UR24][R6.64+0x19], R69 ;  /* 0x000019450600a986 */ /* 0x0001e8000c101118 */
[----:B------:R-:W-:Y:S04]  /*26770*/  @!P0 STG.E.U8 desc[UR24][R64.64+0x20], R71 ;  /* 0x0000204740008986 */ /* 0x000fe8000c101118 */
[----:B------:R1:W-:Y:S01]  /*26780*/  @!P3 STG.E.U8 desc[UR24][R56.64+0x21], R67 ;  /* 0x000021433800b986 */ /* 0x0003e2000c101118 */
[----:B------:R-:W-:-:S03]  /*26790*/  FMUL R63, R151, UR17 ;  /* 0x00000011973f7c20 */ /* 0x000fc60008400000 */
[----:B------:R-:W3:Y:S02]  /*267a0*/  LDL.LU R151, [R1+0x2bc] ;  /* 0x0002bc0001977983 */ /* 0x000ee40000300800 */
[----:B0-----:R-:W-:Y:S01]  /*267b0*/  F2FP.SATFINITE.E4M3.F32.PACK_AB_MERGE_C R69, RZ, R63, RZ ;  /* 0x0000003fff45723e */ /* 0x001fe200048070ff */
[----:B----4-:R-:W-:Y:S02]  /*267c0*/  FMUL R63, R150, UR17 ;  /* 0x00000011963f7c20 */ /* 0x010fe40008400000 */
[----:B------:R-:W4:Y:S01]  /*267d0*/  LDL.LU R150, [R1+0x2c0] ;  /* 0x0002c00001967983 */ /* 0x000f220000300800 */
[----:B-1----:R-:W-:-:S05]  /*267e0*/  FMUL R56, R153, UR17 ;  /* 0x0000001199387c20 */ /* 0x002fca0008400000 */
[----:B------:R-:W-:Y:S01]  /*267f0*/  F2FP.SATFINITE.E4M3.F32.PACK_AB_MERGE_C R57, RZ, R56, RZ ;  /* 0x00000038ff39723e */ /* 0x000fe200048070ff */
[----:B--2---:R-:W-:Y:S02]  /*26800*/  FMUL R56, R148, UR17 ;  /* 0x0000001194387c20 */ /* 0x004fe40008400000 */
[----:B------:R-:W2:Y:S01]  /*26810*/  LDL.LU R148, [R1+0x2c4] ;  /* 0x0002c40001947983 */ /* 0x000ea20000300800 */
[----:B------:R-:W-:-:S13]  /*26820*/  LOP3.LUT P5, RZ, R4, 0x40000, RZ, 0xc0, !PT ;  /* 0x0004000004ff7812 */ /* 0x000fda00078ac0ff */
[----:B------:R-:W0:Y:S01]  /*26830*/  @!P5 LDC.64 R6, c[0x0][0x5c0] ;  /* 0x00017000ff06db82 */ /* 0x000e220000000a00 */
[----:B------:R-:W-:-:S04]  /*26840*/  LOP3.LUT P1, RZ, R8, 0x100000, RZ, 0xc0, !PT ;  /* 0x0010000008ff7812 */ /* 0x000fc8000782c0ff */
[----:B------:R-:W-:Y:S02]  /*26850*/  P2R R62, PR, RZ, 0x2 ;  /* 0x00000002ff3e7803 */ /* 0x000fe40000000000 */
[----:B------:R-:W-:Y:S02]  /*26860*/  LOP3.LUT P1, RZ, R4, 0x20000, RZ, 0xc0, !PT ;  /* 0x0002000004ff7812 */ /* 0x000fe4000782c0ff */
[----:B0-----:R-:W-:-:S05]  /*26870*/  @!P5 IADD3 R6, P6, R130, R6, RZ ;  /* 0x000000068206d210 */ /* 0x001fca0007fde0ff */
[----:B------:R-:W-:-:S05]  /*26880*/  @!P5 IMAD.X R7, R142, 0x1, R7, P6 ;  /* 0x000000018e07d824 */ /* 0x000fca00030e0607 */
[----:B------:R0:W-:Y:S02]  /*26890*/  @!P5 STG.E.U8 desc[UR24][R6.64+0x20], R69 ;  /* 0x000020450600d986 */ /* 0x0001e4000c101118 */
[----:B0-----:R-:W0:Y:S01]  /*268a0*/  @!P1 LDC.64 R6, c[0x0][0x5c0] ;  /* 0x00017000ff069b82 */ /* 0x001e220000000a00 */
[----:B------:R-:W-:Y:S02]  /*268b0*/  F2FP.SATFINITE.E4M3.F32.PACK_AB_MERGE_C R63, RZ, R63, RZ ;  /* 0x0000003fff3f723e */ /* 0x000fe400048070ff */
[----:B------:R-:W-:Y:S02]  /*268c0*/  F2FP.SATFINITE.E4M3.F32.PACK_AB_MERGE_C R65, RZ, R56, RZ ;  /* 0x00000038ff41723e */ /* 0x000fe400048070ff */
[----:B0-----:R-:W-:Y:S01]  /*268d0*/  @!P1 IADD3 R6, P6, R114, R6, RZ ;  /* 0x0000000672069210 */ /* 0x001fe20007fde0ff */
[----:B---3--:R-:W-:Y:S02]  /*268e0*/  FMUL R56, R149, UR17 ;  /* 0x0000001195387c20 */ /* 0x008fe40008400000 */
[----:B------:R-:W3:Y:S02]  /*268f0*/  LDL.LU R149, [R1+0x2c8] ;  /* 0x0002c80001957983 */ /* 0x000ee40000300800 */
[----:B------:R-:W-:Y:S01]  /*26900*/  @!P1 IMAD.X R7, R128, 0x1, R7, P6 ;  /* 0x0000000180079824 */ /* 0x000fe200030e0607 */
[----:B------:R-:W-:Y:S01]  /*26910*/  LOP3.LUT P6, RZ, R8, 0x200000, RZ, 0xc0, !PT ;  /* 0x0020000008ff7812 */ /* 0x000fe200078cc0ff */
[----:B------:R-:W3:Y:S04]  /*26920*/  LDL.LU R153, [R1+0x2cc] ;  /* 0x0002cc0001997983 */ /* 0x000ee80000300800 */
[----:B------:R0:W-:Y:S01]  /*26930*/  @!P1 STG.E.U8 desc[UR24][R6.64+0x21], R63 ;  /* 0x0000213f06009986 */ /* 0x0001e2000c101118 */
[----:B------:R-:W-:-:S07]  /*26940*/  ISETP.NE.AND P1, PT, R62, RZ, PT ;  /* 0x000000ff3e00720c */ /* 0x000fce0003f25270 */
[----:B------:R-:W-:Y:S06]  /*26950*/  @!P6 STG.E.U8 desc[UR24][R60.64+0x28], R57 ;  /* 0x000028393c00e986 */ /* 0x000fec000c101118 */
[----:B------:R1:W-:Y:S01]  /*26960*/  @!P1 STG.E.U8 desc[UR24][R54.64+0x29], R65 ;  /* 0x0000294136009986 */ /* 0x0003e2000c101118 */
[----:B0-----:R-:W-:Y:S01]  /*26970*/  F2FP.SATFINITE.E4M3.F32.PACK_AB_MERGE_C R63, RZ, R56, RZ ;  /* 0x00000038ff3f723e */ /* 0x001fe200048070ff */
[----:B------:R-:W-:Y:S01]  /*26980*/  FMUL R56, R152, UR17 ;  /* 0x0000001198387c20 */ /* 0x000fe20008400000 */
[----:B-1----:R-:W-:Y:S02]  /*26990*/  FMUL R54, R151, UR17 ;  /* 0x0000001197367c20 */ /* 0x002fe40008400000 */
[----:B------:R-:W3:Y:S03]  /*269a0*/  LDL.LU R151, [R1+0x2d0] ;  /* 0x0002d00001977983 */ /* 0x000ee60000300800 */
[----:B------:R-:W-:Y:S01]  /*269b0*/  F2FP.SATFINITE.E4M3.F32.PACK_AB_MERGE_C R57, RZ, R54, RZ ;  /* 0x00000036ff39723e */ /* 0x000fe200048070ff */
[----:B------:R-:W3:Y:S01]  /*269c0*/  LDL.LU R152, [R1+0x2d4] ;  /* 0x0002d40001987983 */ /* 0x000ee20000300800 */
[----:B----4-:R-:W-:-:S05]  /*269d0*/  FMUL R54, R150, UR17 ;  /* 0x0000001196367c20 */ /* 0x010fca0008400000 */
[----:B------:R-:W-:Y:S01]  /*269e0*/  F2FP.SATFINITE.E4M3.F32.PACK_AB_MERGE_C R61, RZ, R54, RZ ;  /* 0x00000036ff3d723e */ /* 0x000fe200048070ff */
[----:B--2---:R-:W-:Y:S02]  /*269f0*/  FMUL R54, R148, UR17 ;  /* 0x0000001194367c20 */ /* 0x004fe40008400000 */
[----:B------:R-:W2:Y:S01]  /*26a00*/  LDL.LU R148, [R1+0x2d8] ;  /* 0x0002d80001947983 */ /* 0x000ea20000300800 */
[C---:B------:R-:W-:Y:S02]  /*26a10*/  LOP3.LUT P4, RZ, R4.reuse, 0x10000, RZ, 0xc0, !PT ;  /* 0x0001000004ff7812 */ /* 0x040fe4000788c0ff */
[----:B------:R-:W-:Y:S01]  /*26a20*/  LOP3.LUT P2, RZ, R4, 0x8000, RZ, 0xc0, !PT ;  /* 0x0000800004ff7812 */ /* 0x000fe2000784c0ff */
[----:B------:R-:W4:Y:S10]  /*26a30*/  LDL.LU R150, [R1+0x2dc] ;  /* 0x0002dc0001967983 */ /* 0x000f340000300800 */
[----:B------:R-:W0:Y:S02]  /*26a40*/  @!P4 LDC.64 R6, c[0x0][0x5c0] ;  /* 0x00017000ff06cb82 */ /* 0x000e240000000a00 */
[----:B0-----:R-:W-:-:S05]  /*26a50*/  @!P4 IADD3 R6, P6, R111, R6, RZ ;  /* 0x000000066f06c210 */ /* 0x001fca0007fde0ff */
[----:B------:R-:W-:-:S05]  /*26a60*/  @!P4 IMAD.X R7, R127, 0x1, R7, P6 ;  /* 0x000000017f07c824 */ /* 0x000fca00030e0607 */
[----:B------:R0:W-:Y:S02]  /*26a70*/  @!P4 STG.E.U8 desc[UR24][R6.64+0x28], R63 ;  /* 0x0000283f0600c986 */ /* 0x0001e4000c101118 */
[----:B0-----:R-:W0:Y:S01]  /*26a80*/  @!P2 LDC.64 R6, c[0x0][0x5c0] ;  /* 0x00017000ff06ab82 */ /* 0x001e220000000a00 */
[----:B------:R-:W-:Y:S02]  /*26a90*/  LOP3.LUT P3, RZ, R4, 0x4000, RZ, 0xc0, !PT ;  /* 0x0000400004ff7812 */ /* 0x000fe4000786c0ff */
[----:B------:R-:W-:Y:S02]  /*26aa0*/  F2FP.SATFINITE.E4M3.F32.PACK_AB_MERGE_C R55, RZ, R56, RZ ;  /* 0x00000038ff37723e */ /* 0x000fe400048070ff */
[----:B0-----:R-:W-:-:S05]  /*26ab0*/  @!P2 IADD3 R6, P6, R110, R6, RZ ;  /* 0x000000066e06a210 */ /* 0x001fca0007fde0ff */
[----:B------:R-:W-:-:S05]  /*26ac0*/  @!P2 IMAD.X R7, R123, 0x1, R7, P6 ;  /* 0x000000017b07a824 */ /* 0x000fca00030e0607 */
[----:B------:R0:W-:Y:S02]  /*26ad0*/  @!P2 STG.E.U8 desc[UR24][R6.64+0x29], R55 ;  /* 0x000029370600a986 */ /* 0x0001e4000c101118 */
[----:B0-----:R-:W0:Y:S01]  /*26ae0*/  @!P3 LDC.64 R6, c[0x0][0x5c0] ;  /* 0x00017000ff06bb82 */ /* 0x001e220000000a00 */
[C---:B------:R-:W-:Y:S02]  /*26af0*/  LOP3.LUT P1, RZ, R8.reuse, 0x4000, RZ, 0xc0, !PT ;  /* 0x0000400008ff7812 */ /* 0x040fe4000782c0ff */
[C---:B------:R-:W-:Y:S02]  /*26b00*/  LOP3.LUT P0, RZ, R8.reuse, 0x80000, RZ, 0xc0, !PT ;  /* 0x0008000008ff7812 */ /* 0x040fe4000780c0ff */
[----:B------:R-:W-:Y:S02]  /*26b10*/  LOP3.LUT P5, RZ, R8, 0x20000, RZ, 0xc0, !PT ;  /* 0x0002000008ff7812 */ /* 0x000fe400078ac0ff */
[----:B------:R-:W-:Y:S02]  /*26b20*/  P2R R60, PR, RZ, 0x2 ;  /* 0x00000002ff3c7803 */ /* 0x000fe40000000000 */
[----:B------:R-:W-:-:S02]  /*26b30*/  LOP3.LUT P1, RZ, R4, 0x2000, RZ, 0xc0, !PT ;  /* 0x0000200004ff7812 */ /* 0x000fc4000782c0ff */
[----:B------:R-:W-:-:S05]  /*26b40*/  F2FP.SATFINITE.E4M3.F32.PACK_AB_MERGE_C R55, RZ, R54, RZ ;  /* 0x00000036ff37723e */ /* 0x000fca00048070ff */
[----:B------:R-:W-:Y:S01]  /*26b50*/  @!P0 STG.E.U8 desc[UR24][R58.64+0x30], R57 ;  /* 0x000030393a008986 */ /* 0x000fe2000c101118 */
[----:B0-----:R-:W-:-:S03]  /*26b60*/  @!P3 IADD3 R6, P6, R104, R6, RZ ;  /* 0x000000066806b210 */ /* 0x001fc60007fde0ff */
[----:B------:R-:W-:Y:S02]  /*26b70*/  @!P5 STG.E.U8 desc[UR24][R48.64+0x31], R61 ;  /* 0x0000313d3000d986 */ /* 0x000fe4000c101118 */
[----:B------:R-:W-:-:S05]  /*26b80*/  @!P3 IMAD.X R7, R122, 0x1, R7, P6 ;  /* 0x000000017a07b824 */ /* 0x000fca00030e0607 */
[----:B------:R0:W-:Y:S01]  /*26b90*/  @!P3 STG.E.U8 desc[UR24][R6.64+0x30], R55 ;  /* 0x000030370600b986 */ /* 0x0001e2000c101118 */
[----:B---3--:R-:W-:-:S03]  /*26ba0*/  FMUL R54, R149, UR17 ;  /* 0x0000001195367c20 */ /* 0x008fc60008400000 */
[----:B------:R-:W3:Y:S01]  /*26bb0*/  LDL.LU R149, [R1+0x2e0] ;  /* 0x0002e00001957983 */ /* 0x000ee20000300800 */
[----:B0-----:R-:W0:Y:S01]  /*26bc0*/  @!P1 LDC.64 R6, c[0x0][0x5c0] ;  /* 0x00017000ff069b82 */ /* 0x001e220000000a00 */
[----:B------:R-:W-:-:S05]  /*26bd0*/  FMUL R48, R153, UR17 ;  /* 0x0000001199307c20 */ /* 0x000fca0008400000 */
[----:B------:R-:W-:Y:S01]  /*26be0*/  F2FP.SATFINITE.E4M3.F32.PACK_AB_MERGE_C R57, RZ, R48, RZ ;  /* 0x00000030ff39723e */ /* 0x000fe200048070ff */
[----:B------:R-:W-:Y:S02]  /*26bf0*/  FMUL R48, R151, UR17 ;  /* 0x0000001197307c20 */ /* 0x000fe40008400000 */
[----:B------:R-:W3:Y:S01]  /*26c00*/  LDL.LU R151, [R1+0x2e4] ;  /* 0x0002e40001977983 */ /* 0x000ee20000300800 */
[----:B------:R-:W-:Y:S02]  /*26c10*/  F2FP.SATFINITE.E4M3.F32.PACK_AB_MERGE_C R49, RZ, R54, RZ ;  /* 0x00000036ff31723e */ /* 0x000fe400048070ff */
[----:B------:R-:W-:Y:S01]  /*26c20*/  F2FP.SATFINITE.E4M3.F32.PACK_AB_MERGE_C R55, RZ, R48, RZ ;  /* 0x00000030ff37723e */ /* 0x000fe200048070ff */
[----:B------:R-:W-:Y:S02]  /*26c30*/  FMUL R48, R152, UR17 ;  /* 0x0000001198307c20 */ /* 0x000fe40008400000 */
[----:B------:R-:W3:Y:S01]  /*26c40*/  LDL.LU R152, [R1+0x2e8] ;  /* 0x0002e80001987983 */ /* 0x000ee20000300800 */
[----:B0-----:R-:W-:-:S05]  /*26c50*/  @!P1 IADD3 R6, P6, R141, R6, RZ ;  /* 0x000000068d069210 */ /* 0x001fca0007fde0ff */
[----:B------:R-:W-:-:S05]  /*26c60*/  @!P1 IMAD.X R7, R145, 0x1, R7, P6 ;  /* 0x0000000191079824 */ /* 0x000fca00030e0607 */
[----:B------:R0:W-:Y:S02]  /*26c70*/  @!P1 STG.E.U8 desc[UR24][R6.64+0x31], R49 ;  /* 0x0000313106009986 */ /* 0x0001e4000c101118 */
[----:B0-----:R-:W-:Y:S01]  /*26c80*/  F2FP.SATFINITE.E4M3.F32.PACK_AB_MERGE_C R49, RZ, R48, RZ ;  /* 0x00000030ff31723e */ /* 0x001fe200048070ff */
[----:B--2---:R-:W-:Y:S02]  /*26c90*/  FMUL R48, R148, UR17 ;  /* 0x0000001194307c20 */ /* 0x004fe40008400000 */
[----:B------:R-:W2:Y:S01]  /*26ca0*/  LDL.LU R148, [R1+0x2ec] ;  /* 0x0002ec0001947983 */ /* 0x000ea20000300800 */
[----:B------:R-:W-:Y:S02]  /*26cb0*/  LOP3.LUT P4, RZ, R4, 0x1000, RZ, 0xc0, !PT ;  /* 0x0000100004ff7812 */ /* 0x000fe4000788c0ff */
[----:B------:R-:W-:Y:S02]  /*26cc0*/  LOP3.LUT P6, RZ, R8, 0x10000, RZ, 0xc0, !PT ;  /* 0x0001000008ff7812 */ /* 0x000fe400078cc0ff */
[----:B------:R-:W-:-:S09]  /*26cd0*/  ISETP.NE.AND P1, PT, R60, RZ, PT ;  /* 0x000000ff3c00720c */ /* 0x000fd20003f25270 */
[----:B------:R-:W0:Y:S02]  /*26ce0*/  @!P4 LDC.64 R6, c[0x0][0x5c0] ;  /* 0x00017000ff06cb82 */ /* 0x000e240000000a00 */
[----:B------:R-:W-:Y:S04]  /*26cf0*/  @!P6 STG.E.U8 desc[UR24][R52.64+0x38], R57 ;  /* 0x000038393400e986 */ /* 0x000fe8000c101118 */
[----:B------:R4:W-:Y:S01]  /*26d00*/  @!P1 STG.E.U8 desc[UR24][R46.64+0x39], R55 ;  /* 0x000039372e009986 */ /* 0x0009e2000c101118 */
[----:B------:R-:W-:Y:S01]  /*26d10*/  LOP3.LUT P5, RZ, R4, 0x2, RZ, 0xc0, !PT ;  /* 0x0000000204ff7812 */ /* 0x000fe200078ac0ff */
[----:B----4-:R-:W-:Y:S02]  /*26d20*/  FMUL R46, R150, UR17 ;  /* 0x00000011962e7c20 */ /* 0x010fe40008400000 */
[----:B------:R-:W4:Y:S01]  /*26d30*/  LDL.LU R150, [R1+0x2f0] ;  /* 0x0002f00001967983 */ /* 0x000f220000300800 */
[----:B0-----:R-:W-:-:S05]  /*26d40*/  @!P4 IADD3 R6, P6, R121, R6, RZ ;  /* 0x000000067906c210 */ /* 0x001fca0007fde0ff */
[----:B------:R-:W-:-:S05]  /*26d50*/  @!P4 IMAD.X R7, R140, 0x1, R7, P6 ;  /* 0x000000018c07c824 */ /* 0x000fca00030e0607 */
[----:B------:R0:W-:Y:S02]  /*26d60*/  @!P4 STG.E.U8 desc[UR24][R6.64+0x38], R49 ;  /* 0x000038310600c986 */ /* 0x0001e4000c101118 */
[----:B0-----:R-:W0:Y:S01]  /*26d70*/  @!P5 LDC.64 R6, c[0x0][0x5c0] ;  /* 0x00017000ff06db82 */ /* 0x001e220000000a00 */
[----:B------:R-:W-:Y:S02]  /*26d80*/  F2FP.SATFINITE.E4M3.F32.PACK_AB_MERGE_C R53, RZ, R46, RZ ;  /* 0x0000002eff35723e */ /* 0x000fe400048070ff */
[C---:B------:R-:W-:Y:S02]  /*26d90*/  LOP3.LUT P2, RZ, R8.reuse, 0x2000, RZ, 0xc0, !PT ;  /* 0x0000200008ff7812 */ /* 0x040fe4000784c0ff */
[----:B------:R-:W-:Y:S02]  /*26da0*/  LOP3.LUT P0, RZ, R8, 0x800, RZ, 0xc0, !PT ;  /* 0x0000080008ff7812 */ /* 0x000fe4000780c0ff */
[----:B------:R-:W-:Y:S02]  /*26db0*/  F2FP.SATFINITE.E4M3.F32.PACK_AB_MERGE_C R47, RZ, R48, RZ ;  /* 0x00000030ff2f723e */ /* 0x000fe400048070ff */
[----:B0-----:R-:W-:-:S05]  /*26dc0*/  @!P5 IADD3 R6, P6, R105, R6, RZ ;  /* 0x000000066906d210 */ /* 0x001fca0007fde0ff */
[----:B------:R-:W-:-:S05]  /*26dd0*/  @!P5 IMAD.X R7, R120, 0x1, R7, P6 ;  /* 0x000000017807d824 */ /* 0x000fca00030e0607 */
[----:B------:R0:W-:Y:S04]  /*26de0*/  @!P5 STG.E.U8 desc[UR24][R6.64+0x39], R47 ;  /* 0x0000392f0600d986 */ /* 0x0001e8000c101118 */
[----:B------:R-:W-:Y:S01]  /*26df0*/  @!P2 STG.E.U8 desc[UR24][R50.64+0x40], R53 ;  /* 0x000040353200a986 */ /* 0x000fe2000c101118 */
[----:B---3--:R-:W-:-:S03]  /*26e00*/  FMUL R46, R149, UR17 ;  /* 0x00000011952e7c20 */ /* 0x008fc60008400000 */
[----:B------:R-:W3:Y:S02]  /*26e10*/  LDL.LU R149, [R1+0x2f4] ;  /* 0x0002f40001957983 */ /* 0x000ee40000300800 */
[----:B------:R-:W-:Y:S01]  /*26e20*/  F2FP.SATFINITE.E4M3.F32.PACK_AB_MERGE_C R49, RZ, R46, RZ ;  /* 0x0000002eff31723e */ /* 0x000fe200048070ff */
[----:B------:R-:W-:Y:S02]  /*26e30*/  FMUL R46, R151, UR17 ;  /* 0x00000011972e7c20 */ /* 0x000fe40008400000 */
[----:B------:R-:W3:Y:S03]  /*26e40*/  LDL.LU R151, [R1+0x2f8] ;  /* 0x0002f80001977983 */ /* 0x000ee60000300800 */
[----:B0-----:R-:W-:Y:S01]  /*26e50*/  F2FP.SATFINITE.E4M3.F32.PACK_AB_MERGE_C R47, RZ, R46, RZ ;  /* 0x0000002eff2f723e */ /* 0x001fe200048070ff */
[----:B------:R-:W-:Y:S02]  /*26e60*/  FMUL R46, R152, UR17 ;  /* 0x00000011982e7c20 */ /* 0x000fe40008400000 */
[----:B------:R-:W3:Y:S04]  /*26e70*/  LDL.LU R152, [R1+0x2fc] ;  /* 0x0002fc0001987983 */ /* 0x000ee80000300800 */
[----:B------:R2:W-:Y:S02]  /*26e80*/  @!P0 STG.E.U8 desc[UR24][R44.64+0x41], R49 ;  /* 0x000041312c008986 */ /* 0x0005e4000c101118 */
[----:B--2---:R-:W-:-:S02]  /*26e90*/  FMUL R44, R148, UR17 ;  /* 0x00000011942c7c20 */ /* 0x004fc40008400000 */
[----:B------:R-:W2:Y:S01]  /*26ea0*/  LDL.LU R148, [R1+0x300] ;  /* 0x0003000001947983 */ /* 0x000ea20000300800 */
[----:B------:R-:W-:-:S13]  /*26eb0*/  LOP3.LUT P3, RZ, R4, 0x800, RZ, 0xc0, !PT ;  /* 0x0000080004ff7812 */ /* 0x000fda000786c0ff */
[----:B------:R-:W0:Y:S01]  /*26ec0*/  @!P3 LDC.64 R6, c[0x0][0x5c0] ;  /* 0x00017000ff06bb82 */ /* 0x000e220000000a00 */
[----:B------:R-:W-:-:S04]  /*26ed0*/  LOP3.LUT P4, RZ, R8, 0x400, RZ, 0xc0, !PT ;  /* 0x0000040008ff7812 */ /* 0x000fc8000788c0ff */
[----:B------:R-:W-:Y:S02]  /*26ee0*/  P2R R52, PR, RZ, 0x10 ;  /* 0x00000010ff347803 */ /* 0x000fe40000000000 */
[----:B------:R-:W-:Y:S02]  /*26ef0*/  LOP3.LUT P4, RZ, R4, 0x4, RZ, 0xc0, !PT ;  /* 0x0000000404ff7812 */ /* 0x000fe4000788c0ff */
[----:B------:R-:W-:Y:S01]  /*26f00*/  F2FP.SATFINITE.E4M3.F32.PACK_AB_MERGE_C R49, RZ, R44, RZ ;  /* 0x0000002cff31723e */ /* 0x000fe200048070ff */
[----:B----4-:R-:W-:Y:S02]  /*26f10*/  FMUL R44, R150, UR17 ;  /* 0x00000011962c7c20 */ /* 0x010fe40008400000 */
[----:B------:R-:W4:Y:S01]  /*26f20*/  LDL.LU R150, [R1+0x304] ;  /* 0x0003040001967983 */ /* 0x000f220000300800 */
[----:B0-----:R-:W-:-:S05]  /*26f30*/  @!P3 IADD3 R6, P6, R87, R6, RZ ;  /* 0x000000065706b210 */ /* 0x001fca0007fde0ff */
[----:B------:R-:W-:-:S05]  /*26f40*/  @!P3 IMAD.X R7, R117, 0x1, R7, P6 ;  /* 0x000000017507b824 */ /* 0x000fca00030e0607 */
[----:B------:R0:W-:Y:S02]  /*26f50*/  @!P3 STG.E.U8 desc[UR24][R6.64+0x40], R47 ;  /* 0x0000402f0600b986 */ /* 0x0001e4000c101118 */
[----:B0-----:R-:W0:Y:S01]  /*26f60*/  @!P4 LDC.64 R6, c[0x0][0x5c0] ;  /* 0x00017000ff06cb82 */ /* 0x001e220000000a00 */
[----:B------:R-:W-:Y:S02]  /*26f70*/  F2FP.SATFINITE.E4M3.F32.PACK_AB_MERGE_C R47, RZ, R44, RZ ;  /* 0x0000002cff2f723e */ /* 0x000fe400048070ff */
[----:B------:R-:W-:Y:S02]  /*26f80*/  LOP3.LUT P1, RZ, R8, 0x200, RZ, 0xc0, !PT ;  /* 0x0000020008ff7812 */ /* 0x000fe4000782c0ff */
[----:B------:R-:W-:Y:S02]  /*26f90*/  F2FP.SATFINITE.E4M3.F32.PACK_AB_MERGE_C R45, RZ, R46, RZ ;  /* 0x0000002eff2d723e */ /* 0x000fe400048070ff */
[----:B0-----:R-:W-:-:S05]  /*26fa0*/  @!P4 IADD3 R6, P6, R108, R6, RZ ;  /* 0x000000066c06c210 */ /* 0x001fca0007fde0ff */
[----:B------:R-:W-:Y:S01]  /*26fb0*/  @!P4 IMAD.X R7, R116, 0x1, R7, P6 ;  /* 0x000000017407c824 */ /* 0x000fe200030e0607 */
[----:B------:R-:W-:Y:S02]  /*26fc0*/  LOP3.LUT P6, RZ, R4, 0x4, RZ, 0xc0, !PT ;  /* 0x0000000404ff7812 */ /* 0x000fe400078cc0ff */
[----:B------:R-:W-:-:S11]  /*26fd0*/  ISETP.NE.AND P4, PT, R52, RZ, PT ;  /* 0x000000ff3400720c */ /* 0x000fd60003f85270 */
[----:B------:R-:W-:Y:S04]  /*26fe0*/  @!P6 STG.E.U8 desc[UR24][R6.64+0x41], R45 ;  /* 0x0000412d0600e986 */ /* 0x000fe8000c101118 */
[----:B------:R0:W-:Y:S04]  /*26ff0*/  @!P4 STG.E.U8 desc[UR24][R42.64+0x48], R49 ;  /* 0x000048312a00c986 */ /* 0x0001e8000c101118 */
[----:B------:R1:W-:Y:S01]  /*27000*/  @!P1 STG.E.U8 desc[UR24][R40.64+0x49], R47 ;  /* 0x0000492f28009986 */ /* 0x0003e2000c101118 */
[----:B---3--:R-:W-:-:S03]  /*27010*/  FMUL R44, R149, UR17 ;  /* 0x00000011952c7c20 */ /* 0x008fc60008400000 */
[----:B------:R-:W3:Y:S04]  /*27020*/  LDL.LU R149, [R1+0x308] ;  /* 0x0003080001957983 */ /* 0x000ee80000300800 */
[----:B------:R-:W3:Y:S01]  /*27030*/  LDL.LU R153, [R1+0x30c] ;  /* 0x00030c0001997983 */ /* 0x000ee20000300800 */
[----:B0-----:R-:W-:-:S03]  /*27040*/  FMUL R42, R151, UR17 ;  /* 0x00000011972a7c20 */ /* 0x001fc60008400000 */
[----:B------:R-:W3:Y:S01]  /*27050*/  LDL.LU R151, [R1+0x310] ;  /* 0x0003100001977983 */ /* 0x000ee20000300800 */
        /* <DEDUP_REMOVED lines=9> */
[----:B------:R-:W-:Y:S02]  /*270f0*/  F2FP.SATFINITE.E4M3.F32.PACK_AB_MERGE_C R45, RZ, R44, RZ ;  /* 0x0000002cff2d723e */ /* 0x000fe400048070ff */
[----:B0-----:R-:W-:-:S05]  /*27100*/  @!P5 IADD3 R6, P6, R106, R6, RZ ;  /* 0x000000066a06d210 */ /* 0x001fca0007fde0ff */
[----:B------:R-:W-:-:S05]  /*27110*/  @!P5 IMAD.X R7, R109, 0x1, R7, P6 ;  /* 0x000000016d07d824 */ /* 0x000fca00030e0607 */
[----:B------:R0:W-:Y:S02]  /*27120*/  @!P5 STG.E.U8 desc[UR24][R6.64+0x48], R45 ;  /* 0x0000482d0600d986 */ /* 0x0001e4000c101118 */
[----:B0-----:R-:W0:Y:S01]  /*27130*/  @!P2 LDC.64 R6, c[0x0][0x5c0] ;  /* 0x00017000ff06ab82 */ /* 0x001e220000000a00 */
[----:B------:R-:W-:Y:S01]  /*27140*/  F2FP.SATFINITE.E4M3.F32.PACK_AB_MERGE_C R45, RZ, R40, RZ ;  /* 0x00000028ff2d723e */ /* 0x000fe200048070ff */
[----:B----4-:R-:W-:Y:S02]  /*27150*/  FMUL R40, R150, UR17 ;  /* 0x0000001196287c20 */ /* 0x010fe40008400000 */
[----:B------:R-:W4:Y:S01]  /*27160*/  LDL.LU R150, [R1+0x318] ;  /* 0x0003180001967983 */ /* 0x000f220000300800 */
[----:B------:R-:W-:Y:S02]  /*27170*/  LOP3.LUT P3, RZ, R4, 0x100, RZ, 0xc0, !PT ;  /* 0x0000010004ff7812 */ /* 0x000fe4000786c0ff */
[----:B------:R-:W-:Y:S01]  /*27180*/  F2FP.SATFINITE.E4M3.F32.PACK_AB_MERGE_C R41, RZ, R42, RZ ;  /* 0x0000002aff29723e */ /* 0x000fe200048070ff */
[----:B------:R-:W4:Y:S01]  /*27190*/  LDL.LU R152, [R1+0x31c] ;  /* 0x00031c0001987983 */ /* 0x000f220000300800 */
[----:B0-----:R-:W-:-:S05]  /*271a0*/  @!P2 IADD3 R6, P6, R139, R6, RZ ;  /* 0x000000068b06a210 */ /* 0x001fca0007fde0ff */
[----:B------:R-:W-:Y:S01]  /*271b0*/  @!P2 IMAD.X R7, R144, 0x1, R7, P6 ;  /* 0x000000019007a824 */ /* 0x000fe200030e0607 */
[----:B------:R-:W-:Y:S02]  /*271c0*/  LOP3.LUT P6, RZ, R4, 0x200, RZ, 0xc0, !PT ;  /* 0x0000020004ff7812 */ /* 0x000fe400078cc0ff */
[----:B------:R-:W-:-:S11]  /*271d0*/  ISETP.NE.AND P2, PT, R48, RZ, PT ;  /* 0x000000ff3000720c */ /* 0x000fd60003f45270 */
[----:B------:R0:W-:Y:S04]  /*271e0*/  @!P6 STG.E.U8 desc[UR24][R6.64+0x49], R41 ;  /* 0x000049290600e986 */ /* 0x0001e8000c101118 */
[----:B------:R3:W-:Y:S01]  /*271f0*/  @!P2 STG.E.U8 desc[UR24][R38.64+0x50], R43 ;  /* 0x0000502b2600a986 */ /* 0x0007e2000c101118 */
[----:B0-----:R-:W0:Y:S01]  /*27200*/  @!P3 LDC.64 R6, c[0x0][0x5c0] ;  /* 0x00017000ff06bb82 */ /* 0x001e220000000a00 */
[----:B------:R-:W-:Y:S02]  /*27210*/  LOP3.LUT P0, RZ, R8, 0x80, RZ, 0xc0, !PT ;  /* 0x0000008008ff7812 */ /* 0x000fe4000780c0ff */
[----:B------:R-:W-:Y:S01]  /*27220*/  F2FP.SATFINITE.E4M3.F32.PACK_AB_MERGE_C R41, RZ, R40, RZ ;  /* 0x00000028ff29723e */ /* 0x000fe200048070ff */
[----:B---3--:R-:W-:Y:S02]  /*27230*/  FMUL R38, R149, UR17 ;  /* 0x0000001195267c20 */ /* 0x008fe40008400000 */
[----:B------:R-:W3:Y:S01]  /*27240*/  LDL.LU R149, [R1+0x320] ;  /* 0x0003200001957983 */ /* 0x000ee20000300800 */
[----:B0-----:R-:W-:-:S07]  /*27250*/  @!P3 IADD3 R6, P6, R107, R6, RZ ;  /* 0x000000066b06b210 */ /* 0x001fce0007fde0ff */
[----:B------:R0:W-:Y:S01]  /*27260*/  @!P0 STG.E.U8 desc[UR24][R36.64+0x51], R45 ;  /* 0x0000512d24008986 */ /* 0x0001e2000c101118 */
[----:B------:R-:W-:Y:S02]  /*27270*/  @!P3 IMAD.X R7, R138, 0x1, R7, P6 ;  /* 0x000000018a07b824 */ /* 0x000fe400030e0607 */
[----:B0-----:R-:W-:-:S05]  /*27280*/  FMUL R36, R153, UR17 ;  /* 0x0000001199247c20 */ /* 0x001fca0008400000 */
[----:B------:R-:W-:Y:S01]  /*27290*/  F2FP.SATFINITE.E4M3.F32.PACK_AB_MERGE_C R39, RZ, R36, RZ ;  /* 0x00000024ff27723e */ /* 0x000fe200048070ff */
[----:B------:R-:W-:Y:S02]  /*272a0*/  FMUL R36, R151, UR17 ;  /* 0x0000001197247c20 */ /* 0x000fe40008400000 */
[----:B------:R-:W3:Y:S04]  /*272b0*/  LDL.LU R151, [R1+0x324] ;  /* 0x0003240001977983 */ /* 0x000ee80000300800 */
[----:B------:R0:W-:Y:S02]  /*272c0*/  @!P3 STG.E.U8 desc[UR24][R6.64+0x50], R41 ;  /* 0x000050290600b986 */ /* 0x0001e4000c101118 */
[----:B0-----:R-:W-:Y:S01]  /*272d0*/  F2FP.SATFINITE.E4M3.F32.PACK_AB_MERGE_C R41, RZ, R36, RZ ;  /* 0x00000024ff29723e */ /* 0x001fe200048070ff */
[----:B--2---:R-:W-:-:S02]  /*272e0*/  FMUL R36, R148, UR17 ;  /* 0x0000001194247c20 */ /* 0x004fc40008400000 */
[----:B------:R-:W2:Y:S01]  /*272f0*/  LDL.LU R148, [R1+0x328] ;  /* 0x0003280001947983 */ /* 0x000ea20000300800 */
[----:B------:R-:W-:-:S03]  /*27300*/  LOP3.LUT P4, RZ, R4, 0x8, RZ, 0xc0, !PT ;  /* 0x0000000804ff7812 */ /* 0x000fc6000788c0ff */
[----:B------:R-:W2:Y:S10]  /*27310*/  LDL.LU R153, [R1+0x32c] ;  /* 0x00032c0001997983 */ /* 0x000eb40000300800 */
[----:B------:R-:W0:Y:S01]  /*27320*/  @!P4 LDC.64 R6, c[0x0][0x5c0] ;  /* 0x00017000ff06cb82 */ /* 0x000e220000000a00 */
[----:B------:R-:W-:-:S02]  /*27330*/  LOP3.LUT P1, RZ, R4, 0x80, RZ, 0xc0, !PT ;  /* 0x0000008004ff7812 */ /* 0x000fc4000782c0ff */
[----:B------:R-:W-:Y:S02]  /*27340*/  F2FP.SATFINITE.E4M3.F32.PACK_AB_MERGE_C R37, RZ, R38, RZ ;  /* 0x00000026ff25723e */ /* 0x000fe400048070ff */
[----:B0-----:R-:W-:-:S05]  /*27350*/  @!P4 IADD3 R6, P6, R93, R6, RZ ;  /* 0x000000065d06c210 */ /* 0x001fca0007fde0ff */
[----:B------:R-:W-:-:S05]  /*27360*/  @!P4 IMAD.X R7, R103, 0x1, R7, P6 ;  /* 0x000000016707c824 */ /* 0x000fca00030e0607 */
[----:B------:R0:W-:Y:S01]  /*27370*/  @!P4 STG.E.U8 desc[UR24][R6.64+0x51], R37 ;  /* 0x000051250600c986 */ /* 0x0001e2000c101118 */
[----:B------:R-:W-:Y:S01]  /*27380*/  LOP3.LUT P6, RZ, R8, 0x40, RZ, 0xc0, !PT ;  /* 0x0000004008ff7812 */ /* 0x000fe200078cc0ff */
[----:B0-----:R-:W0:-:S12]  /*27390*/  @!P1 LDC.64 R6, c[0x0][0x5c0] ;  /* 0x00017000ff069b82 */ /* 0x001e180000000a00 */
[----:B------:R4:W-:Y:S01]  /*273a0*/  @!P6 STG.E.U8 desc[UR24][R34.64+0x58], R39 ;  /* 0x000058272200e986 */ /* 0x0009e2000c101118 */
[----:B------:R-:W-:Y:S01]  /*273b0*/  LOP3.LUT P5, RZ, R8, 0x20, RZ, 0xc0, !PT ;  /* 0x0000002008ff7812 */ /* 0x000fe200078ac0ff */
[----:B----4-:R-:W-:Y:S02]  /*273c0*/  FMUL R34, R150, UR17 ;  /* 0x0000001196227c20 */ /* 0x010fe40008400000 */
[----:B------:R-:W4:Y:S01]  /*273d0*/  LDL.LU R150, [R1+0x330] ;  /* 0x0003300001967983 */ /* 0x000f220000300800 */
[----:B------:R-:W-:Y:S02]  /*273e0*/  LOP3.LUT P2, RZ, R4, 0x10, RZ, 0xc0, !PT ;  /* 0x0000001004ff7812 */ /* 0x000fe4000784c0ff */
[----:B0-----:R-:W-:-:S05]  /*273f0*/  @!P1 IADD3 R6, P6, R92, R6, RZ ;  /* 0x000000065c069210 */ /* 0x001fca0007fde0ff */
[----:B------:R-:W-:Y:S01]  /*27400*/  @!P1 IMAD.X R7, R102, 0x1, R7, P6 ;  /* 0x0000000166079824 */ /* 0x000fe200030e0607 */
[----:B------:R-:W-:Y:S02]  /*27410*/  LOP3.LUT P6, RZ, R4, 0x80, RZ, 0xc0, !PT ;  /* 0x0000008004ff7812 */ /* 0x000fe400078cc0ff */
[----:B------:R-:W-:Y:S01]  /*27420*/  F2FP.SATFINITE.E4M3.F32.PACK_AB_MERGE_C R37, RZ, R36, RZ ;  /* 0x00000024ff25723e */ /* 0x000fe200048070ff */
[----:B------:R0:W-:Y:S10]  /*27430*/  @!P5 STG.E.U8 desc[UR24][R32.64+0x59], R41 ;  /* 0x000059292000d986 */ /* 0x0001f4000c101118 */
[----:B------:R1:W-:Y:S01]  /*27440*/  @!P6 STG.E.U8 desc[UR24][R6.64+0x58], R37 ;  /* 0x000058250600e986 */ /* 0x0003e2000c101118 */
[----:B0-----:R-:W-:-:S05]  /*27450*/  FMUL R32, R152, UR17 ;  /* 0x0000001198207c20 */ /* 0x001fca0008400000 */
[----:B------:R-:W-:Y:S01]  /*27460*/  F2FP.SATFINITE.E4M3.F32.PACK_AB_MERGE_C R35, RZ, R32, RZ ;  /* 0x00000020ff23723e */ /* 0x000fe200048070ff */
[----:B-1----:R-:W0:Y:S01]  /*27470*/  @!P2 LDC.64 R6, c[0x0][0x5c0] ;  /* 0x00017000ff06ab82 */ /* 0x002e220000000a00 */
[----:B------:R-:W-:Y:S01]  /*27480*/  F2FP.SATFINITE.E4M3.F32.PACK_AB_MERGE_C R33, RZ, R34, RZ ;  /* 0x00000022ff21723e */ /* 0x000fe200048070ff */
[----:B---3--:R-:W-:Y:S02]  /*27490*/  FMUL R32, R149, UR17 ;  /* 0x0000001195207c20 */ /* 0x008fe40008400000 */
[----:B------:R-:W3:Y:S04]  /*274a0*/  LDL.LU R149, [R1+0x334] ;  /* 0x0003340001957983 */ /* 0x000ee80000300800 */
[----:B------:R-:W3:Y:S01]  /*274b0*/  LDL.LU R152, [R1+0x338] ;  /* 0x0003380001987983 */ /* 0x000ee20000300800 */
[----:B0-----:R-:W-:-:S02]  /*274c0*/  @!P2 IADD3 R6, P6, R91, R6, RZ ;  /* 0x000000065b06a210 */ /* 0x001fc40007fde0ff */
[----:B------:R-:W-:-:S03]  /*274d0*/  F2FP.SATFINITE.E4M3.F32.PACK_AB_MERGE_C R37, RZ, R32, RZ ;  /* 0x00000020ff25723e */ /* 0x000fc600048070ff */
[----:B------:R-:W-:-:S05]  /*274e0*/  @!P2 IMAD.X R7, R89, 0x1, R7, P6 ;  /* 0x000000015907a824 */ /* 0x000fca00030e0607 */
[----:B------:R2:W-:Y:S01]  /*274f0*/  @!P2 STG.E.U8 desc[UR24][R6.64+0x59], R33 ;  /* 0x000059210600a986 */ /* 0x0005e2000c101118 */
[----:B------:R-:W-:-:S03]  /*27500*/  FMUL R32, R151, UR17 ;  /* 0x0000001197207c20 */ /* 0x000fc60008400000 */
[----:B------:R-:W3:Y:S01]  /*27510*/  LDL.LU R151, [R1+0x33c] ;  /* 0x00033c0001977983 */ /* 0x000ee20000300800 */
[----:B--2---:R-:W-:-:S03]  /*27520*/  FMUL R6, R148, UR17 ;  /* 0x0000001194067c20 */ /* 0x004fc60008400000 */
[----:B------:R-:W2:Y:S01]  /*27530*/  LDL.LU R148, [R1+0x340] ;  /* 0x0003400001947983 */ /* 0x000ea20000300800 */
[C---:B------:R-:W-:Y:S02]  /*27540*/  LOP3.LUT P0, RZ, R4.reuse, 0x40, RZ, 0xc0, !PT ;  /* 0x0000004004ff7812 */ /* 0x040fe4000780c0ff */
[----:B------:R-:W-:Y:S02]  /*27550*/  LOP3.LUT P4, RZ, R4, 0x20, RZ, 0xc0, !PT ;  /* 0x0000002004ff7812 */ /* 0x000fe4000788c0ff */
[----:B------:R-:W-:-:S09]  /*27560*/  F2FP.SATFINITE.E4M3.F32.PACK_AB_MERGE_C R7, RZ, R32, RZ ;  /* 0x00000020ff07723e */ /* 0x000fd200048070ff */
[----:B------:R-:W0:Y:S01]  /*27570*/  @!P0 LDC.64 R38, c[0x0][0x5c0] ;  /* 0x00017000ff268b82 */ /* 0x000e220000000a00 */
[----:B------:R-:W-:-:S07]  /*27580*/  LOP3.LUT P6, RZ, R8, 0x10, RZ, 0xc0, !PT ;  /* 0x0000001008ff7812 */ /* 0x000fce00078cc0ff */
[----:B------:R-:W1:Y:S01]  /*27590*/  @!P4 LDC.64 R32, c[0x0][0x5c0] ;  /* 0x00017000ff20cb82 */ /* 0x000e620000000a00 */
[----:B------:R-:W-:-:S05]  /*275a0*/  LOP3.LUT P3, RZ, R8, 0x8, RZ, 0xc0, !PT ;  /* 0x0000000808ff7812 */ /* 0x000fca000786c0ff */
[----:B------:R-:W-:Y:S01]  /*275b0*/  @!P6 STG.E.U8 desc[UR24][R26.64+0x60], R35 ;  /* 0x000060231a00e986 */ /* 0x000fe2000c101118 */
[----:B------:R-:W-:Y:S02]  /*275c0*/  LOP3.LUT P5, RZ, R8, 0x4, RZ, 0xc0, !PT ;  /* 0x0000000408ff7812 */ /* 0x000fe400078ac0ff */
[----:B0-----:R-:W-:-:S05]  /*275d0*/  @!P0 IADD3 R86, P6, R86, R38, RZ ;  /* 0x0000002656568210 */ /* 0x001fca0007fde0ff */
[----:B------:R0:W-:Y:S01]  /*275e0*/  @!P3 STG.E.U8 desc[UR24][R22.64+0x61], R37 ;  /* 0x000061251600b986 */ /* 0x0001e2000c101118 */
[----:B------:R-:W-:Y:S01]  /*275f0*/  @!P0 IMAD.X R87, R85, 0x1, R39, P6 ;  /* 0x0000000155578824 */ /* 0x000fe200030e0627 */
[----:B-1----:R-:W-:Y:S02]  /*27600*/  @!P4 IADD3 R84, P6, R84, R32, RZ ;  /* 0x000000205454c210 */ /* 0x002fe40007fde0ff */
[----:B0-----:R-:W-:Y:S01]  /*27610*/  F2FP.SATFINITE.E4M3.F32.PACK_AB_MERGE_C R23, RZ, R6, RZ ;  /* 0x00000006ff17723e */ /* 0x001fe200048070ff */
[----:B------:R-:W-:Y:S02]  /*27620*/  FMUL R6, R153, UR17 ;  /* 0x0000001199067c20 */ /* 0x000fe40008400000 */
[----:B------:R-:W-:Y:S01]  /*27630*/  @!P4 IMAD.X R85, R83, 0x1, R33, P6 ;  /* 0x000000015355c824 */ /* 0x000fe200030e0621 */
[----:B------:R0:W-:Y:S02]  /*27640*/  @!P0 STG.E.U8 desc[UR24][R86.64+0x60], R7 ;  /* 0x0000600756008986 */ /* 0x0001e4000c101118 */
[----:B------:R-:W-:-:S02]  /*27650*/  F2FP.SATFINITE.E4M3.F32.PACK_AB_MERGE_C R27, RZ, R6, RZ ;  /* 0x00000006ff1b723e */ /* 0x000fc400048070ff */
[----:B------:R1:W-:Y:S04]  /*27660*/  @!P4 STG.E.U8 desc[UR24][R84.64+0x61], R23 ;  /* 0x000061175400c986 */ /* 0x0003e8000c101118 */
[----:B------:R-:W-:Y:S01]  /*27670*/  @!P5 STG.E.U8 desc[UR24][R20.64+0x68], R27 ;  /* 0x0000681b1400d986 */ /* 0x000fe2000c101118 */
[----:B------:R-:W-:Y:S02]  /*27680*/  LOP3.LUT P5, RZ, R0, 0x40, RZ, 0xc0, !PT ;  /* 0x0000004000ff7812 */ /* 0x000fe400078ac0ff */
[----:B------:R-:W-:Y:S01]  /*27690*/  LOP3.LUT P6, RZ, R8, 0x2, RZ, 0xc0, !PT ;  /* 0x0000000208ff7812 */ /* 0x000fe200078cc0ff */
[----:B------:R-:W2:Y:S10]  /*276a0*/  LDL.LU R153, [R1+0x344] ;  /* 0x0003440001997983 */ /* 0x000eb40000300800 */
[----:B------:R-:W1:Y:S01]  /*276b0*/  @!P5 LDC.64 R32, c[0x0][0x5c0] ;  /* 0x00017000ff20db82 */ /* 0x000e620000000a00 */
[----:B----4-:R-:W-:Y:S01]  /*276c0*/  FMUL R6, R150, UR17 ;  /* 0x0000001196067c20 */ /* 0x010fe20008400000 */
[----:B------:R-:W-:Y:S01]  /*276d0*/  LOP3.LUT P4, RZ, R0, 0x80, RZ, 0xc0, !PT ;  /* 0x0000008000ff7812 */ /* 0x000fe2000788c0ff */
[----:B------:R-:W4:Y:S03]  /*276e0*/  LDL.LU R150, [R1+0x348] ;  /* 0x0003480001967983 */ /* 0x000f260000300800 */
[----:B0-----:R-:W-:-:S05]  /*276f0*/  F2FP.SATFINITE.E4M3.F32.PACK_AB_MERGE_C R7, RZ, R6, RZ ;  /* 0x00000006ff07723e */ /* 0x001fca00048070ff */
[----:B------:R0:W-:Y:S01]  /*27700*/  @!P6 STG.E.U8 desc[UR24][R18.64+0x69], R7 ;  /* 0x000069071200e986 */ /* 0x0001e2000c101118 */
[----:B-1----:R-:W-:-:S05]  /*27710*/  @!P5 IADD3 R82, P6, R82, R32, RZ ;  /* 0x000000205252d210 */ /* 0x002fca0007fde0ff */
[----:B------:R-:W-:Y:S02]  /*27720*/  @!P5 IMAD.X R83, R81, 0x1, R33, P6 ;  /* 0x000000015153d824 */ /* 0x000fe400030e0621 */
[----:B------:R-:W1:Y:S01]  /*27730*/  @!P4 LDC.64 R32, c[0x0][0x5c0] ;  /* 0x00017000ff20cb82 */ /* 0x000e620000000a00 */
[----:B------:R-:W-:Y:S01]  /*27740*/  LOP3.LUT P6, RZ, R4, 0x20000000, RZ, 0xc0, !PT ;  /* 0x2000000004ff7812 */ /* 0x000fe200078cc0ff */
[----:B---3--:R-:W-:Y:S02]  /*27750*/  FMUL R6, R149, UR17 ;  /* 0x0000001195067c20 */ /* 0x008fe40008400000 */
[----:B------:R-:W3:Y:S03]  /*27760*/  LDL.LU R149, [R1+0x34c] ;  /* 0x00034c0001957983 */ /* 0x000ee60000300800 */
[----:B------:R-:W-:Y:S01]  /*27770*/  F2FP.SATFINITE.E4M3.F32.PACK_AB_MERGE_C R23, RZ, R6, RZ ;  /* 0x00000006ff17723e */ /* 0x000fe200048070ff */
[----:B------:R-:W-:-:S02]  /*27780*/  FMUL R6, R152, UR17 ;  /* 0x0000001198067c20 */ /* 0x000fc40008400000 */
[----:B------:R-:W3:Y:S04]  /*27790*/  LDL.LU R152, [R1+0x350] ;  /* 0x0003500001987983 */ /* 0x000ee80000300800 */
[----:B------:R2:W-:Y:S01]  /*277a0*/  @!P5 STG.E.U8 desc[UR24][R82.64+0x68], R23 ;  /* 0x000068175200d986 */ /* 0x0005e2000c101118 */
[----:B-1----:R-:W-:Y:S02]  /*277b0*/  @!P4 IADD3 R80, P5, R80, R32, RZ ;  /* 0x000000205050c210 */ /* 0x002fe40007fbe0ff */
[----:B0-----:R-:W-:-:S03]  /*277c0*/  F2FP.SATFINITE.E4M3.F32.PACK_AB_MERGE_C R7, RZ, R6, RZ ;  /* 0x00000006ff07723e */ /* 0x001fc600048070ff */
[----:B------:R-:W-:Y:S01]  /*277d0*/  @!P4 IMAD.X R81, R79, 0x1, R33, P5 ;  /* 0x000000014f51c824 */ /* 0x000fe200028e0621 */
[----:B------:R-:W-:-:S04]  /*277e0*/  LOP3.LUT P5, RZ, R4, 0x40000000, RZ, 0xc0, !PT ;  /* 0x4000000004ff7812 */ /* 0x000fc800078ac0ff */
[----:B------:R0:W-:Y:S01]  /*277f0*/  @!P4 STG.E.U8 desc[UR24][R80.64+0x69], R7 ;  /* 0x000069075000c986 */ /* 0x0001e2000c101118 */
[----:B------:R-:W-:Y:S01]  /*27800*/  LOP3.LUT P4, RZ, R4, 0x80000000, RZ, 0xc0, !PT ;  /* 0x8000000004ff7812 */ /* 0x000fe2000788c0ff */
[----:B------:R-:W-:-:S05]  /*27810*/  FMUL R4, R151, UR17 ;  /* 0x0000001197047c20 */ /* 0x000fca0008400000 */
[----:B------:R-:W-:Y:S01]  /*27820*/  F2FP.SATFINITE.E4M3.F32.PACK_AB_MERGE_C R19, RZ, R4, RZ ;  /* 0x00000004ff13723e */ /* 0x000fe200048070ff */
[----:B--2---:R-:W-:Y:S02]  /*27830*/  FMUL R4, R148, UR17 ;  /* 0x0000001194047c20 */ /* 0x004fe40008400000 */
[----:B------:R-:W2:Y:S01]  /*27840*/  LDL.LU R148, [R1+0x354] ;  /* 0x0003540001947983 */ /* 0x000ea20000300800 */
[----:B------:R-:W-:-:S03]  /*27850*/  LOP3.LUT P3, RZ, R8, 0x1, RZ, 0xc0, !PT ;  /* 0x0000000108ff7812 */ /* 0x000fc6000786c0ff */
[----:B------:R-:W2:Y:S10]  /*27860*/  LDL.LU R151, [R1+0x358] ;  /* 0x0003580001977983 */ /* 0x000eb40000300800 */
[----:B------:R-:W-:Y:S01]  /*27870*/  @!P3 STG.E.U8 desc[UR24][R16.64+0x70], R19 ;  /* 0x000070131000b986 */ /* 0x000fe2000c101118 */
[----:B------:R-:W-:-:S02]  /*27880*/  LOP3.LUT P3, RZ, R0, 0x20, RZ, 0xc0, !PT ;  /* 0x0000002000ff7812 */ /* 0x000fc4000786c0ff */
[----:B------:R-:W-:-:S11]  /*27890*/  F2FP.SATFINITE.E4M3.F32.PACK_AB_MERGE_C R21, RZ, R4, RZ ;  /* 0x00000004ff15723e */ /* 0x000fd600048070ff */
[----:B------:R-:W1:Y:S01]  /*278a0*/  @!P3 LDC.64 R22, c[0x0][0x5c0] ;  /* 0x00017000ff16bb82 */ /* 0x000e620000000a00 */
[----:B------:R1:W-:Y:S01]  /*278b0*/  @!P4 STG.E.U8 desc[UR24][R14.64+0x71], R21 ;  /* 0x000071150e00c986 */ /* 0x0003e2000c101118 */
[----:B------:R-:W-:-:S05]  /*278c0*/  FMUL R4, R153, UR17 ;  /* 0x0000001199047c20 */ /* 0x000fca0008400000 */
[----:B0-----:R-:W-:Y:S01]  /*278d0*/  F2FP.SATFINITE.E4M3.F32.PACK_AB_MERGE_C R7, RZ, R4, RZ ;  /* 0x00000004ff07723e */ /* 0x001fe200048070ff */
[----:B----4-:R-:W-:Y:S02]  /*278e0*/  FMUL R4, R150, UR17 ;  /* 0x0000001196047c20 */ /* 0x010fe40008400000 */
[----:B------:R-:W4:Y:S01]  /*278f0*/  LDL.LU R150, [R1+0x35c] ;  /* 0x00035c0001967983 */ /* 0x000f220000300800 */
[----:B-1----:R-:W-:Y:S02]  /*27900*/  @!P3 IADD3 R78, P4, R78, R22, RZ ;  /* 0x000000164e4eb210 */ /* 0x002fe40007f9e0ff */
[----:B------:R-:W-:-:S03]  /*27910*/  F2FP.SATFINITE.E4M3.F32.PACK_AB_MERGE_C R15, RZ, R4, RZ ;  /* 0x00000004ff0f723e */ /* 0x000fc600048070ff */
[----:B------:R-:W-:-:S05]  /*27920*/  @!P3 IMAD.X R79, R77, 0x1, R23, P4 ;  /* 0x000000014d4fb824 */ /* 0x000fca00020e0617 */
[----:B------:R0:W-:Y:S01]  /*27930*/  @!P3 STG.E.U8 desc[UR24][R78.64+0x70], R7 ;  /* 0x000070074e00b986 */ /* 0x0001e2000c101118 */
[----:B---3--:R-:W-:-:S03]  /*27940*/  FMUL R4, R149, UR17 ;  /* 0x0000001195047c20 */ /* 0x008fc60008400000 */
[----:B------:R-:W3:Y:S02]  /*27950*/  LDL.LU R149, [R1+0x360] ;  /* 0x0003600001957983 */ /* 0x000ee40000300800 */
[----:B------:R-:W-:Y:S01]  /*27960*/  F2FP.SATFINITE.E4M3.F32.PACK_AB_MERGE_C R17, RZ, R4, RZ ;  /* 0x00000004ff11723e */ /* 0x000fe200048070ff */
[----:B------:R-:W-:-:S05]  /*27970*/  FMUL R4, R152, UR17 ;  /* 0x0000001198047c20 */ /* 0x000fca0008400000 */
[----:B0-----:R-:W-:Y:S01]  /*27980*/  F2FP.SATFINITE.E4M3.F32.PACK_AB_MERGE_C R7, RZ, R4, RZ ;  /* 0x00000004ff07723e */ /* 0x001fe200048070ff */
[----:B--2---:R-:W-:Y:S02]  /*27990*/  FMUL R4, R148, UR17 ;  /* 0x0000001194047c20 */ /* 0x004fe40008400000 */
[----:B------:R-:W2:Y:S01]  /*279a0*/  LDL.LU R148, [R1+0x364] ;  /* 0x0003640001947983 */ /* 0x000ea20000300800 */
[C---:B------:R-:W-:Y:S02]  /*279b0*/  LOP3.LUT P0, RZ, R0.reuse, 0x100, RZ, 0xc0, !PT ;  /* 0x0000010000ff7812 */ /* 0x040fe4000780c0ff */
[----:B------:R-:W-:-:S11]  /*279c0*/  LOP3.LUT P2, RZ, R0, 0x200, RZ, 0xc0, !PT ;  /* 0x0000020000ff7812 */ /* 0x000fd6000784c0ff */
[----:B------:R-:W0:Y:S08]  /*279d0*/  @!P0 LDC.64 R22, c[0x0][0x5c0] ;  /* 0x00017000ff168b82 */ /* 0x000e300000000a00 */
[----:B------:R-:W1:Y:S01]  /*279e0*/  @!P2 LDC.64 R26, c[0x0][0x5c0] ;  /* 0x00017000ff1aab82 */ /* 0x000e620000000a00 */
[----:B------:R-:W-:-:S13]  /*279f0*/  LOP3.LUT P1, RZ, R0, 0x400, RZ, 0xc0, !PT ;  /* 0x0000040000ff7812 */ /* 0x000fda000782c0ff */
[----:B------:R-:W1:Y:S01]  /*27a00*/  @!P1 LDC.64 R18, c[0x0][0x5c0] ;  /* 0x00017000ff129b82 */ /* 0x000e620000000a00 */
[----:B0-----:R-:W-:-:S05]  /*27a10*/  @!P0 IADD3 R76, P3, R76, R22, RZ ;  /* 0x000000164c4c8210 */ /* 0x001fca0007f7e0ff */
[----:B------:R-:W-:Y:S01]  /*27a20*/  @!P0 IMAD.X R77, R75, 0x1, R23, P3 ;  /* 0x000000014b4d8824 */ /* 0x000fe200018e0617 */
[----:B------:R-:W-:-:S04]  /*27a30*/  ISETP.GE.AND P3, PT, R29, 0x181, PT ;  /* 0x000001811d00780c */ /* 0x000fc80003f66270 */
[----:B------:R0:W-:Y:S01]  /*27a40*/  @!P0 STG.E.U8 desc[UR24][R76.64+0x71], R15 ;  /* 0x0000710f4c008986 */ /* 0x0001e2000c101118 */
[----:B------:R-:W-:Y:S02]  /*27a50*/  ISETP.LT.OR P0, PT, R28, 0x1, !P3 ;  /* 0x000000011c00780c */ /* 0x000fe40005f01670 */
[----:B-1----:R-:W-:-:S05]  /*27a60*/  @!P2 IADD3 R74, P4, R74, R26, RZ ;  /* 0x0000001a4a4aa210 */ /* 0x002fca0007f9e0ff */
[----:B------:R-:W-:Y:S01]  /*27a70*/  @!P2 IMAD.X R75, R31, 0x1, R27, P4 ;  /* 0x000000011f4ba824 */ /* 0x000fe200020e061b */
[----:B------:R-:W-:-:S05]  /*27a80*/  ISETP.LT.OR P4, PT, R28, 0x2, !P3 ;  /* 0x000000021c00780c */ /* 0x000fca0005f81670 */
[----:B------:R-:W1:Y:S01]  /*27a90*/  @!P0 LDC.64 R20, c[0x0][0x5c0] ;  /* 0x00017000ff148b82 */ /* 0x000e620000000a00 */
[----:B------:R4:W-:Y:S01]  /*27aa0*/  @!P5 STG.E.U8 desc[UR24][R12.64+0x78], R17 ;  /* 0x000078110c00d986 */ /* 0x0009e2000c101118 */
[----:B------:R-:W-:Y:S01]  /*27ab0*/  FMUL R6, R151, UR17 ;  /* 0x0000001197067c20 */ /* 0x000fe20008400000 */
[----:B0-----:R-:W-:Y:S02]  /*27ac0*/  F2FP.SATFINITE.E4M3.F32.PACK_AB_MERGE_C R15, RZ, R4, RZ ;  /* 0x00000004ff0f723e */ /* 0x001fe400048070ff */
[----:B------:R-:W-:Y:S01]  /*27ad0*/  @!P1 IADD3 R4, P5, R5, R18, RZ ;  /* 0x0000001205049210 */ /* 0x000fe20007fbe0ff */
[----:B------:R0:W-:Y:S02]  /*27ae0*/  @!P6 STG.E.U8 desc[UR24][R10.64+0x79], R7 ;  /* 0x000079070a00e986 */ /* 0x0001e4000c101118 */
[----:B----4-:R-:W4:Y:S01]  /*27af0*/  @!P4 LDC.64 R16, c[0x0][0x5c0] ;  /* 0x00017000ff10cb82 */ /* 0x010f220000000a00 */
[----:B------:R-:W-:Y:S01]  /*27b00*/  F2FP.SATFINITE.E4M3.F32.PACK_AB_MERGE_C R13, RZ, R6, RZ ;  /* 0x00000006ff0d723e */ /* 0x000fe200048070ff */
[----:B------:R-:W-:-:S02]  /*27b10*/  @!P0 IMAD.MOV.U32 R6, RZ, RZ, R24 ;  /* 0x000000ffff068224 */ /* 0x000fc400078e0018 */
[----:B0-----:R-:W-:Y:S02]  /*27b20*/  @!P0 IMAD.MOV.U32 R7, RZ, RZ, R30 ;  /* 0x000000ffff078224 */ /* 0x001fe400078e001e */
[----:B------:R-:W-:Y:S01]  /*27b30*/  @!P1 IMAD.X R5, R9, 0x1, R19, P5 ;  /* 0x0000000109059824 */ /* 0x000fe200028e0613 */
[----:B------:R-:W-:Y:S01]  /*27b40*/  @!P2 STG.E.U8 desc[UR24][R74.64+0x78], R15 ;  /* 0x0000780f4a00a986 */ /* 0x000fe2000c101118 */
[----:B------:R-:W-:Y:S01]  /*27b50*/  @!P0 IMAD.WIDE.U32 R6, R2, 0x180, R6 ;  /* 0x0000018002068825 */ /* 0x000fe200078e0006 */
[C---:B------:R-:W-:Y:S02]  /*27b60*/  ISETP.LT.OR P2, PT, R28.reuse, 0x9, !P3 ;  /* 0x000000091c00780c */ /* 0x040fe40005f41670 */
[----:B------:R-:W-:Y:S01]  /*27b70*/  ISETP.LT.OR P5, PT, R28, 0xa, !P3 ;  /* 0x0000000a1c00780c */ /* 0x000fe20005fa1670 */
[----:B------:R0:W-:Y:S01]  /*27b80*/  @!P1 STG.E.U8 desc[UR24][R4.64+0x79], R13 ;  /* 0x0000790d04009986 */ /* 0x0001e2000c101118 */
[----:B------:R-:W-:Y:S01]  /*27b90*/  FMUL R8, R150, UR17 ;  /* 0x0000001196087c20 */ /* 0x000fe20008400000 */
[----:B------:R-:W-:Y:S01]  /*27ba0*/  @!P0 IMAD R9, R3, 0x180, RZ ;  /* 0x0000018003098824 */ /* 0x000fe200078e02ff */
[----:B-1----:R-:W-:-:S03]  /*27bb0*/  @!P0 IADD3 R6, P1, R6, R20, RZ ;  /* 0x0000001406068210 */ /* 0x002fc60007f3e0ff */
[----:B------:R-:W-:Y:S02]  /*27bc0*/  F2FP.SATFINITE.E4M3.F32.PACK_AB_MERGE_C R11, RZ, R8, RZ ;  /* 0x00000008ff0b723e */ /* 0x000fe400048070ff */
[----:B------:R-:W-:Y:S02]  /*27bd0*/  @!P0 IADD3.X R7, R21, R7, R9, P1, !PT ;  /* 0x0000000715078210 */ /* 0x000fe40000ffe409 */
[----:B------:R-:W1:Y:S01]  /*27be0*/  @!P2 LDC.64 R18, c[0x0][0x5c0] ;  /* 0x00017000ff12ab82 */ /* 0x000e620000000a00 */
[----:B0-----:R-:W-:Y:S02]  /*27bf0*/  @!P4 IMAD.MOV.U32 R4, RZ, RZ, R24 ;  /* 0x000000ffff04c224 */ /* 0x001fe400078e0018 */
[----:B------:R-:W-:Y:S02]  /*27c00*/  @!P4 IMAD.MOV.U32 R5, RZ, RZ, R30 ;  /* 0x000000ffff05c224 */ /* 0x000fe400078e001e */
[----:B------:R-:W-:-:S03]  /*27c10*/  @!P4 IMAD.WIDE.U32 R8, R2, 0x180, R4 ;  /* 0x000001800208c825 */ /* 0x000fc600078e0004 */
[----:B------:R-:W0:Y:S01]  /*27c20*/  @!P5 LDC.64 R20, c[0x0][0x5c0] ;  /* 0x00017000ff14db82 */ /* 0x000e220000000a00 */
[----:B------:R-:W-:Y:S01]  /*27c30*/  @!P0 STG.E.U8 desc[UR24][R6.64], R11 ;  /* 0x0000000b06008986 */ /* 0x000fe2000c101118 */
[----:B------:R-:W-:Y:S01]  /*27c40*/  @!P4 IMAD R5, R3, 0x180, RZ ;  /* 0x000001800305c824 */ /* 0x000fe200078e02ff */
[----:B----4-:R-:W-:Y:S02]  /*27c50*/  @!P4 IADD3 R4, P1, R8, R16, RZ ;  /* 0x000000100804c210 */ /* 0x010fe40007f3e0ff */
[----:B------:R-:W-:Y:S02]  /*27c60*/  ISETP.GE.AND P0, PT, R29, 0x189, PT ;  /* 0x000001891d00780c */ /* 0x000fe40003f06270 */
[----:B------:R-:W-:Y:S02]  /*27c70*/  @!P4 IADD3.X R5, R17, R9, R5, P1, !PT ;  /* 0x000000091105c210 */ /* 0x000fe40000ffe405 */
[----:B------:R-:W-:Y:S01]  /*27c80*/  ISETP.LT.OR P1, PT, R28, 0x1, !P0 ;  /* 0x000000011c00780c */ /* 0x000fe20004721670 */
[----:B------:R-:W-:Y:S01]  /*27c90*/  BSSY B1, `(.L_x_42) ;  /* 0x0000015000017945 */ /* 0x000fe20003800000 */
[----:B---3--:R-:W-:-:S05]  /*27ca0*/  FMUL R10, R149, UR17 ;  /* 0x00000011950a7c20 */ /* 0x008fca0008400000 */
[----:B------:R-:W-:-:S05]  /*27cb0*/  F2FP.SATFINITE.E4M3.F32.PACK_AB_MERGE_C R13, RZ, R10, RZ ;  /* 0x0000000aff0d723e */ /* 0x000fca00048070ff */
[----:B------:R3:W-:Y:S02]  /*27cc0*/  @!P4 STG.E.U8 desc[UR24][R4.64+0x1], R13 ;  /* 0x0000010d0400c986 */ /* 0x0007e4000c101118 */
[----:B---3--:R-:W-:Y:S02]  /*27cd0*/  @!P2 IMAD.MOV.U32 R4, RZ, RZ, R24 ;  /* 0x000000ffff04a224 */ /* 0x008fe400078e0018 */
[----:B------:R-:W-:Y:S02]  /*27ce0*/  @!P2 IMAD.MOV.U32 R5, RZ, RZ, R30 ;  /* 0x000000ffff05a224 */ /* 0x000fe400078e001e */
[----:B------:R-:W-:-:S04]  /*27cf0*/  @!P2 IMAD.WIDE.U32 R8, R2, 0x180, R4 ;  /* 0x000001800208a825 */ /* 0x000fc800078e0004 */
[----:B--2---:R-:W-:-:S05]  /*27d00*/  FMUL R10, R148, UR17 ;  /* 0x00000011940a7c20 */ /* 0x004fca0008400000 */
[----:B------:R-:W-:Y:S01]  /*27d10*/  F2FP.SATFINITE.E4M3.F32.PACK_AB_MERGE_C R15, RZ, R10, RZ ;  /* 0x0000000aff0f723e */ /* 0x000fe200048070ff */
[----:B01----:R-:W-:Y:S06]  /*27d20*/  @P1 BRA `(.L_x_43) ;  /* 0x00000000002c1947 */ /* 0x003fec0003800000 */
[----:B------:R-:W-:Y:S01]  /*27d30*/  IMAD.MOV.U32 R4, RZ, RZ, R24 ;  /* 0x000000ffff047224 */ /* 0x000fe200078e0018 */
[----:B------:R-:W-:Y:S01]  /*27d40*/  ULDC.64 UR18, c[0x0][0x5c0] ;  /* 0x0001700000127ab9 */ /* 0x000fe20000000a00 */
[----:B------:R-:W-:Y:S02]  /*27d50*/  IMAD.MOV.U32 R5, RZ, RZ, R30 ;  /* 0x000000ffff057224 */ /* 0x000fe400078e001e */
[----:B------:R-:W-:Y:S02]  /*27d60*/  IMAD R7, R3, 0x180, RZ ;  /* 0x0000018003077824 */ /* 0x000fe400078e02ff */
[----:B------:R-:W-:-:S04]  /*27d70*/  IMAD.WIDE.U32 R4, R2, 0x180, R4 ;  /* 0x0000018002047825 */ /* 0x000fc800078e0004 */
[----:B------:R-:W-:Y:S02]  /*27d80*/  IMAD.U32 R11, RZ, RZ, UR18 ;  /* 0x00000012ff0b7e24 */ /* 0x000fe4000f8e00ff */
[----:B------:R-:W-:Y:S02]  /*27d90*/  IMAD.U32 R6, RZ, RZ, UR19 ;  /* 0x00000013ff067e24 */ /* 0x000fe4000f8e00ff */
[----:B------:R-:W-:Y:S01]  /*27da0*/  IMAD.IADD R7, R5, 0x1, R7 ;  /* 0x0000000105077824 */ /* 0x000fe200078e0207 */
[----:B------:R-:W-:-:S04]  /*27db0*/  IADD3 R4, P1, P4, R4, UR12, R11 ;  /* 0x0000000c04047c10 */ /* 0x000fc8000fc3e00b */
[----:B------:R-:W-:-:S05]  /*27dc0*/  IADD3.X R5, R7, UR11, R6, P1, P4 ;  /* 0x0000000b07057c10 */ /* 0x000fca0008fe8406 */
[----:B------:R0:W-:Y:S04]  /*27dd0*/  STG.E.U8 desc[UR24][R4.64], R15 ;  /* 0x0000000f04007986 */ /* 0x0001e8000c101118 */
.L_x_43:
[----:B------:R-:W-:Y:S05]  /*27de0*/  BSYNC B1 ;  /* 0x0000000000017941 */ /* 0x000fea0003800000 */
.L_x_42:
[----:B0-----:R-:W2:Y:S01]  /*27df0*/  LDL.LU R4, [R1+0x368] ;  /* 0x0003680001047983 */ /* 0x001ea20000300800 */
[----:B------:R-:W-:Y:S01]  /*27e00*/  ISETP.LT.OR P1, PT, R28, 0x2, !P0 ;  /* 0x000000021c00780c */ /* 0x000fe20004721670 */
[----:B------:R-:W-:Y:S01]  /*27e10*/  @!P2 IMAD R5, R3, 0x180, RZ ;  /* 0x000001800305a824 */ /* 0x000fe200078e02ff */
[----:B------:R-:W-:Y:S01]  /*27e20*/  @!P2 IADD3 R6, P4, R8, R18, RZ ;  /* 0x000000120806a210 */ /* 0x000fe20007f9e0ff */
[----:B------:R-:W-:Y:S03]  /*27e30*/  BSSY B1, `(.L_x_44) ;  /* 0x0000010000017945 */ /* 0x000fe60003800000 */
[----:B------:R-:W-:Y:S01]  /*27e40*/  @!P2 IADD3.X R7, R19, R9, R5, P4, !PT ;  /* 0x000000091307a210 */ /* 0x000fe200027fe405 */
[----:B--2---:R-:W-:-:S05]  /*27e50*/  FMUL R4, R4, UR17 ;  /* 0x0000001104047c20 */ /* 0x004fca0008400000 */
[----:B------:R-:W-:Y:S01]  /*27e60*/  F2FP.SATFINITE.E4M3.F32.PACK_AB_MERGE_C R9, RZ, R4, RZ ;  /* 0x00000004ff09723e */ /* 0x000fe200048070ff */
[----:B------:R-:W-:Y:S06]  /*27e70*/  @P1 BRA `(.L_x_45) ;  /* 0x00000000002c1947 */ /* 0x000fec0003800000 */
        /* <DEDUP_REMOVED lines=11> */
.L_x_45:
[----:B------:R-:W-:Y:S05]  /*27f30*/  BSYNC B1 ;  /* 0x0000000000017941 */ /* 0x000fea0003800000 */
.L_x_44:
[----:B0-----:R-:W2:Y:S04]  /*27f40*/  LDL.LU R4, [R1+0x36c] ;  /* 0x00036c0001047983 */ /* 0x001ea80000300800 */
[----:B------:R-:W3:Y:S04]  /*27f50*/  LDL.LU R8, [R1+0x370] ;  /* 0x0003700001087983 */ /* 0x000ee80000300800 */
[----:B------:R-:W4:Y:S01]  /*27f60*/  LDL.LU R10, [R1+0x374] ;  /* 0x00037400010a7983 */ /* 0x000f220000300800 */
[C---:B------:R-:W-:Y:S01]  /*27f70*/  ISETP.LT.OR P4, PT, R28.reuse, 0x11, !P3 ;  /* 0x000000111c00780c */ /* 0x040fe20005f81670 */
[----:B------:R-:W-:Y:S01]  /*27f80*/  @!P5 IMAD.MOV.U32 R5, RZ, RZ, R30 ;  /* 0x000000ffff05d224 */ /* 0x000fe200078e001e */
[----:B------:R-:W-:Y:S01]  /*27f90*/  ISETP.LT.OR P1, PT, R28, 0x12, !P3 ;  /* 0x000000121c00780c */ /* 0x000fe20005f21670 */
[----:B------:R-:W-:Y:S01]  /*27fa0*/  @!P5 IMAD R9, R3, 0x180, RZ ;  /* 0x000001800309d824 */ /* 0x000fe200078e02ff */
[----:B------:R-:W-:Y:S09]  /*27fb0*/  BSSY B1, `(.L_x_46) ;  /* 0x000001f000017945 */ /* 0x000ff20003800000 */
[----:B------:R-:W0:Y:S08]  /*27fc0*/  @!P4 LDC.64 R14, c[0x0][0x5c0] ;  /* 0x00017000ff0ecb82 */ /* 0x000e300000000a00 */
[----:B------:R-:W1:Y:S01]  /*27fd0*/  @!P1 LDC.64 R16, c[0x0][0x5c0] ;  /* 0x00017000ff109b82 */ /* 0x000e620000000a00 */
[----:B--2---:R-:W-:Y:S01]  /*27fe0*/  FMUL R4, R4, UR17 ;  /* 0x0000001104047c20 */ /* 0x004fe20008400000 */
[----:B---3--:R-:W-:-:S04]  /*27ff0*/  FMUL R8, R8, UR17 ;  /* 0x0000001108087c20 */ /* 0x008fc80008400000 */
[----:B------:R-:W-:Y:S01]  /*28000*/  F2FP.SATFINITE.E4M3.F32.PACK_AB_MERGE_C R11, RZ, R4, RZ ;  /* 0x00000004ff0b723e */ /* 0x000fe200048070ff */
[----:B------:R-:W-:Y:S02]  /*28010*/  @!P5 IMAD.MOV.U32 R4, RZ, RZ, R24 ;  /* 0x000000ffff04d224 */ /* 0x000fe400078e0018 */
[----:B----4-:R-:W-:Y:S01]  /*28020*/  FMUL R10, R10, UR17 ;  /* 0x000000110a0a7c20 */ /* 0x010fe20008400000 */
[----:B------:R-:W-:Y:S01]  /*28030*/  F2FP.SATFINITE.E4M3.F32.PACK_AB_MERGE_C R13, RZ, R8, RZ ;  /* 0x00000008ff0d723e */ /* 0x000fe200048070ff */
[----:B------:R-:W-:Y:S01]  /*28040*/  @!P5 IMAD.WIDE.U32 R4, R2, 0x180, R4 ;  /* 0x000001800204d825 */ /* 0x000fe200078e0004 */
[----:B------:R2:W-:Y:S02]  /*28050*/  @!P2 STG.E.U8 desc[UR24][R6.64+0x8], R11 ;  /* 0x0000080b0600a986 */ /* 0x0005e4000c101118 */
[----:B------:R-:W-:-:S04]  /*28060*/  @!P5 IADD3 R4, P2, R4, R20, RZ ;  /* 0x000000140404d210 */ /* 0x000fc80007f5e0ff */
[----:B------:R-:W-:Y:S02]  /*28070*/  @!P5 IADD3.X R5, R21, R5, R9, P2, !PT ;  /* 0x000000051505d210 */ /* 0x000fe400017fe409 */
[----:B------:R-:W-:Y:S02]  /*28080*/  ISETP.LT.OR P2, PT, R28, 0x9, !P0 ;  /* 0x000000091c00780c */ /* 0x000fe40004741670 */
[----:B--2---:R-:W-:Y:S01]  /*28090*/  F2FP.SATFINITE.E4M3.F32.PACK_AB_MERGE_C R7, RZ, R10, RZ ;  /* 0x0000000aff07723e */ /* 0x004fe200048070ff */
[----:B------:R2:W-:Y:S02]  /*280a0*/  @!P5 STG.E.U8 desc[UR24][R4.64+0x9], R13 ;  /* 0x0000090d0400d986 */ /* 0x0005e4000c101118 */
[----:B--2---:R-:W-:Y:S02]  /*280b0*/  @!P4 IMAD.MOV.U32 R4, RZ, RZ, R24 ;  /* 0x000000ffff04c224 */ /* 0x004fe400078e0018 */
[----:B------:R-:W-:Y:S02]  /*280c0*/  @!P4 IMAD.MOV.U32 R5, RZ, RZ, R30 ;  /* 0x000000ffff05c224 */ /* 0x000fe400078e001e */
[----:B------:R-:W-:-:S04]  /*280d0*/  @!P4 IMAD.WIDE.U32 R8, R2, 0x180, R4 ;  /* 0x000001800208c825 */ /* 0x000fc800078e0004 */
[----:B01----:R-:W-:Y:S05]  /*280e0*/  @P2 BRA `(.L_x_47) ;  /* 0x00000000002c2947 */ /* 0x003fea0003800000 */
        /* <DEDUP_REMOVED lines=11> */
.L_x_47:
[----:B------:R-:W-:Y:S05]  /*281a0*/  BSYNC B1 ;  /* 0x0000000000017941 */ /* 0x000fea0003800000 */
.L_x_46:
        /* <DEDUP_REMOVED lines=20> */
.L_x_49:
[----:B------:R-:W-:Y:S05]  /*282f0*/  BSYNC B1 ;  /* 0x0000000000017941 */ /* 0x000fea0003800000 */
.L_x_48:
        /* <DEDUP_REMOVED lines=38> */
.L_x_51:
[----:B------:R-:W-:Y:S05]  /*28560*/  BSYNC B1 ;  /* 0x0000000000017941 */ /* 0x000fea0003800000 */
.L_x_50:
        /* <DEDUP_REMOVED lines=20> */
.L_x_53:
[----:B------:R-:W-:Y:S05]  /*286b0*/  BSYNC B1 ;  /* 0x0000000000017941 */ /* 0x000fea0003800000 */
.L_x_52:
        /* <DEDUP_REMOVED lines=38> */
.L_x_55:
[----:B------:R-:W-:Y:S05]  /*28920*/  BSYNC B1 ;  /* 0x0000000000017941 */ /* 0x000fea0003800000 */
.L_x_54:
        /* <DEDUP_REMOVED lines=20> */
.L_x_57:
[----:B------:R-:W-:Y:S05]  /*28a70*/  BSYNC B1 ;  /* 0x0000000000017941 */ /* 0x000fea0003800000 */
.L_x_56:
        /* <DEDUP_REMOVED lines=38> */
.L_x_59:
[----:B------:R-:W-:Y:S05]  /*28ce0*/  BSYNC B1 ;  /* 0x0000000000017941 */ /* 0x000fea0003800000 */
.L_x_58:
        /* <DEDUP_REMOVED lines=20> */
.L_x_61:
[----:B------:R-:W-:Y:S05]  /*28e30*/  BSYNC B1 ;  /* 0x0000000000017941 */ /* 0x000fea0003800000 */
.L_x_60:
        /* <DEDUP_REMOVED lines=38> */
.L_x_63:
[----:B------:R-:W-:Y:S05]  /*290a0*/  BSYNC B1 ;  /* 0x0000000000017941 */ /* 0x000fea0003800000 */
.L_x_62:
        /* <DEDUP_REMOVED lines=20> */
.L_x_65:
[----:B------:R-:W-:Y:S05]  /*291f0*/  BSYNC B1 ;  /* 0x0000000000017941 */ /* 0x000fea0003800000 */
.L_x_64:
        /* <DEDUP_REMOVED lines=38> */
.L_x_67:
[----:B------:R-:W-:Y:S05]  /*29460*/  BSYNC B1 ;  /* 0x0000000000017941 */ /* 0x000fea0003800000 */
.L_x_66:
        /* <DEDUP_REMOVED lines=20> */
.L_x_69:
[----:B------:R-:W-:Y:S05]  /*295b0*/  BSYNC B1 ;  /* 0x0000000000017941 */ /* 0x000fea0003800000 */
.L_x_68:
        /* <DEDUP_REMOVED lines=38> */
.L_x_71:
[----:B------:R-:W-:Y:S05]  /*29820*/  BSYNC B1 ;  /* 0x0000000000017941 */ /* 0x000fea0003800000 */
.L_x_70:
        /* <DEDUP_REMOVED lines=20> */
.L_x_73:
[----:B------:R-:W-:Y:S05]  /*29970*/  BSYNC B1 ;  /* 0x0000000000017941 */ /* 0x000fea0003800000 */
.L_x_72:
        /* <DEDUP_REMOVED lines=38> */
.L_x_75:
[----:B------:R-:W-:Y:S05]  /*29be0*/  BSYNC B1 ;  /* 0x0000000000017941 */ /* 0x000fea0003800000 */
.L_x_74:
        /* <DEDUP_REMOVED lines=20> */
.L_x_77:
[----:B------:R-:W-:Y:S05]  /*29d30*/  BSYNC B1 ;  /* 0x0000000000017941 */ /* 0x000fea0003800000 */
.L_x_76:
        /* <DEDUP_REMOVED lines=38> */
.L_x_79:
[----:B------:R-:W-:Y:S05]  /*29fa0*/  BSYNC B1 ;  /* 0x0000000000017941 */ /* 0x000fea0003800000 */
.L_x_78:
        /* <DEDUP_REMOVED lines=20> */
.L_x_81:
[----:B------:R-:W-:Y:S05]  /*2a0f0*/  BSYNC B1 ;  /* 0x0000000000017941 */ /* 0x000fea0003800000 */
.L_x_80:
        /* <DEDUP_REMOVED lines=38> */
.L_x_83:
[----:B------:R-:W-:Y:S05]  /*2a360*/  BSYNC B1 ;  /* 0x0000000000017941 */ /* 0x000fea0003800000 */
.L_x_82:
        /* <DEDUP_REMOVED lines=20> */
.L_x_85:
[----:B------:R-:W-:Y:S05]  /*2a4b0*/  BSYNC B1 ;  /* 0x0000000000017941 */ /* 0x000fea0003800000 */
.L_x_84:
        /* <DEDUP_REMOVED lines=38> */
.L_x_87:
[----:B------:R-:W-:Y:S05]  /*2a720*/  BSYNC B1 ;  /* 0x0000000000017941 */ /* 0x000fea0003800000 */
.L_x_86:
        /* <DEDUP_REMOVED lines=20> */
.L_x_89:
[----:B------:R-:W-:Y:S05]  /*2a870*/  BSYNC B1 ;  /* 0x0000000000017941 */ /* 0x000fea0003800000 */
.L_x_88:
        /* <DEDUP_REMOVED lines=38> */
.L_x_91:
[----:B------:R-:W-:Y:S05]  /*2aae0*/  BSYNC B1 ;  /* 0x0000000000017941 */ /* 0x000fea0003800000 */
.L_x_90:
        /* <DEDUP_REMOVED lines=20> */
.L_x_93:
[----:B------:R-:W-:Y:S05]  /*2ac30*/  BSYNC B1 ;  /* 0x0000000000017941 */ /* 0x000fea0003800000 */
.L_x_92:
[----:B0-----:R-:W2:Y:S04]  /*2ac40*/  LDL.LU R4, [R1+0x42c] ;  /* 0x00042c0001047983 */ /* 0x001ea80000300800 */
[----:B------:R-:W3:Y:S04]  /*2ac50*/  LDL.LU R8, [R1+0x430] ;  /* 0x0004300001087983 */ /* 0x000ee80000300800 */
[----:B------:R-:W4:Y:S01]  /*2ac60*/  LDL.LU R12, [R1+0x434] ;  /* 0x00043400010c7983 */ /* 0x000f220000300800 */
[----:B------:R-:W-:Y:S01]  /*2ac70*/  @!P2 IMAD.MOV.U32 R5, RZ, RZ, R30 ;  /* 0x000000ffff05a224 */ /* 0x000fe200078e001e */
[C---:B------:R-:W-:Y:S01]  /*2ac80*/  ISETP.LT.OR P4, PT, R28.reuse, 0x71, !P3 ;  /* 0x000000711c00780c */ /* 0x040fe20005f81670 */
[----:B------:R-:W-:Y:S01]  /*2ac90*/  @!P2 IMAD R10, R3, 0x180, RZ ;  /* 0x00000180030aa824 */ /* 0x000fe200078e02ff */
[----:B------:R-:W-:Y:S01]  /*2aca0*/  ISETP.LT.OR P1, PT, R28, 0x72, !P3 ;  /* 0x000000721c00780c */ /* 0x000fe20005f21670 */
[----:B------:R-:W-:Y:S10]  /*2acb0*/  BSSY B1, `(.L_x_94) ;  /* 0x000001c000017945 */ /* 0x000ff40003800000 */
[----:B------:R-:W0:Y:S08]  /*2acc0*/  @!P4 LDC.64 R14, c[0x0][0x5c0] ;  /* 0x00017000ff0ecb82 */ /* 0x000e300000000a00 */
[----:B------:R-:W1:Y:S01]  /*2acd0*/  @!P1 LDC.64 R16, c[0x0][0x5c0] ;  /* 0x00017000ff109b82 */ /* 0x000e620000000a00 */
[----:B--2---:R-:W-:Y:S01]  /*2ace0*/  FMUL R4, R4, UR17 ;  /* 0x0000001104047c20 */ /* 0x004fe20008400000 */
[----:B---3--:R-:W-:-:S04]  /*2acf0*/  FMUL R8, R8, UR17 ;  /* 0x0000001108087c20 */ /* 0x008fc80008400000 */
[----:B------:R-:W-:Y:S01]  /*2ad00*/  F2FP.SATFINITE.E4M3.F32.PACK_AB_MERGE_C R9, RZ, R4, RZ ;  /* 0x00000004ff09723e */ /* 0x000fe200048070ff */
[----:B------:R-:W-:Y:S01]  /*2ad10*/  @!P2 IMAD.MOV.U32 R4, RZ, RZ, R24 ;  /* 0x000000ffff04a224 */ /* 0x000fe200078e0018 */
[----:B------:R-:W-:-:S03]  /*2ad20*/  F2FP.SATFINITE.E4M3.F32.PACK_AB_MERGE_C R11, RZ, R8, RZ ;  /* 0x00000008ff0b723e */ /* 0x000fc600048070ff */
[----:B------:R-:W-:Y:S01]  /*2ad30*/  @!P2 IMAD.WIDE.U32 R4, R2, 0x180, R4 ;  /* 0x000001800204a825 */ /* 0x000fe200078e0004 */
[----:B------:R2:W-:Y:S03]  /*2ad40*/  @!P5 STG.E.U8 desc[UR24][R6.64+0x68], R9 ;  /* 0x000068090600d986 */ /* 0x0005e6000c101118 */
[----:B----4-:R-:W-:Y:S01]  /*2ad50*/  FMUL R8, R12, UR17 ;  /* 0x000000110c087c20 */ /* 0x010fe20008400000 */
[----:B------:R-:W-:-:S04]  /*2ad60*/  @!P2 IADD3 R4, P5, R4, R18, RZ ;  /* 0x000000120404a210 */ /* 0x000fc80007fbe0ff */
[----:B------:R-:W-:Y:S02]  /*2ad70*/  F2FP.SATFINITE.E4M3.F32.PACK_AB_MERGE_C R13, RZ, R8, RZ ;  /* 0x00000008ff0d723e */ /* 0x000fe400048070ff */
[----:B------:R-:W-:Y:S02]  /*2ad80*/  @!P2 IADD3.X R5, R19, R5, R10, P5, !PT ;  /* 0x000000051305a210 */ /* 0x000fe40002ffe40a */
[----:B------:R-:W-:-:S03]  /*2ad90*/  ISETP.LT.OR P5, PT, R28, 0x69, !P0 ;  /* 0x000000691c00780c */ /* 0x000fc600047a1670 */
[----:B------:R2:W-:Y:S10]  /*2ada0*/  @!P2 STG.E.U8 desc[UR24][R4.64+0x69], R11 ;  /* 0x0000690b0400a986 */ /* 0x0005f4000c101118 */
[----:B01----:R-:W-:Y:S05]  /*2adb0*/  @P5 BRA `(.L_x_95) ;  /* 0x00000000002c5947 */ /* 0x003fea0003800000 */
[----:B--2---:R-:W-:Y:S01]  /*2adc0*/  IMAD.MOV.U32 R4, RZ, RZ, R24 ;  /* 0x000000ffff047224 */ /* 0x004fe200078e0018 */
        /* <DEDUP_REMOVED lines=10> */
.L_x_95:
[----:B------:R-:W-:Y:S05]  /*2ae70*/  BSYNC B1 ;  /* 0x0000000000017941 */ /* 0x000fea0003800000 */
.L_x_94:
[----:B0-2---:R-:W2:Y:S01]  /*2ae80*/  LDL.LU R4, [R1+0x438] ;  /* 0x0004380001047983 */ /* 0x005ea20000300800 */
[----:B------:R-:W-:Y:S01]  /*2ae90*/  ISETP.LT.OR P2, PT, R28, 0x6a, !P0 ;  /* 0x0000006a1c00780c */ /* 0x000fe20004741670 */
[----:B------:R-:W-:Y:S01]  /*2aea0*/  BSSY B1, `(.L_x_96) ;  /* 0x000000f000017945 */ /* 0x000fe20003800000 */
[----:B--2---:R-:W-:-:S05]  /*2aeb0*/  FMUL R4, R4, UR17 ;  /* 0x0000001104047c20 */ /* 0x004fca0008400000 */
[----:B------:R-:W-:-:S06]  /*2aec0*/  F2FP.SATFINITE.E4M3.F32.PACK_AB_MERGE_C R7, RZ, R4, RZ ;  /* 0x00000004ff07723e */ /* 0x000fcc00048070ff */
[----:B------:R-:W-:Y:S05]  /*2aed0*/  @P2 BRA `(.L_x_97) ;  /* 0x00000000002c2947 */ /* 0x000fea0003800000 */
        /* <DEDUP_REMOVED lines=11> */
.L_x_97:
[----:B------:R-:W-:Y:S05]  /*2af90*/  BSYNC B1 ;  /* 0x0000000000017941 */ /* 0x000fea0003800000 */
.L_x_96:
[----:B------:R-:W2:Y:S04]  /*2afa0*/  LDL.LU R6, [R1+0x43c] ;  /* 0x00043c0001067983 */ /* 0x000ea80000300800 */
[----:B------:R-:W3:Y:S04]  /*2afb0*/  LDL.LU R10, [R1+0x440] ;  /* 0x00044000010a7983 */ /* 0x000ee80000300800 */
[----:B------:R-:W4:Y:S01]  /*2afc0*/  LDL.LU R12, [R1+0x444] ;  /* 0x00044400010c7983 */ /* 0x000f220000300800 */
[----:B0-----:R-:W-:Y:S01]  /*2afd0*/  @!P4 IMAD.MOV.U32 R4, RZ, RZ, R24 ;  /* 0x000000ffff04c224 */ /* 0x001fe200078e0018 */
[C---:B------:R-:W-:Y:S01]  /*2afe0*/  ISETP.LT.OR P2, PT, R28.reuse, 0x79, !P3 ;  /* 0x000000791c00780c */ /* 0x040fe20005f41670 */
[----:B------:R-:W-:Y:S01]  /*2aff0*/  @!P4 IMAD.MOV.U32 R5, RZ, RZ, R30 ;  /* 0x000000ffff05c224 */ /* 0x000fe200078e001e */
[----:B------:R-:W-:Y:S01]  /*2b000*/  ISETP.LT.OR P3, PT, R28, 0x7a, !P3 ;  /* 0x0000007a1c00780c */ /* 0x000fe20005f61670 */
[----:B------:R-:W-:Y:S01]  /*2b010*/  @!P4 IMAD R9, R3, 0x180, RZ ;  /* 0x000001800309c824 */ /* 0x000fe200078e02ff */
[----:B------:R-:W-:Y:S01]  /*2b020*/  BSSY B1, `(.L_x_98) ;  /* 0x0000021000017945 */ /* 0x000fe20003800000 */
[----:B------:R-:W-:-:S04]  /*2b030*/  @!P4 IMAD.WIDE.U32 R4, R2, 0x180, R4 ;  /* 0x000001800204c825 */ /* 0x000fc800078e0004 */
[----:B------:R-:W-:Y:S01]  /*2b040*/  @!P1 IMAD.MOV.U32 R7, RZ, RZ, R30 ;  /* 0x000000ffff079224 */ /* 0x000fe200078e001e */
[----:B------:R-:W-:-:S03]  /*2b050*/  @!P4 IADD3 R4, P5, R4, R14, RZ ;  /* 0x0000000e0404c210 */ /* 0x000fc60007fbe0ff */
[----:B------:R-:W0:Y:S01]  /*2b060*/  @!P2 LDC.64 R18, c[0x0][0x5c0] ;  /* 0x00017000ff12ab82 */ /* 0x000e220000000a00 */
[----:B------:R-:W-:-:S07]  /*2b070*/  @!P4 IADD3.X R5, R15, R5, R9, P5, !PT ;  /* 0x000000050f05c210 */ /* 0x000fce0002ffe409 */
[----:B------:R-:W1:Y:S01]  /*2b080*/  @!P3 LDC.64 R20, c[0x0][0x5c0] ;  /* 0x00017000ff14bb82 */ /* 0x000e620000000a00 */
[----:B--2---:R-:W-:Y:S01]  /*2b090*/  FMUL R8, R6, UR17 ;  /* 0x0000001106087c20 */ /* 0x004fe20008400000 */
[----:B------:R-:W-:-:S04]  /*2b0a0*/  @!P1 IMAD.MOV.U32 R6, RZ, RZ, R24 ;  /* 0x000000ffff069224 */ /* 0x000fc800078e0018 */
[----:B------:R-:W-:Y:S01]  /*2b0b0*/  @!P1 IMAD.WIDE.U32 R6, R2, 0x180, R6 ;  /* 0x0000018002069825 */ /* 0x000fe200078e0006 */
[----:B------:R-:W-:-:S03]  /*2b0c0*/  F2FP.SATFINITE.E4M3.F32.PACK_AB_MERGE_C R9, RZ, R8, RZ ;  /* 0x00000008ff09723e */ /* 0x000fc600048070ff */
[----:B---3--:R-:W-:Y:S01]  /*2b0d0*/  FMUL R8, R10, UR17 ;  /* 0x000000110a087c20 */ /* 0x008fe20008400000 */
[----:B------:R-:W-:Y:S01]  /*2b0e0*/  @!P1 IMAD R10, R3, 0x180, RZ ;  /* 0x00000180030a9824 */ /* 0x000fe200078e02ff */
[----:B------:R-:W-:Y:S01]  /*2b0f0*/  @!P1 IADD3 R6, P5, R6, R16, RZ ;  /* 0x0000001006069210 */ /* 0x000fe20007fbe0ff */
[----:B------:R2:W-:Y:S02]  /*2b100*/  @!P4 STG.E.U8 desc[UR24][R4.64+0x70], R9 ;  /* 0x000070090400c986 */ /* 0x0005e4000c101118 */
[----:B------:R-:W-:Y:S01]  /*2b110*/  F2FP.SATFINITE.E4M3.F32.PACK_AB_MERGE_C R11, RZ, R8, RZ ;  /* 0x00000008ff0b723e */ /* 0x000fe200048070ff */
[----:B----4-:R-:W-:Y:S01]  /*2b120*/  FMUL R8, R12, UR17 ;  /* 0x000000110c087c20 */ /* 0x010fe20008400000 */
[----:B------:R-:W-:Y:S02]  /*2b130*/  @!P1 IADD3.X R7, R17, R7, R10, P5, !PT ;  /* 0x0000000711079210 */ /* 0x000fe40002ffe40a */
[----:B------:R-:W-:Y:S02]  /*2b140*/  ISETP.LT.OR P4, PT, R28, 0x71, !P0 ;  /* 0x000000711c00780c */ /* 0x000fe40004781670 */
[----:B------:R-:W-:Y:S01]  /*2b150*/  F2FP.SATFINITE.E4M3.F32.PACK_AB_MERGE_C R13, RZ, R8, RZ ;  /* 0x00000008ff0d723e */ /* 0x000fe200048070ff */
        /* <DEDUP_REMOVED lines=13> */
.L_x_99:
[----:B------:R-:W-:Y:S05]  /*2b230*/  BSYNC B1 ;  /* 0x0000000000017941 */ /* 0x000fea0003800000 */
.L_x_98:
[----:B0-2---:R-:W2:Y:S04]  /*2b240*/  LDL.LU R4, [R1+0x44c] ;  /* 0x00044c0001047983 */ /* 0x005ea80000300800 */
[----:B------:R-:W3:Y:S04]  /*2b250*/  LDL.LU R11, [R1+0x450] ;  /* 0x00045000010b7983 */ /* 0x000ee80000300800 */
[----:B------:R-:W4:Y:S01]  /*2b260*/  LDL.LU R13, [R1+0x448] ;  /* 0x00044800010d7983 */ /* 0x000f220000300800 */
[----:B------:R-:W-:Y:S01]  /*2b270*/  @!P2 IMAD.MOV.U32 R5, RZ, RZ, R30 ;  /* 0x000000ffff05a224 */ /* 0x000fe200078e001e */
[----:B------:R-:W-:Y:S01]  /*2b280*/  ISETP.LT.OR P1, PT, R28, 0x72, !P0 ;  /* 0x000000721c00780c */ /* 0x000fe20004721670 */
[----:B------:R-:W-:Y:S01]  /*2b290*/  @!P3 IMAD.MOV.U32 R6, RZ, RZ, R24 ;  /* 0x000000ffff06b224 */ /* 0x000fe200078e0018 */
[----:B------:R-:W-:Y:S01]  /*2b2a0*/  BSSY B1, `(.L_x_100) ;  /* 0x000001d000017945 */ /* 0x000fe20003800000 */
[----:B------:R-:W-:-:S02]  /*2b2b0*/  @!P3 IMAD.MOV.U32 R7, RZ, RZ, R30 ;  /* 0x000000ffff07b224 */ /* 0x000fc400078e001e */
[----:B------:R-:W-:Y:S02]  /*2b2c0*/  @!P3 IMAD R12, R3, 0x180, RZ ;  /* 0x00000180030cb824 */ /* 0x000fe400078e02ff */
[----:B------:R-:W-:-:S04]  /*2b2d0*/  @!P3 IMAD.WIDE.U32 R8, R2, 0x180, R6 ;  /* 0x000001800208b825 */ /* 0x000fc800078e0006 */
[----:B------:R-:W-:Y:S01]  /*2b2e0*/  @!P2 IMAD R7, R3, 0x180, RZ ;  /* 0x000001800307a824 */ /* 0x000fe200078e02ff */
[----:B------:R-:W-:-:S04]  /*2b2f0*/  @!P3 IADD3 R8, P5, R8, R20, RZ ;  /* 0x000000140808b210 */ /* 0x000fc80007fbe0ff */
[----:B------:R-:W-:Y:S01]  /*2b300*/  @!P3 IADD3.X R9, R21, R9, R12, P5, !PT ;  /* 0x000000091509b210 */ /* 0x000fe20002ffe40c */
[----:B--2---:R-:W-:Y:S01]  /*2b310*/  FMUL R10, R4, UR17 ;  /* 0x00000011040a7c20 */ /* 0x004fe20008400000 */
[----:B------:R-:W-:Y:S02]  /*2b320*/  @!P2 IMAD.MOV.U32 R4, RZ, RZ, R24 ;  /* 0x000000ffff04a224 */ /* 0x000fe400078e0018 */
[----:B---3--:R-:W-:Y:S02]  /*2b330*/  FMUL R11, R11, UR17 ;  /* 0x000000110b0b7c20 */ /* 0x008fe40008400000 */
[----:B------:R-:W-:-:S03]  /*2b340*/  @!P2 IMAD.WIDE.U32 R4, R2, 0x180, R4 ;  /* 0x000001800204a825 */ /* 0x000fc600078e0004 */
[----:B------:R-:W-:Y:S02]  /*2b350*/  F2FP.SATFINITE.E4M3.F32.PACK_AB_MERGE_C R15, RZ, R11, RZ ;  /* 0x0000000bff0f723e */ /* 0x000fe400048070ff */
[----:B------:R-:W-:Y:S01]  /*2b360*/  @!P2 IADD3 R6, P4, R4, R18, RZ ;  /* 0x000000120406a210 */ /* 0x000fe20007f9e0ff */
[----:B----4-:R-:W-:Y:S01]  /*2b370*/  FMUL R4, R13, UR17 ;  /* 0x000000110d047c20 */ /* 0x010fe20008400000 */
[----:B------:R-:W-:Y:S02]  /*2b380*/  F2FP.SATFINITE.E4M3.F32.PACK_AB_MERGE_C R13, RZ, R10, RZ ;  /* 0x0000000aff0d723e */ /* 0x000fe400048070ff */
[----:B------:R-:W-:Y:S02]  /*2b390*/  @!P2 IADD3.X R7, R19, R5, R7, P4, !PT ;  /* 0x000000051307a210 */ /* 0x000fe400027fe407 */
        /* <DEDUP_REMOVED lines=13> */
.L_x_101:
[----:B------:R-:W-:Y:S05]  /*2b470*/  BSYNC B1 ;  /* 0x0000000000017941 */ /* 0x000fea0003800000 */
.L_x_100:
[----:B0-----:R-:W2:Y:S04]  /*2b480*/  LDL.LU R4, [R1+0x454] ;  /* 0x0004540001047983 */ /* 0x001ea80000300800 */
[----:B------:R-:W3:Y:S01]  /*2b490*/  LDL.LU R5, [R1+0x458] ;  /* 0x0004580001057983 */ /* 0x000ee20000300800 */
[C---:B------:R-:W-:Y:S01]  /*2b4a0*/  ISETP.LT.OR P1, PT, R28.reuse, 0x79, !P0 ;  /* 0x000000791c00780c */ /* 0x040fe20004721670 */
[----:B------:R-:W-:Y:S01]  /*2b4b0*/  BSSY B1, `(.L_x_102) ;  /* 0x0000013000017945 */ /* 0x000fe20003800000 */
[----:B------:R-:W-:Y:S01]  /*2b4c0*/  ISETP.LT.OR P0, PT, R28, 0x7a, !P0 ;  /* 0x0000007a1c00780c */ /* 0x000fe20004701670 */
[----:B------:R0:W-:Y:S04]  /*2b4d0*/  @!P2 STG.E.U8 desc[UR24][R6.64+0x78], R13 ;  /* 0x0000780d0600a986 */ /* 0x0001e8000c101118 */
[----:B------:R0:W-:Y:S01]  /*2b4e0*/  @!P3 STG.E.U8 desc[UR24][R8.64+0x79], R15 ;  /* 0x0000790f0800b986 */ /* 0x0001e2000c101118 */
[----:B--2---:R-:W-:Y:S01]  /*2b4f0*/  FMUL R4, R4, UR17 ;  /* 0x0000001104047c20 */ /* 0x004fe20008400000 */
[----:B---3--:R-:W-:-:S04]  /*2b500*/  FMUL R10, R5, UR17 ;  /* 0x00000011050a7c20 */ /* 0x008fc80008400000 */
[----:B------:R-:W-:Y:S01]  /*2b510*/  F2FP.SATFINITE.E4M3.F32.PACK_AB_MERGE_C R11, RZ, R4, RZ ;  /* 0x00000004ff0b723e */ /* 0x000fe200048070ff */
[----:B0-----:R-:W-:Y:S06]  /*2b520*/  @P1 BRA `(.L_x_103) ;  /* 0x00000000002c1947 */ /* 0x001fec0003800000 */
        /* <DEDUP_REMOVED lines=11> */
.L_x_103:
[----:B------:R-:W-:Y:S05]  /*2b5e0*/  BSYNC B1 ;  /* 0x0000000000017941 */ /* 0x000fea0003800000 */
.L_x_102:
[----:B0-----:R-:W-:Y:S01]  /*2b5f0*/  F2FP.SATFINITE.E4M3.F32.PACK_AB_MERGE_C R5, RZ, R10, RZ ;  /* 0x0000000aff05723e */ /* 0x001fe200048070ff */
[----:B------:R-:W-:Y:S06]  /*2b600*/  @P0 BRA `(.L_x_41) ;  /* 0x0000000000280947 */ /* 0x000fec0003800000 */
[----:B------:R-:W-:Y:S01]  /*2b610*/  IMAD.MOV.U32 R25, RZ, RZ, R30 ;  /* 0x000000ffff197224 */ /* 0x000fe200078e001e */
[----:B------:R-:W-:Y:S01]  /*2b620*/  ULDC.64 UR18, c[0x0][0x5c0] ;  /* 0x0001700000127ab9 */ /* 0x000fe20000000a00 */
        /* <DEDUP_REMOVED lines=8> */
.L_x_41:
[----:B------:R-:W-:Y:S05]  /*2b6b0*/  BSYNC B0 ;  /* 0x0000000000007941 */ /* 0x000fea0003800000 */
.L_x_37:
[----:B--2---:R-:W2:Y:S04]  /*2b6c0*/  LDL.LU R3, [R1+0x46c] ;  /* 0x00046c0001037983 */ /* 0x004ea80000300800 */
[----:B------:R-:W2:Y:S01]  /*2b6d0*/  LDL.LU R2, [R1+0x470] ;  /* 0x0004700001027983 */ /* 0x000ea20000300800 */
[----:B------:R-:W-:Y:S01]  /*2b6e0*/  ULDC UR18, c[0x0][0xc] ;  /* 0x0000030000127ab9 */ /* 0x000fe20000000800 */
[----:B------:R-:W-:Y:S01]  /*2b6f0*/  ULDC UR19, c[0x0][0x10] ;  /* 0x0000040000137ab9 */ /* 0x000fe20000000800 */
[----:B0--3--:R-:W2:Y:S01]  /*2b700*/  LDC R5, c[0x0][0x14] ;  /* 0x00000500ff057b82 */ /* 0x009ea20000000800 */
[----:B------:R-:W-:-:S06]  /*2b710*/  UIMAD.WIDE.U32 UR18, UR18, UR19, URZ ;  /* 0x00000013121272a5 */ /* 0x000fcc000f8e003f */
[----:B--2---:R-:W-:-:S04]  /*2b720*/  IMAD.WIDE.U32 R2, R5, UR18, R2 ;  /* 0x0000001205027c25 */ /* 0x004fc8000f8e0002 */
[----:B------:R-:W-:Y:S01]  /*2b730*/  IMAD R5, R5, UR19, RZ ;  /* 0x0000001305057c24 */ /* 0x000fe2000f8e02ff */
[----:B------:R-:W-:Y:S01]  /*2b740*/  ULDC.64 UR18, c[0x0][0x650] ;  /* 0x0001940000127ab9 */ /* 0x000fe20000000a00 */
[----:B------:R-:W-:Y:S01]  /*2b750*/  IMAD.MOV.U32 R14, RZ, RZ, R2 ;  /* 0x000000ffff0e7224 */ /* 0x000fe200078e0002 */
[----:B------:R-:W-:Y:S01]  /*2b760*/  ISETP.GE.U32.AND P0, PT, R2, UR18, PT ;  /* 0x0000001202007c0c */ /* 0x000fe2000bf06070 */
[----:B------:R-:W-:Y:S01]  /*2b770*/  IMAD.IADD R15, R3, 0x1, R5 ;  /* 0x00000001030f7824 */ /* 0x000fe200078e0205 */
[----:B------:R-:W-:Y:S01]  /*2b780*/  UMOV UR18, 0xffffffff ;  /* 0xffffffff00127882 */ /* 0x000fe20000000000 */
[----:B------:R-:W-:Y:S01]  /*2b790*/  IMAD.MOV.U32 R2, RZ, RZ, -0x1 ;  /* 0xffffffffff027424 */ /* 0x000fe200078e00ff */
[----:B------:R-:W-:Y:S02]  /*2b7a0*/  PRMT R3, RZ, 0x7610, R3 ;  /* 0x00007610ff037816 */ /* 0x000fe40000000003 */
[----:B------:R0:W-:Y:S01]  /*2b7b0*/  STL [R1+0x46c], R15 ;  /* 0x00046c0f01007387 */ /* 0x0001e20000100800 */
[----:B------:R-:W-:-:S03]  /*2b7c0*/  ISETP.GE.U32.AND.EX P0, PT, R15, UR19, PT, P0 ;  /* 0x000000130f007c0c */ /* 0x000fc6000bf06100 */
[----:B------:R0:W-:Y:S04]  /*2b7d0*/  STL [R1+0x470], R14 ;  /* 0x0004700e01007387 */ /* 0x0001e80000100800 */
[----:B------:R0:W-:Y:S06]  /*2b7e0*/  STL [R1+0x464], R2 ;  /* 0x0004640201007387 */ /* 0x0001ec0000100800 */
[----:B------:R-:W-:Y:S05]  /*2b7f0*/  @P0 BRA `(.L_x_104) ;  /* 0x0000000400780947 */ /* 0x000fea0003800000 */
[----:B------:R-:W0:Y:S01]  /*2b800*/  S2R R9, SR_CTAID.X ;  /* 0x0000000000097919 */ /* 0x000e220000002500 */
[----:B------:R-:W-:Y:S01]  /*2b810*/  ULDC.64 UR26, c[0x0][0x628] ;  /* 0x00018a00001a7ab9 */ /* 0x000fe20000000a00 */
[----:B------:R-:W2:Y:S01]  /*2b820*/  LDC R10, c[0x0][0x144] ;  /* 0x00005100ff0a7b82 */ /* 0x000ea20000000800 */
[----:B------:R-:W-:Y:S01]  /*2b830*/  ULDC UR6, c[0x0][0x150] ;  /* 0x0000540000067ab9 */ /* 0x000fe20000000800 */
[----:B------:R-:W3:Y:S01]  /*2b840*/  S2R R13, SR_CTAID.Y ;  /* 0x00000000000d7919 */ /* 0x000ee20000002600 */
[----:B------:R-:W-:Y:S01]  /*2b850*/  ISETP.NE.U32.AND P0, PT, RZ, UR26, PT ;  /* 0x0000001aff007c0c */ /* 0x000fe2000bf05070 */
[----:B------:R-:W-:Y:S01]  /*2b860*/  ULDC UR16, c[0x0][0x630] ;  /* 0x00018c0000107ab9 */ /* 0x000fe20000000800 */
[----:B------:R-:W-:Y:S02]  /*2b870*/  R2UR UR22, R14 ;  /* 0x000000000e1672ca */ /* 0x000fe400000e0000 */
[----:B------:R-:W-:Y:S01]  /*2b880*/  ISETP.NE.AND.EX P0, PT, RZ, UR27, PT, P0 ;  /* 0x0000001bff007c0c */ /* 0x000fe2000bf05300 */
[----:B-1----:R-:W1:Y:S01]  /*2b890*/  LDC.64 R6, c[0x0][0x620] ;  /* 0x00018800ff067b82 */ /* 0x002e620000000a00 */
[----:B------:R-:W-:-:S02]  /*2b8a0*/  R2UR UR23, R15 ;  /* 0x000000000f1772ca */ /* 0x000fc400000e0000 */
[----:B0-----:R-:W-:-:S05]  /*2b8b0*/  I2FP.F32.U32 R2, R9 ;  /* 0x0000000900027245 */ /* 0x001fca0000201000 */
[----:B------:R-:W-:-:S06]  /*2b8c0*/  FMUL R2, R2, UR6 ;  /* 0x0000000602027c20 */ /* 0x000fcc0008400000 */
[----:B------:R-:W0:Y:S01]  /*2b8d0*/  F2I.U32.TRUNC.NTZ R2, R2 ;  /* 0x0000000200027305 */ /* 0x000e22000020f000 */
[----:B---3--:R-:W-:Y:S05]  /*2b8e0*/  @!P0 BRA `(.L_x_105) ;  /* 0x0000000000308947 */ /* 0x008fea0003800000 */
        /* <DEDUP_REMOVED lines=12> */
.L_x_105:
[----:B------:R-:W-:Y:S01]  /*2b9b0*/  USHF.R.U64 UR18, UR22, UR16, UR23 ;  /* 0x0000001016127299 */ /* 0x000fe20008001217 */
[----:B------:R-:W3:Y:S01]  /*2b9c0*/  LDC.64 R20, c[0x0][0x640] ;  /* 0x00019000ff147b82 */ /* 0x000ee20000000a00 */
[----:B------:R-:W-:Y:S01]  /*2b9d0*/  USHF.R.U32.HI UR6, URZ, UR16, UR23 ;  /* 0x000000103f067299 */ /* 0x000fe20008011617 */
[----:B0-----:R-:W-:Y:S02]  /*2b9e0*/  IMAD.MOV R11, RZ, RZ, -R2 ;  /* 0x000000ffff0b7224 */ /* 0x001fe400078e0a02 */
[----:B------:R-:W-:Y:S01]  /*2b9f0*/  IMAD.MOV.U32 R2, RZ, RZ, R14 ;  /* 0x000000ffff027224 */ /* 0x000fe200078e000e */
[----:B------:R-:W-:Y:S01]  /*2ba00*/  IADD3 R5, P0, RZ, -UR18, RZ ;  /* 0x80000012ff057c10 */ /* 0x000fe2000ff1e0ff */
[----:B--2---:R-:W-:Y:S02]  /*2ba10*/  IMAD R16, R10, R11, R9 ;  /* 0x0000000b0a107224 */ /* 0x004fe400078e0209 */
[----:B------:R-:W0:Y:S02]  /*2ba20*/  LDC R8, c[0x0][0x618] ;  /* 0x00018600ff087b82 */ /* 0x000e240000000800 */
[----:B------:R-:W-:Y:S01]  /*2ba30*/  IMAD.X R3, RZ, RZ, ~UR6, P0 ;  /* 0x80000006ff037e24 */ /* 0x000fe200080e06ff */
[----:B------:R-:W-:-:S03]  /*2ba40*/  ULDC UR6, c[0x0][0x154] ;  /* 0x0000550000067ab9 */ /* 0x000fc60000000800 */
[-C--:B-1---5:R-:W-:Y:S02]  /*2ba50*/  IMAD R4, R3, R6.reuse, RZ ;  /* 0x0000000603047224 */ /* 0x0a2fe400078e02ff */
[----:B------:R-:W1:Y:S01]  /*2ba60*/  LDC R12, c[0x0][0x608] ;  /* 0x00018200ff0c7b82 */ /* 0x000e620000000800 */
[----:B------:R-:W-:Y:S02]  /*2ba70*/  IMAD.MOV.U32 R3, RZ, RZ, R15 ;  /* 0x000000ffff037224 */ /* 0x000fe400078e000f */
[----:B------:R-:W-:-:S05]  /*2ba80*/  IMAD.WIDE.U32 R2, R5, R6, R2 ;  /* 0x0000000605027225 */ /* 0x000fca00078e0002 */
[----:B------:R-:W2:Y:S01]  /*2ba90*/  LDC R18, c[0x0][0x658] ;  /* 0x00019600ff127b82 */ /* 0x000ea20000000800 */
[----:B------:R-:W-:Y:S01]  /*2baa0*/  IMAD R5, R5, R7, R4 ;  /* 0x0000000705057224 */ /* 0x000fe200078e0204 */
[----:B------:R-:W-:Y:S01]  /*2bab0*/  I2FP.F32.U32 R4, R13 ;  /* 0x0000000d00047245 */ /* 0x000fe20000201000 */
[----:B------:R-:W-:Y:S01]  /*2bac0*/  IMAD.MOV.U32 R7, RZ, RZ, 0x1 ;  /* 0x00000001ff077424 */ /* 0x000fe200078e00ff */
[----:B---3--:R-:W-:Y:S01]  /*2bad0*/  ISETP.NE.U32.AND P0, PT, R20, RZ, PT ;  /* 0x000000ff1400720c */ /* 0x008fe20003f05070 */
[----:B------:R-:W-:Y:S02]  /*2bae0*/  IMAD.IADD R3, R3, 0x1, R5 ;  /* 0x0000000103037824 */ /* 0x000fe400078e0205 */
[----:B------:R-:W-:Y:S01]  /*2baf0*/  FMUL R4, R4, UR6 ;  /* 0x0000000604047c20 */ /* 0x000fe20008400000 */
[----:B------:R-:W3:Y:S01]  /*2bb00*/  LDC R14, c[0x0][0x148] ;  /* 0x00005200ff0e7b82 */ /* 0x000ee20000000800 */
[----:B------:R-:W-:Y:S01]  /*2bb10*/  ISETP.NE.AND.EX P0, PT, R21, RZ, PT, P0 ;  /* 0x000000ff1500720c */ /* 0x000fe20003f05300 */
[----:B------:R-:W-:Y:S01]  /*2bb20*/  IMAD.MOV.U32 R5, RZ, RZ, -0x1 ;  /* 0xffffffffff057424 */ /* 0x000fe200078e00ff */
[-CC-:B0-----:R-:W-:Y:S01]  /*2bb30*/  SHF.R.U64 R10, R2, R8.reuse, R3.reuse ;  /* 0x00000008020a7219 */ /* 0x181fe20000001203 */
[----:B------:R0:W4:Y:S01]  /*2bb40*/  F2I.U32.TRUNC.NTZ R11, R4 ;  /* 0x00000004000b7305 */ /* 0x000122000020f000 */
[----:B------:R-:W-:-:S03]  /*2bb50*/  SHF.R.U32.HI R3, RZ, R8, R3 ;  /* 0x00000008ff037219 */ /* 0x000fc60000011603 */
[----:B------:R-:W0:Y:S01]  /*2bb60*/  LDC R15, c[0x0][0x600] ;  /* 0x00018000ff0f7b82 */ /* 0x000e220000000800 */
[-CC-:B-1----:R-:W-:Y:S02]  /*2bb70*/  SHF.R.U64 R8, R10, R12.reuse, R3.reuse ;  /* 0x0000000c0a087219 */ /* 0x182fe40000001203 */
[----:B------:R-:W-:-:S05]  /*2bb80*/  SHF.R.U32.HI R3, RZ, R12, R3 ;  /* 0x0000000cff037219 */ /* 0x000fca0000011603 */
[----:B------:R-:W1:Y:S01]  /*2bb90*/  LDC R17, c[0x0][0x648] ;  /* 0x00019200ff117b82 */ /* 0x000e620000000800 */
[-CC-:B--2---:R-:W-:Y:S02]  /*2bba0*/  SHF.R.U64 R12, R8, R18.reuse, R3.reuse ;  /* 0x00000012080c7219 */ /* 0x184fe40000001203 */
[-C--:B------:R-:W-:Y:S02]  /*2bbb0*/  SHF.L.U32 R5, R5, R18.reuse, RZ ;  /* 0x0000001205057219 */ /* 0x080fe400000006ff */
[-C--:B------:R-:W-:Y:S01]  /*2bbc0*/  SHF.R.U32.HI R3, RZ, R18.reuse, R3 ;  /* 0x00000012ff037219 */ /* 0x080fe20000011603 */
[----:B------:R-:W-:Y:S01]  /*2bbd0*/  IMAD.MOV.U32 R2, RZ, RZ, R12 ;  /* 0x000000ffff027224 */ /* 0x000fe200078e000c */
[----:B------:R-:W-:Y:S01]  /*2bbe0*/  SHF.L.U32 R18, R7, R18, RZ ;  /* 0x0000001207127219 */ /* 0x000fe200000006ff */
[----:B------:R-:W2:Y:S01]  /*2bbf0*/  LDC R19, c[0x0][0x638] ;  /* 0x00018e00ff137b82 */ /* 0x000ea20000000800 */
[----:B------:R-:W-:-:S07]  /*2bc00*/  LOP3.LUT R147, RZ, R5, RZ, 0x33, !PT ;  /* 0x00000005ff937212 */ /* 0x000fce00078e33ff */
[----:B------:R-:W0:Y:S01]  /*2bc10*/  LDC R22, c[0x0][0x610] ;  /* 0x00018400ff167b82 */ /* 0x000e220000000800 */
[----:B----4-:R-:W-:Y:S05]  /*2bc20*/  @!P0 BRA `(.L_x_106) ;  /* 0x0000000000288947 */ /* 0x010fea0003800000 */
[----:B------:R-:W4:Y:S02]  /*2bc30*/  LDC R7, c[0x0][0x64c] ;  /* 0x00019300ff077b82 */ /* 0x000f240000000800 */
[----:B----4-:R-:W-:-:S05]  /*2bc40*/  IADD3 R7, P0, R12, R7, RZ ;  /* 0x000000070c077210 */ /* 0x010fca0007f1e0ff */
[----:B------:R-:W-:-:S04]  /*2bc50*/  IMAD.X R9, RZ, RZ, R3, P0 ;  /* 0x000000ffff097224 */ /* 0x000fc800000e0603 */
[----:B------:R-:W-:-:S04]  /*2bc60*/  IMAD.WIDE.U32 R2, R9, R20, RZ ;  /* 0x0000001409027225 */ /* 0x000fc800078e00ff */
[----:B0-----:R-:W-:-:S04]  /*2bc70*/  IMAD.WIDE.U32 R4, P0, R7, R21, R2 ;  /* 0x0000001507047225 */ /* 0x001fc80007800002 */
[----:B------:R-:W-:-:S04]  /*2bc80*/  IMAD.WIDE.U32 R2, R7, R20, RZ ;  /* 0x0000001407027225 */ /* 0x000fc800078e00ff */
[----:B------:R-:W-:Y:S01]  /*2bc90*/  IMAD.X R7, RZ, RZ, RZ, P0 ;  /* 0x000000ffff077224 */ /* 0x000fe200000e06ff */
[----:B------:R-:W-:Y:S01]  /*2bca0*/  IADD3 RZ, P0, R3, R4, RZ ;  /* 0x0000000403ff7210 */ /* 0x000fe20007f1e0ff */
[----:B------:R-:W-:-:S04]  /*2bcb0*/  IMAD.MOV.U32 R6, RZ, RZ, R5 ;  /* 0x000000ffff067224 */ /* 0x000fc800078e0005 */
[----:B------:R-:W-:-:S08]  /*2bcc0*/  IMAD.WIDE.U32.X R2, R9, R21, R6, P0 ;  /* 0x0000001509027225 */ /* 0x000fd000000e0406 */
.L_x_106:
[----:B0-----:R-:W0:Y:S01]  /*2bcd0*/  LDC R4, c[0x0][0x65c] ;  /* 0x00019700ff047b82 */ /* 0x001e220000000800 */
[----:B-1----:R-:W-:Y:S01]  /*2bce0*/  SHF.R.U64 R2, R2, R17, R3 ;  /* 0x0000001102027219 */ /* 0x002fe20000001203 */
[----:B------:R-:W-:Y:S01]  /*2bcf0*/  VIADD R5, R15, 0xffffffff ;  /* 0xffffffff0f057836 */ /* 0x000fe20000000000 */
[----:B------:R-:W-:Y:S01]  /*2bd00*/  LOP3.LUT R147, R8, R147, RZ, 0xc0, !PT ;  /* 0x0000009308937212 */ /* 0x000fe200078ec0ff */
[----:B------:R-:W-:Y:S02]  /*2bd10*/  IMAD.MOV R11, RZ, RZ, -R11 ;  /* 0x000000ffff0b7224 */ /* 0x000fe400078e0a0b */
[----:B------:R-:W-:Y:S01]  /*2bd20*/  IMAD.MOV R3, RZ, RZ, -R2 ;  /* 0x000000ffff037224 */ /* 0x000fe200078e0a02 */
[----:B------:R-:W-:Y:S01]  /*2bd30*/  LOP3.LUT R5, R10, R5, RZ, 0xc0, !PT ;  /* 0x000000050a057212 */ /* 0x000fe200078ec0ff */
[----:B------:R-:W-:Y:S02]  /*2bd40*/  IMAD R147, R18, R2, R147 ;  /* 0x0000000212937224 */ /* 0x000fe400078e0293 */
[----:B--2---:R-:W-:-:S02]  /*2bd50*/  IMAD R2, R3, R19, R12 ;  /* 0x0000001303027224 */ /* 0x004fc400078e020c */
[----:B------:R-:W-:Y:S02]  /*2bd60*/  IMAD.MOV.U32 R3, RZ, RZ, 0x1 ;  /* 0x00000001ff037424 */ /* 0x000fe400078e00ff */
[----:B------:R-:W-:Y:S01]  /*2bd70*/  IMAD R2, R2, R15, R5 ;  /* 0x0000000f02027224 */ /* 0x000fe200078e0205 */
[----:B0-----:R-:W-:-:S13]  /*2bd80*/  ISETP.NE.AND P0, PT, R4, 0x1, PT ;  /* 0x000000010400780c */ /* 0x001fda0003f05270 */
[----:B---3--:R-:W-:-:S04]  /*2bd90*/  @P0 IMAD R16, R14, R11, R13 ;  /* 0x0000000b0e100224 */ /* 0x008fc800078e020d */
[----:B------:R-:W-:-:S05]  /*2bda0*/  IMAD R147, R147, R22, R16 ;  /* 0x0000001693937224 */ /* 0x000fca00078e0210 */
[----:B------:R-:W-:Y:S02]  /*2bdb0*/  SEL R4, R2, R147, !P0 ;  /* 0x0000009302047207 */ /* 0x000fe40004000000 */
[----:B------:R-:W-:-:S03]  /*2bdc0*/  SEL R147, R147, R2, !P0 ;  /* 0x0000000293937207 */ /* 0x000fc60004000000 */
[----:B------:R2:W-:Y:S04]  /*2bdd0*/  STL [R1+0x464], R4 ;  /* 0x0004640401007387 */ /* 0x0005e80000100800 */
.L_x_104:
[----:B------:R3:W-:Y:S01]  /*2bde0*/  STL [R1+0x468], R147 ;  /* 0x0004689301007387 */ /* 0x0007e20000100800 */
[----:B------:R-:W-:Y:S01]  /*2bdf0*/  LOP3.LUT P0, RZ, R3, 0xff, RZ, 0xc0, !PT ;  /* 0x000000ff03ff7812 */ /* 0x000fe2000780c0ff */
[----:B------:R-:W-:-:S04]  /*2be00*/  UIMAD.WIDE.U32 UR20, UR5, -0x33333333, URZ ;  /* 0xcccccccd051478a5 */ /* 0x000fc8000f8e003f */
[----:B------:R-:W-:-:S04]  /*2be10*/  USHF.R.U32.HI UR20, URZ, 0x2, UR21 ;  /* 0x000000023f147899 */ /* 0x000fc80008011615 */
[----:B------:R-:W-:-:S04]  /*2be20*/  UIMAD UR5, UR20, -0x5, UR5 ;  /* 0xfffffffb140578a4 */ /* 0x000fc8000f8e0205 */
[----:B---3--:R-:W-:Y:S08]  /*2be30*/  @P0 BRA `(.L_x_107) ;  /* 0xfffffd5400540947 */ /* 0x008ff0000383ffff */
[----:B------:R-:W-:Y:S05]  /*2be40*/  EXIT ;  /* 0x000000000000794d */ /* 0x000fea0003800000 */
.L_x_7:
[----:B------:R-:W2:Y:S01]  /*2be50*/  LDL R20, [R1+0x470] ;  /* 0x0004700001147983 */ /* 0x000ea20000100800 */
[----:B------:R-:W-:-:S03]  /*2be60*/  ULDC.64 UR4, c[0x0][0x650] ;  /* 0x0001940000047ab9 */ /* 0x000fc60000000a00 */
[----:B------:R-:W3:Y:S01]  /*2be70*/  LDL R163, [R1+0x46c] ;  /* 0x00046c0001a37983 */ /* 0x000ee20000100800 */
[----:B------:R-:W-:Y:S01]  /*2be80*/  PRMT R0, RZ, 0x7610, R0 ;  /* 0x00007610ff007816 */ /* 0x000fe20000000000 */
[----:B------:R-:W-:Y:S02]  /*2be90*/  IMAD.MOV.U32 R4, RZ, RZ, -0x1 ;  /* 0xffffffffff047424 */ /* 0x000fe400078e00ff */
[----:B------:R-:W-:Y:S02]  /*2bea0*/  IMAD.MOV.U32 R5, RZ, RZ, -0x1 ;  /* 0xffffffffff057424 */ /* 0x000fe400078e00ff */
[----:B------:R-:W-:Y:S01]  /*2beb0*/  IMAD.MOV.U32 R11, RZ, RZ, -0x1 ;  /* 0xffffffffff0b7424 */ /* 0x000fe200078e00ff */
[----:B--2---:R-:W-:-:S04]  /*2bec0*/  ISETP.GE.U32.AND P0, PT, R20, UR4, PT ;  /* 0x0000000414007c0c */ /* 0x004fc8000bf06070 */
[----:B---3--:R-:W-:-:S13]  /*2bed0*/  ISETP.GE.U32.AND.EX P0, PT, R163, UR5, PT, P0 ;  /* 0x00000005a3007c0c */ /* 0x008fda000bf06100 */
[----:B------:R-:W-:Y:S05]  /*2bee0*/  @P0 BRA `(.L_x_108) ;  /* 0x0000000400380947 */ /* 0x000fea0003800000 */
[----:B0-----:R-:W0:Y:S01]  /*2bef0*/  LDC.64 R10, c[0x0][0x628] ;  /* 0x00018a00ff0a7b82 */ /* 0x001e220000000a00 */
[----:B------:R-:W-:Y:S02]  /*2bf00*/  IMAD.MOV.U32 R8, RZ, RZ, R20 ;  /* 0x000000ffff087224 */ /* 0x000fe400078e0014 */
[----:B------:R-:W-:-:S05]  /*2bf10*/  IMAD.MOV.U32 R9, RZ, RZ, R163 ;  /* 0x000000ffff097224 */ /* 0x000fca00078e00a3 */
[----:B------:R-:W1:Y:S08]  /*2bf20*/  LDC R16, c[0x0][0x630] ;  /* 0x00018c00ff107b82 */ /* 0x000e700000000800 */
[----:B------:R-:W2:Y:S01]  /*2bf30*/  LDC.64 R18, c[0x0][0x620] ;  /* 0x00018800ff127b82 */ /* 0x000ea20000000a00 */
[----:B0-----:R-:W-:-:S04]  /*2bf40*/  ISETP.NE.U32.AND P0, PT, R10, RZ, PT ;  /* 0x000000ff0a00720c */ /* 0x001fc80003f05070 */
[----:B------:R-:W-:-:S13]  /*2bf50*/  ISETP.NE.AND.EX P0, PT, R11, RZ, PT, P0 ;  /* 0x000000ff0b00720c */ /* 0x000fda0003f05300 */
[----:B-12---:R-:W-:Y:S05]  /*2bf60*/  @!P0 BRA `(.L_x_109) ;  /* 0x0000000000288947 */ /* 0x006fea0003800000 */
[----:B------:R-:W0:Y:S02]  /*2bf70*/  LDC R0, c[0x0][0x634] ;  /* 0x00018d00ff007b82 */ /* 0x000e240000000800 */
[----:B0-----:R-:W-:-:S05]  /*2bf80*/  IADD3 R9, P0, R20, R0, RZ ;  /* 0x0000000014097210 */ /* 0x001fca0007f1e0ff */
        /* <DEDUP_REMOVED lines=8> */
.L_x_109:
[----:B------:R-:W0:Y:S01]  /*2c010*/  LDC.64 R22, c[0x0][0x640] ;  /* 0x00019000ff167b82 */ /* 0x000e220000000a00 */
[-CC-:B------:R-:W-:Y:S01]  /*2c020*/  SHF.R.U64 R14, R8, R16.reuse, R9.reuse ;  /* 0x00000010080e7219 */ /* 0x180fe20000001209 */
[----:B------:R-:W-:Y:S01]  /*2c030*/  IMAD.MOV.U32 R4, RZ, RZ, R20 ;  /* 0x000000ffff047224 */ /* 0x000fe200078e0014 */
[----:B------:R-:W-:Y:S02]  /*2c040*/  SHF.R.U32.HI R0, RZ, R16, R9 ;  /* 0x00000010ff007219 */ /* 0x000fe40000011609 */
[----:B------:R-:W-:-:S03]  /*2c050*/  IADD3 R7, P0, RZ, -R14, RZ ;  /* 0x8000000eff077210 */ /* 0x000fc60007f1e0ff */
[----:B------:R-:W1:Y:S02]  /*2c060*/  LDC R6, c[0x0][0x618] ;  /* 0x00018600ff067b82 */ /* 0x000e640000000800 */
[----:B------:R-:W-:-:S04]  /*2c070*/  IMAD.X R5, RZ, RZ, ~R0, P0 ;  /* 0x000000ffff057224 */ /* 0x000fc800000e0e00 */
[-C--:B------:R-:W-:Y:S02]  /*2c080*/  IMAD R0, R5, R18.reuse, RZ ;  /* 0x0000001205007224 */ /* 0x080fe400078e02ff */
[----:B------:R-:W2:Y:S01]  /*2c090*/  LDC R8, c[0x0][0x608] ;  /* 0x00018200ff087b82 */ /* 0x000ea20000000800 */
[----:B------:R-:W-:Y:S02]  /*2c0a0*/  IMAD.MOV.U32 R5, RZ, RZ, R163 ;  /* 0x000000ffff057224 */ /* 0x000fe400078e00a3 */
[----:B------:R-:W-:-:S05]  /*2c0b0*/  IMAD.WIDE.U32 R4, R7, R18, R4 ;  /* 0x0000001207047225 */ /* 0x000fca00078e0004 */
[----:B------:R-:W3:Y:S01]  /*2c0c0*/  LDC R21, c[0x0][0x658] ;  /* 0x00019600ff157b82 */ /* 0x000ee20000000800 */
[----:B------:R-:W-:Y:S01]  /*2c0d0*/  IMAD R7, R7, R19, R0 ;  /* 0x0000001307077224 */ /* 0x000fe200078e0200 */
[----:B0-----:R-:W-:-:S03]  /*2c0e0*/  ISETP.NE.U32.AND P0, PT, R22, RZ, PT ;  /* 0x000000ff1600720c */ /* 0x001fc60003f05070 */
[----:B------:R-:W-:Y:S01]  /*2c0f0*/  IMAD.IADD R5, R5, 0x1, R7 ;  /* 0x0000000105057824 */ /* 0x000fe200078e0207 */
[----:B------:R-:W-:Y:S02]  /*2c100*/  ISETP.NE.AND.EX P0, PT, R23, RZ, PT, P0 ;  /* 0x000000ff1700720c */ /* 0x000fe40003f05300 */
[----:B------:R-:W0:Y:S02]  /*2c110*/  LDC R18, c[0x0][0x600] ;  /* 0x00018000ff127b82 */ /* 0x000e240000000800 */
[-CC-:B-1----:R-:W-:Y:S01]  /*2c120*/  SHF.R.U64 R10, R4, R6.reuse, R5.reuse ;  /* 0x00000006040a7219 */ /* 0x182fe20000001205 */
[----:B------:R-:W-:Y:S01]  /*2c130*/  IMAD.MOV.U32 R4, RZ, RZ, -0x1 ;  /* 0xffffffffff047424 */ /* 0x000fe200078e00ff */
[----:B------:R-:W-:-:S04]  /*2c140*/  SHF.R.U32.HI R5, RZ, R6, R5 ;  /* 0x00000006ff057219 */ /* 0x000fc80000011605 */
[----:B------:R-:W1:Y:S01]  /*2c150*/  LDC R19, c[0x0][0x648] ;  /* 0x00019200ff137b82 */ /* 0x000e620000000800 */
[-CC-:B--2---:R-:W-:Y:S02]  /*2c160*/  SHF.R.U64 R17, R10, R8.reuse, R5.reuse ;  /* 0x000000080a117219 */ /* 0x184fe40000001205 */
[----:B------:R-:W-:-:S05]  /*2c170*/  SHF.R.U32.HI R0, RZ, R8, R5 ;  /* 0x00000008ff007219 */ /* 0x000fca0000011605 */
[----:B------:R-:W2:Y:S01]  /*2c180*/  LDC R20, c[0x0][0x638] ;  /* 0x00018e00ff147b82 */ /* 0x000ea20000000800 */
[-C--:B---3--:R-:W-:Y:S02]  /*2c190*/  SHF.L.U32 R4, R4, R21.reuse, RZ ;  /* 0x0000001504047219 */ /* 0x088fe400000006ff */
[-CC-:B------:R-:W-:Y:S02]  /*2c1a0*/  SHF.R.U64 R16, R17, R21.reuse, R0.reuse ;  /* 0x0000001511107219 */ /* 0x180fe40000001200 */
[----:B------:R-:W-:Y:S01]  /*2c1b0*/  SHF.R.U32.HI R5, RZ, R21, R0 ;  /* 0x00000015ff057219 */ /* 0x000fe20000011600 */
[----:B------:R-:W-:Y:S01]  /*2c1c0*/  IMAD.MOV.U32 R0, RZ, RZ, 0x1 ;  /* 0x00000001ff007424 */ /* 0x000fe200078e00ff */
[----:B------:R-:W-:Y:S01]  /*2c1d0*/  LOP3.LUT R24, RZ, R4, RZ, 0x33, !PT ;  /* 0x00000004ff187212 */ /* 0x000fe200078e33ff */
        /* <DEDUP_REMOVED lines=13> */
.L_x_110:
[----:B------:R-:W4:Y:S01]  /*2c2b0*/  LDC R6, c[0x0][0x65c] ;  /* 0x00019700ff067b82 */ /* 0x000f220000000800 */
[----:B-1----:R-:W-:Y:S01]  /*2c2c0*/  SHF.R.U64 R3, R4, R19, R5 ;  /* 0x0000001304037219 */ /* 0x002fe20000001205 */
[----:B0-----:R-:W-:Y:S01]  /*2c2d0*/  VIADD R7, R18, 0xffffffff ;  /* 0xffffffff12077836 */ /* 0x001fe20000000000 */
[----:B------:R-:W-:Y:S01]  /*2c2e0*/  SHF.L.U32 R4, R0, R21, RZ ;  /* 0x0000001500047219 */ /* 0x000fe200000006ff */
[----:B------:R-:W-:Y:S01]  /*2c2f0*/  IMAD.MOV.U32 R11, RZ, RZ, R14 ;  /* 0x000000ffff0b7224 */ /* 0x000fe200078e000e */
[----:B------:R-:W-:Y:S01]  /*2c300*/  LOP3.LUT R0, R17, R24, RZ, 0xc0, !PT ;  /* 0x0000001811007212 */ /* 0x000fe200078ec0ff */
[----:B------:R-:W-:-:S04]  /*2c310*/  IMAD.MOV R5, RZ, RZ, -R3 ;  /* 0x000000ffff057224 */ /* 0x000fc800078e0a03 */
[----:B------:R-:W-:Y:S01]  /*2c320*/  IMAD R4, R4, R3, R0 ;  /* 0x0000000304047224 */ /* 0x000fe200078e0200 */
[----:B------:R-:W-:Y:S01]  /*2c330*/  LOP3.LUT R3, R10, R7, RZ, 0xc0, !PT ;  /* 0x000000070a037212 */ /* 0x000fe200078ec0ff */
[----:B--2---:R-:W-:-:S04]  /*2c340*/  IMAD R0, R5, R20, R16 ;  /* 0x0000001405007224 */ /* 0x004fc800078e0210 */
[----:B------:R-:W-:Y:S01]  /*2c350*/  IMAD R3, R0, R18, R3 ;  /* 0x0000001200037224 */ /* 0x000fe200078e0203 */
[----:B----4-:R-:W-:-:S13]  /*2c360*/  ISETP.NE.AND P0, PT, R6, 0x1, PT ;  /* 0x000000010600780c */ /* 0x010fda0003f05270 */
[----:B------:R-:W-:Y:S02]  /*2c370*/  @P0 IMAD R13, R15, R12, R2 ;  /* 0x0000000c0f0d0224 */ /* 0x000fe400078e0202 */
[----:B------:R-:W-:Y:S02]  /*2c380*/  IMAD.MOV.U32 R2, RZ, RZ, 0x1 ;  /* 0x00000001ff027424 */ /* 0x000fe400078e00ff */
[----:B---3--:R-:W-:-:S03]  /*2c390*/  IMAD R4, R4, R25, R13 ;  /* 0x0000001904047224 */ /* 0x008fc600078e020d */
[----:B------:R-:W-:Y:S02]  /*2c3a0*/  PRMT R0, R2, 0x7610, R0 ;  /* 0x0000761002007816 */ /* 0x000fe40000000000 */
[----:B------:R-:W-:Y:S02]  /*2c3b0*/  SEL R5, R3, R4, !P0 ;  /* 0x0000000403057207 */ /* 0x000fe40004000000 */
[----:B------:R-:W-:-:S07]  /*2c3c0*/  SEL R4, R4, R3, !P0 ;  /* 0x0000000304047207 */ /* 0x000fce0004000000 */
.L_x_108:
[----:B------:R-:W-:-:S08]  /*2c3d0*/  NOP ;  /* 0x0000000000007918 */ /* 0x000fd00000000000 */
[----:B0-----:R-:W0:-:S00]  /*2c3e0*/  USETMAXREG.DEALLOC.CTAPOOL 0x18 ;  /* 0x00000018000079c8 */ /* 0x001e0000080e0500 */
[----:B------:R-:W-:-:S13]  /*2c3f0*/  ISETP.NE.AND P0, PT, RZ, UR6, PT ;  /* 0x00000006ff007c0c */ /* 0x000fda000bf05270 */
[----:B------:R-:W-:Y:S05]  /*2c400*/  @P0 EXIT ;  /* 0x000000000000094d */ /* 0x000fea0003800000 */
[----:B0-----:R-:W-:Y:S01]  /*2c410*/  LOP3.LUT P0, RZ, R0, 0xff, RZ, 0xc0, !PT ;  /* 0x000000ff00ff7812 */ /* 0x001fe2000780c0ff */
[----:B------:R-:W-:Y:S02]  /*2c420*/  IMAD.MOV.U32 R6, RZ, RZ, 0x1 ;  /* 0x00000001ff067424 */ /* 0x000fe400078e00ff */
[----:B------:R-:W-:-:S10]  /*2c430*/  IMAD.MOV.U32 R7, RZ, RZ, RZ ;  /* 0x000000ffff077224 */ /* 0x000fd400078e00ff */
[----:B------:R-:W-:Y:S05]  /*2c440*/  @!P0 BRA `(.L_x_111) ;  /* 0x0000000c005c8947 */ /* 0x000fea0003800000 */
[----:B------:R-:W0:Y:S01]  /*2c450*/  LDC R0, c[0x0][0x28c] ;  /* 0x0000a300ff007b82 */ /* 0x000e220000000800 */
[----:B------:R-:W1:Y:S01]  /*2c460*/  S2R R10, SR_CgaCtaId ;  /* 0x00000000000a7919 */ /* 0x000e620000008800 */
[----:B------:R-:W-:Y:S01]  /*2c470*/  ULDC UR8, c[0x0][0xc] ;  /* 0x0000030000087ab9 */ /* 0x000fe20000000800 */
[----:B------:R-:W-:Y:S01]  /*2c480*/  ULDC UR9, c[0x0][0x10] ;  /* 0x0000040000097ab9 */ /* 0x000fe20000000800 */
[----:B------:R-:W-:Y:S01]  /*2c490*/  ULDC UR5, c[0x0][0x658] ;  /* 0x0001960000057ab9 */ /* 0x000fe20000000800 */
[----:B------:R-:W-:Y:S01]  /*2c4a0*/  UMOV UR6, 0xffffffff ;  /* 0xffffffff00067882 */ /* 0x000fe20000000000 */
[----:B------:R-:W-:Y:S01]  /*2c4b0*/  UIMAD.WIDE.U32 UR8, UR8, UR9, URZ ;  /* 0x00000009080872a5 */ /* 0x000fe2000f8e003f */
[----:B------:R-:W-:Y:S01]  /*2c4c0*/  BSSY B0, `(.L_x_111) ;  /* 0x00000cf000007945 */ /* 0x000fe20003800000 */
[----:B------:R-:W-:Y:S01]  /*2c4d0*/  USHF.L.U32 UR10, UR6, UR5, URZ ;  /* 0x00000005060a7299 */ /* 0x000fe2000800063f */
[----:B------:R-:W-:Y:S01]  /*2c4e0*/  IMAD.MOV.U32 R9, RZ, RZ, 0x1 ;  /* 0x00000001ff097424 */ /* 0x000fe200078e00ff */
[----:B------:R-:W-:Y:S01]  /*2c4f0*/  ULDC UR4, c[0x0][0x600] ;  /* 0x0001800000047ab9 */ /* 0x000fe20000000800 */
[----:B------:R-:W-:Y:S01]  /*2c500*/  ULDC UR6, c[0x0][0x14] ;  /* 0x0000050000067ab9 */ /* 0x000fe20000000800 */
[----:B------:R-:W-:Y:S01]  /*2c510*/  IMAD.MOV.U32 R6, RZ, RZ, 0x1 ;  /* 0x00000001ff067424 */ /* 0x000fe200078e00ff */
[----:B------:R-:W-:Y:S01]  /*2c520*/  UIMAD.WIDE.U32 UR22, UR8, UR6, URZ ;  /* 0x00000006081672a5 */ /* 0x000fe2000f8e003f */
[----:B------:R-:W-:Y:S01]  /*2c530*/  IMAD.MOV.U32 R7, RZ, RZ, RZ ;  /* 0x000000ffff077224 */ /* 0x000fe200078e00ff */
[----:B------:R-:W-:Y:S01]  /*2c540*/  UIMAD UR13, UR9, UR6, URZ ;  /* 0x00000006090d72a4 */ /* 0x000fe2000f8e023f */
[----:B------:R-:W-:Y:S01]  /*2c550*/  UMOV UR11, 0x1 ;  /* 0x00000001000b7882 */ /* 0x000fe20000000000 */
[----:B------:R-:W-:-:S02]  /*2c560*/  ULOP3.LUT UR21, UR7, 0x2, URZ, 0xfc, !UPT ;  /* 0x0000000207157892 */ /* 0x000fc4000f8efc3f */
[----:B------:R-:W-:Y:S02]  /*2c570*/  UIADD3 UR4, UR4, -0x1, URZ ;  /* 0xffffffff04047890 */ /* 0x000fe4000fffe03f */
[----:B------:R-:W-:Y:S01]  /*2c580*/  USHF.L.U32 UR5, UR11, UR5, URZ ;  /* 0x000000050b057299 */ /* 0x000fe2000800063f */
[----:B0-----:R-:W-:Y:S01]  /*2c590*/  VIADD R0, R0, 0x3f ;  /* 0x0000003f00007836 */ /* 0x001fe20000000000 */
[----:B------:R-:W-:Y:S02]  /*2c5a0*/  ULOP3.LUT UR19, URZ, UR10, URZ, 0x33, !UPT ;  /* 0x0000000a3f137292 */ /* 0x000fe4000f8e333f */
[----:B------:R-:W-:Y:S02]  /*2c5b0*/  UIADD3 UR13, UR23, UR13, URZ ;  /* 0x0000000d170d7290 */ /* 0x000fe4000fffe03f */
[----:B------:R-:W-:Y:S01]  /*2c5c0*/  SHF.R.S32.HI R3, RZ, 0x1f, R0 ;  /* 0x0000001fff037819 */ /* 0x000fe20000011400 */
[----:B------:R-:W-:-:S03]  /*2c5d0*/  ULDC.64 UR24, c[0x0][0x198] ;  /* 0x0000660000187ab9 */ /* 0x000fc60000000a00 */
[----:B------:R-:W-:Y:S01]  /*2c5e0*/  LEA.HI R0, R3, R0, RZ, 0x6 ;  /* 0x0000000003007211 */ /* 0x000fe200078f30ff */
[C---:B-1----:R-:W-:Y:S02]  /*2c5f0*/  IMAD.SHL.U32 R16, R10.reuse, 0x40, RZ ;  /* 0x000000400a107824 */ /* 0x042fe400078e00ff */
[----:B------:R-:W-:Y:S01]  /*2c600*/  IMAD.SHL.U32 R10, R10, 0x1000, RZ ;  /* 0x000010000a0a7824 */ /* 0x000fe200078e00ff */
[----:B------:R-:W-:Y:S02]  /*2c610*/  SHF.R.S32.HI R0, RZ, 0x6, R0 ;  /* 0x00000006ff007819 */ /* 0x000fe40000011400 */
[----:B------:R-:W-:Y:S02]  /*2c620*/  LOP3.LUT R16, R16, 0x40, RZ, 0xc0, !PT ;  /* 0x0000004010107812 */ /* 0x000fe400078ec0ff */
[----:B------:R-:W-:Y:S01]  /*2c630*/  LOP3.LUT R10, R10, 0x1000, RZ, 0xc0, !PT ;  /* 0x000010000a0a7812 */ /* 0x000fe200078ec0ff */
[----:B------:R-:W-:-:S07]  /*2c640*/  VIADD R17, R0, 0x1 ;  /* 0x0000000100117836 */ /* 0x000fce0000000000 */
.L_x_122:
[----:B------:R-:W-:-:S03]  /*2c650*/  UMOV UR6, 0xffffffff ;  /* 0xffffffff00067882 */ /* 0x000fc60000000000 */
[----:B------:R-:W-:Y:S05]  /*2c660*/  BRA.DIV UR6, `(.L_x_112) ;  /* 0x0000000e06f47947 */ /* 0x000fea000b800000 */
[----:B------:R-:W-:-:S13]  /*2c670*/  ELECT P0, URZ, PT ;  /* 0x00000000003f782f */ /* 0x000fda0003800000 */
.L_x_134:
[----:B------:R-:W0:Y:S01]  /*2c680*/  LDC R2, c[0x0][0x28c] ;  /* 0x0000a300ff027b82 */ /* 0x000e220000000800 */
[----:B------:R-:W-:Y:S01]  /*2c690*/  BSSY B1, `(.L_x_113) ;  /* 0x000003a000017945 */ /* 0x000fe20003800000 */
[----:B0-----:R-:W-:-:S13]  /*2c6a0*/  ISETP.LT.OR P0, PT, R2, 0x1, !P0 ;  /* 0x000000010200780c */ /* 0x001fda0004701670 */
[----:B------:R-:W-:Y:S05]  /*2c6b0*/  @P0 BRA `(.L_x_114) ;  /* 0x0000000000dc0947 */ /* 0x000fea0003800000 */
[----:B------:R-:W-:Y:S02]  /*2c6c0*/  IMAD R2, R5, 0x80, R16 ;  /* 0x0000008005027824 */ /* 0x000fe400078e0210 */
[----:B------:R-:W-:Y:S02]  /*2c6d0*/  IMAD.SHL.U32 R3, R4, 0x200, RZ ;  /* 0x0000020004037824 */ /* 0x000fe400078e00ff */
[----:B------:R-:W-:Y:S02]  /*2c6e0*/  IMAD.MOV.U32 R14, RZ, RZ, RZ ;  /* 0x000000ffff0e7224 */ /* 0x000fe400078e00ff */
[----:B------:R-:W-:Y:S02]  /*2c6f0*/  IMAD.MOV.U32 R4, RZ, RZ, R17 ;  /* 0x000000ffff047224 */ /* 0x000fe400078e0011 */
[----:B------:R-:W-:Y:S02]  /*2c700*/  IMAD.MOV.U32 R5, RZ, RZ, R6 ;  /* 0x000000ffff057224 */ /* 0x000fe400078e0006 */
[----:B------:R-:W-:-:S07]  /*2c710*/  IMAD.MOV.U32 R13, RZ, RZ, R7 ;  /* 0x000000ffff0d7224 */ /* 0x000fce00078e0007 */
.L_x_117:
[----:B------:R-:W0:Y:S01]  /*2c720*/  S2R R15, SR_CgaCtaId ;  /* 0x00000000000f7919 */ /* 0x000e220000008800 */
[----:B------:R-:W-:-:S04]  /*2c730*/  MOV R8, 0x400 ;  /* 0x0000040000087802 */ /* 0x000fc80000000f00 */
[----:B0-----:R-:W-:Y:S02]  /*2c740*/  LEA R8, R15, R8, 0x18 ;  /* 0x000000080f087211 */ /* 0x001fe400078ec0ff */
[----:B------:R-:W-:-:S03]  /*2c750*/  SHF.L.U32 R15, R5, 0x1f, RZ ;  /* 0x0000001f050f7819 */ /* 0x000fc600000006ff */
[----:B------:R-:W-:-:S04]  /*2c760*/  IMAD R12, R13, 0x8, R8 ;  /* 0x000000080d0c7824 */ /* 0x000fc800078e0208 */
[----:B------:R-:W0:Y:S02]  /*2c770*/  SYNCS.PHASECHK.TRANS64.TRYWAIT P0, [R12+URZ+0x28], R15 ;  /* 0x0000280f0c0075a7 */ /* 0x000e24000800017f */
[----:B0-----:R-:W-:Y:S05]  /*2c780*/  @!P0 BRA `(.L_x_115) ;  /* 0x0000000c00cc8947 */ /* 0x001fea0003800000 */
.L_x_135:
[----:B------:R-:W1:Y:S01]  /*2c790*/  S2R R18, SR_TID.X ;  /* 0x0000000000127919 */ /* 0x000e620000002100 */
[----:B------:R-:W-:-:S04]  /*2c7a0*/  UPRMT UR6, UR21, 0x9910, URZ ;  /* 0x0000991015067896 */ /* 0x000fc8000800003f */
[----:B------:R-:W-:Y:S01]  /*2c7b0*/  UISETP.NE.AND UP0, UPT, UR6, 0x2, UPT ;  /* 0x000000020600788c */ /* 0x000fe2000bf05270 */
[----:B-1----:R-:W-:-:S13]  /*2c7c0*/  LOP3.LUT P0, RZ, R18, 0x7f, RZ, 0xc0, !PT ;  /* 0x0000007f12ff7812 */ /* 0x002fda000780c0ff */
[----:B0-----:R-:W0:Y:S02]  /*2c7d0*/  @!P0 LDC R15, c[0x0][0x500] ;  /* 0x00014000ff0f8b82 */ /* 0x001e240000000800 */
[----:B0-----:R0:W-:Y:S01]  /*2c7e0*/  @!P0 SYNCS.ARRIVE.TRANS64 RZ, [R12+URZ], R15 ;  /* 0x0000000f0cff89a7 */ /* 0x0011e2000800003f */
[----:B------:R-:W-:-:S13]  /*2c7f0*/  PLOP3.LUT P0, PT, PT, PT, UP0, 0x80, 0x0 ;  /* 0x000000000000781c */ /* 0x000fda0003f0f008 */
[----:B0-----:R-:W-:Y:S05]  /*2c800*/  @P0 BRA `(.L_x_116) ;  /* 0x0000000000040947 */ /* 0x001fea0003800000 */
[----:B------:R-:W-:Y:S01]  /*2c810*/  BPT.TRAP 0x1 ;  /* 0x000000040000795c */ /* 0x000fe20000300000 */
.L_x_116:
[----:B------:R-:W-:Y:S01]  /*2c820*/  R2UR UR9, R12 ;  /* 0x000000000c0972ca */ /* 0x000fe200000e0000 */
[C---:B------:R-:W-:Y:S01]  /*2c830*/  IMAD R12, R13.reuse, 0x8000, R8 ;  /* 0x000080000d0c7824 */ /* 0x040fe200078e0208 */
[----:B------:R-:W-:Y:S01]  /*2c840*/  R2UR UR18, R8 ;  /* 0x00000000081272ca */ /* 0x000fe200000e0000 */
[----:B------:R-:W-:Y:S01]  /*2c850*/  IMAD R8, R13, 0x2000, R10 ;  /* 0x000020000d087824 */ /* 0x000fe200078e020a */
[----:B------:R-:W-:Y:S01]  /*2c860*/  UIADD3 UR14, UP0, UR24, 0xf0, URZ ;  /* 0x000000f0180e7890 */ /* 0x000fe2000ff1e03f */
[----:B------:R-:W-:Y:S01]  /*2c870*/  VIADD R4, R4, 0xffffffff ;  /* 0xffffffff04047836 */ /* 0x000fe20000000000 */
[----:B------:R-:W-:Y:S01]  /*2c880*/  R2UR UR6, R12 ;  /* 0x000000000c0672ca */ /* 0x000fe200000e0000 */
[----:B------:R-:W-:Y:S01]  /*2c890*/  UIADD3 UR26, UP1, UR24, 0x1f0, URZ ;  /* 0x000001f0181a7890 */ /* 0x000fe2000ff3e03f */
[----:B------:R-:W-:Y:S01]  /*2c8a0*/  R2UR UR8, R8 ;  /* 0x00000000080872ca */ /* 0x000fe200000e0000 */
[----:B------:R-:W-:Y:S01]  /*2c8b0*/  UIADD3.X UR15, URZ, UR25, URZ, UP0, !UPT ;  /* 0x000000193f0f7290 */ /* 0x000fe200087fe43f */
[----:B------:R-:W-:Y:S01]  /*2c8c0*/  R2UR UR11, R3 ;  /* 0x00000000030b72ca */ /* 0x000fe200000e0000 */
[----:B------:R-:W-:Y:S01]  /*2c8d0*/  VIADD R13, R13, 0x1 ;  /* 0x000000010d0d7836 */ /* 0x000fe20000000000 */
[----:B------:R-:W-:Y:S01]  /*2c8e0*/  R2UR UR10, R14 ;  /* 0x000000000e0a72ca */ /* 0x000fe200000e0000 */
[----:B------:R-:W-:Y:S01]  /*2c8f0*/  UIADD3.X UR27, URZ, UR25, URZ, UP1, !UPT ;  /* 0x000000193f1b7290 */ /* 0x000fe20008ffe43f */
[----:B------:R-:W-:Y:S01]  /*2c900*/  R2UR UR12, R11 ;  /* 0x000000000b0c72ca */ /* 0x000fe200000e0000 */
[----:B------:R-:W-:Y:S01]  /*2c910*/  UMOV UR16, 0x0 ;  /* 0x0000000000107882 */ /* 0x000fe20000000000 */
[----:B------:R-:W-:Y:S01]  /*2c920*/  R2UR UR20, R2 ;  /* 0x00000000021472ca */ /* 0x000fe200000e0000 */
[----:B------:R-:W-:Y:S01]  /*2c930*/  UMOV UR17, 0x10000000 ;  /* 0x1000000000117882 */ /* 0x000fe20000000000 */
[----:B------:R-:W-:Y:S01]  /*2c940*/  ISETP.GT.AND P1, PT, R4, 0x1, PT ;  /* 0x000000010400780c */ /* 0x000fe20003f24270 */
[----:B------:R-:W-:Y:S01]  /*2c950*/  UIADD3 UR6, UR6, 0x100, URZ ;  /* 0x0000010006067890 */ /* 0x000fe2000fffe03f */
[----:B------:R-:W-:Y:S01]  /*2c960*/  ISETP.NE.AND P0, PT, R13, 0x5, PT ;  /* 0x000000050d00780c */ /* 0x000fe20003f05270 */
[----:B------:R-:W-:Y:S01]  /*2c970*/  UIADD3 UR18, UR18, 0x28100, UR8 ;  /* 0x0002810012127890 */ /* 0x000fe2000fffe008 */
[----:B------:R-:W-:Y:S01]  /*2c980*/  VIADD R14, R14, 0x40 ;  /* 0x000000400e0e7836 */ /* 0x000fe20000000000 */
[----:B------:R-:W-:Y:S01]  /*2c990*/  UMOV UR28, 0x30000 ;  /* 0x00030000001c7882 */ /* 0x000fe20000000000 */
[----:B------:R-:W-:-:S02]  /*2c9a0*/  SEL R8, RZ, 0x1, P0 ;  /* 0x00000001ff087807 */ /* 0x000fc40000000000 */
[----:B------:R-:W-:Y:S01]  /*2c9b0*/  UMOV UR8, UR6 ;  /* 0x0000000600087c82 */ /* 0x000fe20008000000 */
[----:B------:R-:W-:Y:S01]  /*2c9c0*/  SEL R13, R13, RZ, P0 ;  /* 0x000000ff0d0d7207 */ /* 0x000fe20000000000 */
[----:B------:R0:W-:Y:S01]  /*2c9d0*/  UTMALDG.3D [UR8], [UR14], desc[UR16] ;  /* 0x000010080e0075b4 */ /* 0x0001e20008011000 */
[----:B------:R-:W-:Y:S01]  /*2c9e0*/  LOP3.LUT R5, R5, R8, RZ, 0x3c, !PT ;  /* 0x0000000805057212 */ /* 0x000fe200078e3cff */
[----:B0-----:R-:W-:Y:S01]  /*2c9f0*/  UMOV UR11, UR20 ;  /* 0x00000014000b7c82 */ /* 0x001fe20008000000 */
[----:B------:R-:W-:Y:S02]  /*2ca00*/  UMOV UR8, UR18 ;  /* 0x0000001200087c82 */ /* 0x000fe40008000000 */
[----:B------:R0:W-:Y:S02]  /*2ca10*/  UTMALDG.3D.MULTICAST [UR8], [UR26], UR28, desc[UR16] ;  /* 0x000010081a0073b4 */ /* 0x0001e4000801181c */
[----:B0-----:R-:W-:Y:S05]  /*2ca20*/  @P1 BRA `(.L_x_117) ;  /* 0xfffffffc003c1947 */ /* 0x001fea000383ffff */
.L_x_114:
[----:B------:R-:W-:Y:S05]  /*2ca30*/  BSYNC B1 ;  /* 0x0000000000017941 */ /* 0x000fea0003800000 */
.L_x_113:
[----:B------:R-:W2:Y:S01]  /*2ca40*/  LDL.LU R15, [R1+0x46c] ;  /* 0x00046c00010f7983 */ /* 0x000ea20000300800 */
[----:B------:R-:W-:Y:S01]  /*2ca50*/  LOP3.LUT P0, RZ, R9, 0xff, RZ, 0xc0, !PT ;  /* 0x000000ff09ff7812 */ /* 0x000fe2000780c0ff */
[C---:B------:R-:W-:Y:S01]  /*2ca60*/  IMAD.IADD R4, R0.reuse, 0x1, R7 ;  /* 0x0000000100047824 */ /* 0x040fe200078e0207 */
[----:B------:R-:W-:Y:S01]  /*2ca70*/  ULDC.64 UR8, c[0x0][0x650] ;  /* 0x0001940000087ab9 */ /* 0x000fe20000000a00 */
[----:B------:R-:W3:Y:S01]  /*2ca80*/  LDL.LU R12, [R1+0x470] ;  /* 0x00047000010c7983 */ /* 0x000ee20000300800 */
[----:B------:R-:W-:Y:S01]  /*2ca90*/  ISETP.GE.U32.AND P1, PT, R0, 0x5, PT ;  /* 0x000000050000780c */ /* 0x000fe20003f26070 */
[----:B------:R-:W-:Y:S01]  /*2caa0*/  BSSY B1, `(.L_x_118) ;  /* 0x000006e000017945 */ /* 0x000fe20003800000 */
[----:B------:R-:W-:Y:S01]  /*2cab0*/  IMAD.MOV.U32 R11, RZ, RZ, -0x1 ;  /* 0xffffffffff0b7424 */ /* 0x000fe200078e00ff */
[----:B------:R-:W-:-:S06]  /*2cac0*/  PRMT R9, RZ, 0x7610, R9 ;  /* 0x00007610ff097816 */ /* 0x000fcc0000000009 */
[----:B------:R-:W0:Y:S01]  /*2cad0*/  @P0 S2R R3, SR_CgaCtaId ;  /* 0x0000000000030919 */ /* 0x000e220000008800 */
[----:B------:R-:W-:-:S04]  /*2cae0*/  @P0 MOV R2, 0x400 ;  /* 0x0000040000020802 */ /* 0x000fc80000000f00 */
[----:B0-----:R-:W-:-:S04]  /*2caf0*/  @P0 LEA R2, R3, R2, 0x18 ;  /* 0x0000000203020211 */ /* 0x001fc800078ec0ff */
[----:B------:R0:W-:Y:S01]  /*2cb00*/  @P0 SYNCS.ARRIVE.TRANS64.A1T0 RZ, [R2+URZ+0x68], RZ ;  /* 0x000068ff02ff09a7 */ /* 0x0001e2000810003f */
[----:B------:R-:W-:-:S04]  /*2cb10*/  ISETP.GT.U32.AND P0, PT, R4, 0x4, PT ;  /* 0x000000040400780c */ /* 0x000fc80003f04070 */
[----:B------:R-:W-:Y:S01]  /*2cb20*/  ISETP.LT.U32.AND P0, PT, R0, 0x5, P0 ;  /* 0x000000050000780c */ /* 0x000fe20000701070 */
[----:B0-----:R-:W-:-:S05]  /*2cb30*/  IMAD.WIDE.U32 R2, R4, -0x33333333, RZ ;  /* 0xcccccccd04027825 */ /* 0x001fca00078e00ff */
[----:B------:R-:W-:Y:S02]  /*2cb40*/  SHF.R.U32.HI R5, RZ, 0x2, R3 ;  /* 0x00000002ff057819 */ /* 0x000fe40000011603 */
[----:B------:R-:W-:Y:S02]  /*2cb50*/  SEL R3, RZ, 0x1, !P0 ;  /* 0x00000001ff037807 */ /* 0x000fe40004000000 */
[----:B------:R-:W-:Y:S01]  /*2cb60*/  PRMT R2, RZ, 0x7610, R2 ;  /* 0x00007610ff027816 */ /* 0x000fe20000000002 */
[----:B------:R-:W-:Y:S01]  /*2cb70*/  IMAD R7, R5, -0x5, R4 ;  /* 0xfffffffb05077824 */ /* 0x000fe200078e0204 */
[----:B------:R-:W-:Y:S01]  /*2cb80*/  LOP3.LUT R6, R6, R3, RZ, 0x3c, !PT ;  /* 0x0000000306067212 */ /* 0x000fe200078e3cff */
[----:B------:R-:W-:-:S03]  /*2cb90*/  IMAD.MOV.U32 R4, RZ, RZ, -0x1 ;  /* 0xffffffffff047424 */ /* 0x000fc600078e00ff */
[----:B------:R-:W-:Y:S01]  /*2cba0*/  @P1 LOP3.LUT R6, R6, 0x1, R5, 0x78, !PT ;  /* 0x0000000106061812 */ /* 0x000fe200078e7805 */
[----:B------:R-:W-:Y:S01]  /*2cbb0*/  IMAD.MOV.U32 R5, RZ, RZ, -0x1 ;  /* 0xffffffffff057424 */ /* 0x000fe200078e00ff */
[----:B---3--:R-:W-:-:S04]  /*2cbc0*/  IADD3 R12, P0, R12, UR22, RZ ;  /* 0x000000160c0c7c10 */ /* 0x008fc8000ff1e0ff */
[----:B--2---:R-:W-:Y:S01]  /*2cbd0*/  IADD3.X R15, R15, UR13, RZ, P0, !PT ;  /* 0x0000000d0f0f7c10 */ /* 0x004fe200087fe4ff */
[----:B------:R0:W-:Y:S01]  /*2cbe0*/  STL [R1+0x470], R12 ;  /* 0x0004700c01007387 */ /* 0x0001e20000100800 */
[----:B------:R-:W-:-:S03]  /*2cbf0*/  ISETP.GE.U32.AND P0, PT, R12, UR8, PT ;  /* 0x000000080c007c0c */ /* 0x000fc6000bf06070 */
[----:B------:R0:W-:Y:S01]  /*2cc00*/  STL [R1+0x46c], R15 ;  /* 0x00046c0f01007387 */ /* 0x0001e20000100800 */
[----:B------:R-:W-:-:S13]  /*2cc10*/  ISETP.GE.U32.AND.EX P0, PT, R15, UR9, PT, P0 ;  /* 0x000000090f007c0c */ /* 0x000fda000bf06100 */
[----:B0-----:R-:W-:Y:S05]  /*2cc20*/  @P0 BRA `(.L_x_119) ;  /* 0x0000000400540947 */ /* 0x001fea0003800000 */
[----:B------:R-:W0:Y:S01]  /*2cc30*/  S2R R8, SR_CTAID.X ;  /* 0x0000000000087919 */ /* 0x000e220000002500 */
[----:B------:R-:W1:Y:S01]  /*2cc40*/  LDC R18, c[0x0][0x65c] ;  /* 0x00019700ff127b82 */ /* 0x000e620000000800 */
[----:B------:R-:W-:Y:S01]  /*2cc50*/  ULDC UR6, c[0x0][0x150] ;  /* 0x0000540000067ab9 */ /* 0x000fe20000000800 */
[----:B------:R-:W-:Y:S01]  /*2cc60*/  ULDC.64 UR8, c[0x0][0x628] ;  /* 0x00018a0000087ab9 */ /* 0x000fe20000000a00 */
[----:B------:R-:W2:Y:S01]  /*2cc70*/  S2R R2, SR_CTAID.Y ;  /* 0x0000000000027919 */ /* 0x000ea20000002600 */
[----:B------:R-:W-:Y:S01]  /*2cc80*/  ISETP.NE.U32.AND P0, PT, RZ, UR8, PT ;  /* 0x00000008ff007c0c */ /* 0x000fe2000bf05070 */
[----:B------:R-:W-:-:S03]  /*2cc90*/  ULDC UR10, c[0x0][0x630] ;  /* 0x00018c00000a7ab9 */ /* 0x000fc60000000800 */
[----:B------:R-:W3:Y:S01]  /*2cca0*/  LDC R5, c[0x0][0x144] ;  /* 0x00005100ff057b82 */ /* 0x000ee20000000800 */
[----:B------:R-:W-:-:S07]  /*2ccb0*/  ISETP.NE.AND.EX P0, PT, RZ, UR9, PT, P0 ;  /* 0x00000009ff007c0c */ /* 0x000fce000bf05300 */
[----:B------:R-:W4:Y:S01]  /*2ccc0*/  LDC R13, c[0x0][0x148] ;  /* 0x00005200ff0d7b82 */ /* 0x000f220000000800 */
[----:B-1----:R-:W-:Y:S02]  /*2ccd0*/  ISETP.NE.AND P2, PT, R18, 0x1, PT ;  /* 0x000000011200780c */ /* 0x002fe40003f45270 */
[----:B0-----:R-:W-:Y:S02]  /*2cce0*/  I2FP.F32.U32 R3, R8 ;  /* 0x0000000800037245 */ /* 0x001fe40000201000 */
[----:B--2---:R-:W-:-:S03]  /*2ccf0*/  I2FP.F32.U32 R4, R2 ;  /* 0x0000000200047245 */ /* 0x004fc60000201000 */
[----:B------:R-:W-:Y:S01]  /*2cd00*/  FMUL R3, R3, UR6 ;  /* 0x0000000603037c20 */ /* 0x000fe20008400000 */
[----:B------:R-:W-:Y:S02]  /*2cd10*/  ULDC UR6, c[0x0][0x154] ;  /* 0x0000550000067ab9 */ /* 0x000fe40000000800 */
[----:B------:R-:W-:-:S03]  /*2cd20*/  FMUL R11, R4, UR6 ;  /* 0x00000006040b7c20 */ /* 0x000fc60008400000 */
[----:B------:R-:W0:Y:S08]  /*2cd30*/  F2I.U32.TRUNC.NTZ R3, R3 ;  /* 0x0000000300037305 */ /* 0x000e30000020f000 */
[----:B------:R-:W1:Y:S01]  /*2cd40*/  F2I.U32.TRUNC.NTZ R11, R11 ;  /* 0x0000000b000b7305 */ /* 0x000e62000020f000 */
[----:B0-----:R-:W-:Y:S02]  /*2cd50*/  IMAD.MOV R4, RZ, RZ, -R3 ;  /* 0x000000ffff047224 */ /* 0x001fe400078e0a03 */
[----:B------:R-:W-:-:S02]  /*2cd60*/  IMAD.MOV.U32 R3, RZ, RZ, R15 ;  /* 0x000000ffff037224 */ /* 0x000fc400078e000f */
[----:B---3--:R-:W-:Y:S02]  /*2cd70*/  IMAD R8, R5, R4, R8 ;  /* 0x0000000405087224 */ /* 0x008fe400078e0208 */
[----:B-1----:R-:W-:-:S04]  /*2cd80*/  IMAD.MOV R4, RZ, RZ, -R11 ;  /* 0x000000ffff047224 */ /* 0x002fc800078e0a0b */
[----:B----4-:R-:W-:Y:S02]  /*2cd90*/  @P2 IMAD R8, R13, R4, R2 ;  /* 0x000000040d082224 */ /* 0x010fe400078e0202 */
[----:B------:R-:W-:Y:S01]  /*2cda0*/  IMAD.MOV.U32 R2, RZ, RZ, R12 ;  /* 0x000000ffff027224 */ /* 0x000fe200078e000c */
[----:B------:R-:W-:Y:S06]  /*2cdb0*/  @!P0 BRA `(.L_x_120) ;  /* 0x0000000000288947 */ /* 0x000fec0003800000 */
[----:B------:R-:W-:Y:S02]  /*2cdc0*/  ULDC UR6, c[0x0][0x634] ;  /* 0x00018d0000067ab9 */ /* 0x000fe40000000800 */
[----:B------:R-:W-:-:S05]  /*2cdd0*/  IADD3 R3, P0, R12, UR6, RZ ;  /* 0x000000060c037c10 */ /* 0x000fca000ff1e0ff */
[----:B------:R-:W-:-:S04]  /*2cde0*/  IMAD.X R11, RZ, RZ, R15, P0 ;  /* 0x000000ffff0b7224 */ /* 0x000fc800000e060f */
[----:B------:R-:W-:-:S04]  /*2cdf0*/  IMAD.WIDE.U32 R4, R11, UR8, RZ ;  /* 0x000000080b047c25 */ /* 0x000fc8000f8e00ff */
[----:B------:R-:W-:-:S04]  /*2ce00*/  IMAD.WIDE.U32 R4, P0, R3, UR9, R4 ;  /* 0x0000000903047c25 */ /* 0x000fc8000f800004 */
[----:B------:R-:W-:-:S04]  /*2ce10*/  IMAD.WIDE.U32 R2, R3, UR8, RZ ;  /* 0x0000000803027c25 */ /* 0x000fc8000f8e00ff */
[----:B------:R-:W-:Y:S01]  /*2ce20*/  IMAD.MOV.U32 R2, RZ, RZ, R5 ;  /* 0x000000ffff027224 */ /* 0x000fe200078e0005 */
[----:B------:R-:W-:Y:S01]  /*2ce30*/  IADD3 RZ, P1, R3, R4, RZ ;  /* 0x0000000403ff7210 */ /* 0x000fe20007f3e0ff */
[----:B------:R-:W-:-:S04]  /*2ce40*/  IMAD.X R3, RZ, RZ, RZ, P0 ;  /* 0x000000ffff037224 */ /* 0x000fc800000e06ff */
[----:B------:R-:W-:-:S08]  /*2ce50*/  IMAD.WIDE.U32.X R2, R11, UR9, R2, P1 ;  /* 0x000000090b027c25 */ /* 0x000fd000088e0402 */
.L_x_120:
[--C-:B------:R-:W-:Y:S01]  /*2ce60*/  SHF.R.U64 R11, R2, UR10, R3.reuse ;  /* 0x0000000a020b7c19 */ /* 0x100fe20008001203 */
[----:B------:R-:W-:Y:S01]  /*2ce70*/  ULDC.64 UR8, c[0x0][0x620] ;  /* 0x0001880000087ab9 */ /* 0x000fe20000000a00 */
[----:B------:R-:W-:Y:S01]  /*2ce80*/  SHF.R.U32.HI R2, RZ, UR10, R3 ;  /* 0x0000000aff027c19 */ /* 0x000fe20008011603 */
[----:B------:R-:W-:Y:S01]  /*2ce90*/  IMAD.MOV.U32 R3, RZ, RZ, R15 ;  /* 0x000000ffff037224 */ /* 0x000fe200078e000f */
[----:B------:R-:W-:Y:S01]  /*2cea0*/  IADD3 R13, P0, RZ, -R11, RZ ;  /* 0x8000000bff0d7210 */ /* 0x000fe20007f1e0ff */
[----:B------:R-:W-:-:S04]  /*2ceb0*/  ULDC UR6, c[0x0][0x618] ;  /* 0x0001860000067ab9 */ /* 0x000fc80000000800 */
[----:B------:R-:W-:-:S04]  /*2cec0*/  IMAD.X R2, RZ, RZ, ~R2, P0 ;  /* 0x000000ffff027224 */ /* 0x000fc800000e0e02 */
[----:B------:R-:W-:-:S04]  /*2ced0*/  IMAD R2, R2, UR8, RZ ;  /* 0x0000000802027c24 */ /* 0x000fc8000f8e02ff */
[----:B------:R-:W-:Y:S02]  /*2cee0*/  IMAD R5, R13, UR9, R2 ;  /* 0x000000090d057c24 */ /* 0x000fe4000f8e0202 */
[----:B------:R-:W-:-:S04]  /*2cef0*/  IMAD.MOV.U32 R2, RZ, RZ, R12 ;  /* 0x000000ffff027224 */ /* 0x000fc800078e000c */
[----:B------:R-:W-:Y:S01]  /*2cf00*/  IMAD.WIDE.U32 R2, R13, UR8, R2 ;  /* 0x000000080d027c25 */ /* 0x000fe2000f8e0002 */
[----:B------:R-:W-:Y:S02]  /*2cf10*/  ULDC.64 UR8, c[0x0][0x640] ;  /* 0x0001900000087ab9 */ /* 0x000fe40000000a00 */
[----:B------:R-:W-:Y:S01]  /*2cf20*/  ISETP.NE.U32.AND P0, PT, RZ, UR8, PT ;  /* 0x00000008ff007c0c */ /* 0x000fe2000bf05070 */
[----:B------:R-:W-:-:S03]  /*2cf30*/  IMAD.IADD R3, R3, 0x1, R5 ;  /* 0x0000000103037824 */ /* 0x000fc600078e0205 */
[----:B------:R-:W-:Y:S02]  /*2cf40*/  ISETP.NE.AND.EX P0, PT, RZ, UR9, PT, P0 ;  /* 0x00000009ff007c0c */ /* 0x000fe4000bf05300 */
[--C-:B------:R-:W-:Y:S02]  /*2cf50*/  SHF.R.U64 R12, R2, UR6, R3.reuse ;  /* 0x00000006020c7c19 */ /* 0x100fe40008001203 */
[----:B------:R-:W-:Y:S01]  /*2cf60*/  SHF.R.U32.HI R3, RZ, UR6, R3 ;  /* 0x00000006ff037c19 */ /* 0x000fe20008011603 */
[----:B------:R-:W-:-:S03]  /*2cf70*/  ULDC UR6, c[0x0][0x608] ;  /* 0x0001820000067ab9 */ /* 0x000fc60000000800 */
[--C-:B------:R-:W-:Y:S02]  /*2cf80*/  SHF.R.U64 R13, R12, UR6, R3.reuse ;  /* 0x000000060c0d7c19 */ /* 0x100fe40008001203 */
[----:B------:R-:W-:Y:S01]  /*2cf90*/  SHF.R.U32.HI R2, RZ, UR6, R3 ;  /* 0x00000006ff027c19 */ /* 0x000fe20008011603 */
[----:B------:R-:W-:-:S03]  /*2cfa0*/  ULDC UR6, c[0x0][0x658] ;  /* 0x0001960000067ab9 */ /* 0x000fc60000000800 */
[--C-:B------:R-:W-:Y:S02]  /*2cfb0*/  SHF.R.U64 R14, R13, UR6, R2.reuse ;  /* 0x000000060d0e7c19 */ /* 0x100fe40008001202 */
[----:B------:R-:W-:-:S03]  /*2cfc0*/  SHF.R.U32.HI R3, RZ, UR6, R2 ;  /* 0x00000006ff037c19 */ /* 0x000fc60008011602 */
        /* <DEDUP_REMOVED lines=12> */
.L_x_121:
[----:B------:R-:W-:Y:S01]  /*2d090*/  ULDC UR6, c[0x0][0x648] ;  /* 0x0001920000067ab9 */ /* 0x000fe20000000800 */
[----:B------:R-:W-:Y:S02]  /*2d0a0*/  LOP3.LUT R13, R13, UR19, RZ, 0xc0, !PT ;  /* 0x000000130d0d7c12 */ /* 0x000fe4000f8ec0ff */
[----:B------:R-:W-:Y:S01]  /*2d0b0*/  SHF.R.U64 R2, R2, UR6, R3 ;  /* 0x0000000602027c19 */ /* 0x000fe20008001203 */
[----:B------:R-:W-:-:S04]  /*2d0c0*/  ULDC UR6, c[0x0][0x638] ;  /* 0x00018e0000067ab9 */ /* 0x000fc80000000800 */
[----:B------:R-:W-:Y:S02]  /*2d0d0*/  IMAD.MOV R3, RZ, RZ, -R2 ;  /* 0x000000ffff037224 */ /* 0x000fe400078e0a02 */
[----:B------:R-:W-:Y:S02]  /*2d0e0*/  IMAD R13, R2, UR5, R13 ;  /* 0x00000005020d7c24 */ /* 0x000fe4000f8e020d */
[----:B------:R-:W-:Y:S01]  /*2d0f0*/  IMAD R14, R3, UR6, R14 ;  /* 0x00000006030e7c24 */ /* 0x000fe2000f8e020e */
[----:B------:R-:W-:Y:S01]  /*2d100*/  ULDC UR6, c[0x0][0x610] ;  /* 0x0001840000067ab9 */ /* 0x000fe20000000800 */
[----:B------:R-:W-:Y:S01]  /*2d110*/  LOP3.LUT R3, R12, UR4, RZ, 0xc0, !PT ;  /* 0x000000040c037c12 */ /* 0x000fe2000f8ec0ff */
[----:B------:R-:W-:Y:S01]  /*2d120*/  IMAD R8, R13, UR6, R8 ;  /* 0x000000060d087c24 */ /* 0x000fe2000f8e0208 */
[----:B------:R-:W-:Y:S01]  /*2d130*/  ULDC UR6, c[0x0][0x600] ;  /* 0x0001800000067ab9 */ /* 0x000fe20000000800 */
[----:B------:R-:W-:Y:S02]  /*2d140*/  IMAD.MOV.U32 R2, RZ, RZ, 0x1 ;  /* 0x00000001ff027424 */ /* 0x000fe400078e00ff */
[----:B------:R-:W-:-:S05]  /*2d150*/  IMAD R3, R14, UR6, R3 ;  /* 0x000000060e037c24 */ /* 0x000fca000f8e0203 */
[----:B------:R-:W-:Y:S02]  /*2d160*/  SEL R5, R3, R8, !P2 ;  /* 0x0000000803057207 */ /* 0x000fe40005000000 */
[----:B------:R-:W-:-:S07]  /*2d170*/  SEL R4, R8, R3, !P2 ;  /* 0x0000000308047207 */ /* 0x000fce0005000000 */
.L_x_119:
[----:B------:R-:W-:Y:S05]  /*2d180*/  BSYNC B1 ;  /* 0x0000000000017941 */ /* 0x000fea0003800000 */
.L_x_118:
[----:B------:R-:W-:-:S13]  /*2d190*/  LOP3.LUT P0, RZ, R2, 0xff, RZ, 0xc0, !PT ;  /* 0x000000ff02ff7812 */ /* 0x000fda000780c0ff */
[----:B------:R-:W-:Y:S05]  /*2d1a0*/  @P0 BRA `(.L_x_122) ;  /* 0xfffffff400280947 */ /* 0x000fea000383ffff */
[----:B------:R-:W-:Y:S05]  /*2d1b0*/  BSYNC B0 ;  /* 0x0000000000007941 */ /* 0x000fea0003800000 */
.L_x_111:
[----:B------:R-:W-:-:S03]  /*2d1c0*/  UMOV UR6, 0xffffffff ;  /* 0xffffffff00067882 */ /* 0x000fc60000000000 */
[----:B------:R-:W-:Y:S05]  /*2d1d0*/  BRA.DIV UR6, `(.L_x_123) ;  /* 0x00000006064c7947 */ /* 0x000fea000b800000 */
[----:B------:R-:W-:-:S13]  /*2d1e0*/  ELECT P0, URZ, PT ;  /* 0x00000000003f782f */ /* 0x000fda0003800000 */
.L_x_138:
[----:B------:R-:W-:Y:S04]  /*2d1f0*/  BSSY B0, `(.L_x_124) ;  /* 0x0000035000007945 */ /* 0x000fe80003800000 */
[----:B------:R-:W-:Y:S05]  /*2d200*/  @!P0 BRA `(.L_x_125) ;  /* 0x0000000000cc8947 */ /* 0x000fea0003800000 */
[----:B------:R-:W-:-:S04]  /*2d210*/  ULOP3.LUT UR6, UR7, 0x2, URZ, 0xfc, !UPT ;  /* 0x0000000207067892 */ /* 0x000fc8000f8efc3f */
[----:B------:R-:W-:-:S06]  /*2d220*/  UISETP.NE.AND UP0, UPT, UR6, 0x3, UPT ;  /* 0x000000030600788c */ /* 0x000fcc000bf05270 */
[----:B------:R-:W-:-:S13]  /*2d230*/  PLOP3.LUT P0, PT, PT, PT, UP0, 0x80, 0x0 ;  /* 0x000000000000781c */ /* 0x000fda0003f0f008 */
[----:B------:R-:W-:Y:S05]  /*2d240*/  @!P0 BRA `(.L_x_126) ;  /* 0x0000000000048947 */ /* 0x000fea0003800000 */
[----:B------:R-:W-:Y:S01]  /*2d250*/  BPT.TRAP 0x1 ;  /* 0x000000040000795c */ /* 0x000fe20000300000 */
.L_x_126:
[----:B------:R-:W0:Y:S01]  /*2d260*/  S2R R3, SR_CgaCtaId ;  /* 0x0000000000037919 */ /* 0x000e220000008800 */
[----:B------:R-:W-:Y:S02]  /*2d270*/  MOV R0, 0x400 ;  /* 0x0000040000007802 */ /* 0x000fe40000000f00 */
[----:B------:R-:W-:Y:S02]  /*2d280*/  SHF.L.U32 R2, R6, 0x1f, RZ ;  /* 0x0000001f06027819 */ /* 0x000fe400000006ff */
[----:B0-----:R-:W-:-:S05]  /*2d290*/  LEA R0, R3, R0, 0x18 ;  /* 0x0000000003007211 */ /* 0x001fca00078ec0ff */
[----:B------:R-:W-:-:S04]  /*2d2a0*/  VIADD R0, R0, 0x28 ;  /* 0x0000002800007836 */ /* 0x000fc80000000000 */
[----:B------:R-:W-:-:S04]  /*2d2b0*/  IMAD R3, R7, 0x8, R0 ;  /* 0x0000000807037824 */ /* 0x000fc800078e0200 */
[----:B------:R-:W0:Y:S02]  /*2d2c0*/  SYNCS.PHASECHK.TRANS64.TRYWAIT P0, [R3+URZ], R2 ;  /* 0x00000002030075a7 */ /* 0x000e24000800017f */
[----:B0-----:R-:W-:Y:S05]  /*2d2d0*/  @!P0 BRA `(.L_x_127) ;  /* 0x00000004002c8947 */ /* 0x001fea0003800000 */
.L_x_139:
[----:B------:R-:W-:-:S05]  /*2d2e0*/  VIADD R7, R7, 0x1 ;  /* 0x0000000107077836 */ /* 0x000fca0000000000 */
[----:B------:R-:W-:-:S04]  /*2d2f0*/  ISETP.NE.AND P0, PT, R7, 0x5, PT ;  /* 0x000000050700780c */ /* 0x000fc80003f05270 */
[----:B0-----:R-:W-:Y:S02]  /*2d300*/  SEL R3, RZ, 0x1, P0 ;  /* 0x00000001ff037807 */ /* 0x001fe40000000000 */
[----:B------:R-:W-:Y:S02]  /*2d310*/  SEL R7, R7, RZ, P0 ;  /* 0x000000ff07077207 */ /* 0x000fe40000000000 */
[----:B------:R-:W-:-:S03]  /*2d320*/  LOP3.LUT R6, R6, R3, RZ, 0x3c, !PT ;  /* 0x0000000306067212 */ /* 0x000fc600078e3cff */
[----:B------:R-:W-:Y:S01]  /*2d330*/  IMAD R3, R7, 0x8, R0 ;  /* 0x0000000807037824 */ /* 0x000fe200078e0200 */
[----:B------:R-:W-:-:S04]  /*2d340*/  SHF.L.U32 R2, R6, 0x1f, RZ ;  /* 0x0000001f06027819 */ /* 0x000fc800000006ff */
[----:B------:R-:W0:Y:S02]  /*2d350*/  SYNCS.PHASECHK.TRANS64.TRYWAIT P0, [R3+URZ], R2 ;  /* 0x00000002030075a7 */ /* 0x000e24000800017f */
[----:B0-----:R-:W-:Y:S05]  /*2d360*/  @!P0 BRA `(.L_x_128) ;  /* 0x00000004001c8947 */ /* 0x001fea0003800000 */
.L_x_140:
[----:B0-----:R-:W-:-:S05]  /*2d370*/  VIADD R2, R7, 0x1 ;  /* 0x0000000107027836 */ /* 0x001fca0000000000 */
[----:B------:R-:W-:-:S04]  /*2d380*/  ISETP.NE.AND P0, PT, R2, 0x5, PT ;  /* 0x000000050200780c */ /* 0x000fc80003f05270 */
[----:B------:R-:W-:Y:S02]  /*2d390*/  SEL R3, RZ, 0x1, P0 ;  /* 0x00000001ff037807 */ /* 0x000fe40000000000 */
[----:B------:R-:W-:Y:S02]  /*2d3a0*/  SEL R5, R2, RZ, P0 ;  /* 0x000000ff02057207 */ /* 0x000fe40000000000 */
[----:B------:R-:W-:-:S03]  /*2d3b0*/  LOP3.LUT R6, R6, R3, RZ, 0x3c, !PT ;  /* 0x0000000306067212 */ /* 0x000fc600078e3cff */
[----:B------:R-:W-:Y:S01]  /*2d3c0*/  IMAD R3, R5, 0x8, R0 ;  /* 0x0000000805037824 */ /* 0x000fe200078e0200 */
[----:B------:R-:W-:-:S04]  /*2d3d0*/  SHF.L.U32 R2, R6, 0x1f, RZ ;  /* 0x0000001f06027819 */ /* 0x000fc800000006ff */
[----:B------:R-:W0:Y:S02]  /*2d3e0*/  SYNCS.PHASECHK.TRANS64.TRYWAIT P0, [R3+URZ], R2 ;  /* 0x00000002030075a7 */ /* 0x000e24000800017f */
[----:B0-----:R-:W-:Y:S05]  /*2d3f0*/  @!P0 BRA `(.L_x_129) ;  /* 0x00000004000c8947 */ /* 0x001fea0003800000 */
.L_x_141:
        /* <DEDUP_REMOVED lines=9> */
.L_x_142:
[----:B0-----:R-:W-:-:S05]  /*2d490*/  VIADD R2, R5, 0x1 ;  /* 0x0000000105027836 */ /* 0x001fca0000000000 */
[----:B------:R-:W-:-:S04]  /*2d4a0*/  ISETP.NE.AND P0, PT, R2, 0x5, PT ;  /* 0x000000050200780c */ /* 0x000fc80003f05270 */
[----:B------:R-:W-:Y:S02]  /*2d4b0*/  SEL R4, RZ, 0x1, P0 ;  /* 0x00000001ff047807 */ /* 0x000fe40000000000 */
[----:B------:R-:W-:Y:S02]  /*2d4c0*/  SEL R3, R2, RZ, P0 ;  /* 0x000000ff02037207 */ /* 0x000fe40000000000 */
[----:B------:R-:W-:-:S03]  /*2d4d0*/  LOP3.LUT R4, R7, R4, RZ, 0x3c, !PT ;  /* 0x0000000407047212 */ /* 0x000fc600078e3cff */
[----:B------:R-:W-:Y:S01]  /*2d4e0*/  IMAD R3, R3, 0x8, R0 ;  /* 0x0000000803037824 */ /* 0x000fe200078e0200 */
[----:B------:R-:W-:-:S07]  /*2d4f0*/  SHF.L.U32 R0, R4, 0x1f, RZ ;  /* 0x0000001f04007819 */ /* 0x000fce00000006ff */
.L_x_131:
[----:B0-----:R0:W1:Y:S02]  /*2d500*/  SYNCS.PHASECHK.TRANS64.TRYWAIT P0, [R3+URZ], R0 ;  /* 0x00000000030075a7 */ /* 0x001064000800017f */
[----:B-1----:R-:W-:Y:S05]  /*2d510*/  @!P0 NANOSLEEP.SYNCS 0x989680 ;  /* 0x009896800000895d */ /* 0x002fea0003900000 */
[----:B------:R-:W1:Y:S02]  /*2d520*/  @!P0 SYNCS.PHASECHK.TRANS64 P0, [R3+URZ], R0 ;  /* 0x00000000030085a7 */ /* 0x000e64000800007f */
[----:B-1----:R-:W-:Y:S05]  /*2d530*/  @!P0 BRA `(.L_x_131) ;  /* 0xfffffffc00f08947 */ /* 0x002fea000383ffff */
.L_x_125:
[----:B------:R-:W-:Y:S05]  /*2d540*/  BSYNC B0 ;  /* 0x0000000000007941 */ /* 0x000fea0003800000 */
.L_x_124:
[----:B------:R-:W-:Y:S05]  /*2d550*/  EXIT ;  /* 0x000000000000794d */ /* 0x000fea0003800000 */
.L_x_21:
[----:B--2---:R-:W-:-:S04]  /*2d560*/  IMAD.U32 R3, RZ, RZ, UR19 ;  /* 0x00000013ff037e24 */ /* 0x004fc8000f8e00ff */
[----:B------:R2:W4:Y:S03]  /*2d570*/  SYNCS.PHASECHK.TRANS64.TRYWAIT P0, [R3+URZ], R2 ;  /* 0x00000002030075a7 */ /* 0x000526000800017f */
[----:B----4-:R-:W-:Y:S05]  /*2d580*/  @!P0 NANOSLEEP.SYNCS 0x989680 ;  /* 0x009896800000895d */ /* 0x010fea0003900000 */
[----:B------:R-:W4:Y:S02]  /*2d590*/  @!P0 SYNCS.PHASECHK.TRANS64 P0, [R3+URZ], R2 ;  /* 0x00000002030085a7 */ /* 0x000f24000800007f */
[----:B----4-:R-:W-:Y:S05]  /*2d5a0*/  @!P0 BRA `(.L_x_21) ;  /* 0xfffffffc00ec8947 */ /* 0x010fea000383ffff */
[----:B------:R-:W-:Y:S05]  /*2d5b0*/  BRA `(.L_x_20) ;  /* 0xfffffd58003c7947 */ /* 0x000fea000383ffff */
.L_x_27:
[----:B-----5:R2:W-:Y:S02]  /*2d5c0*/  STL [R1+0x47c], R0 ;  /* 0x00047c0001007387 */ /* 0x0205e40000100800 */
[----:B--2---:R-:W-:-:S04]  /*2d5d0*/  IMAD.U32 R0, RZ, RZ, UR21 ;  /* 0x00000015ff007e24 */ /* 0x004fc8000f8e00ff */
[----:B------:R2:W4:Y:S03]  /*2d5e0*/  SYNCS.PHASECHK.TRANS64.TRYWAIT P0, [R0+URZ], R4 ;  /* 0x00000004000075a7 */ /* 0x000526000800017f */
[----:B----4-:R-:W-:Y:S05]  /*2d5f0*/  @!P0 NANOSLEEP.SYNCS 0x989680 ;  /* 0x009896800000895d */ /* 0x010fea0003900000 */
[----:B------:R2:W4:Y:S02]  /*2d600*/  @!P0 SYNCS.PHASECHK.TRANS64 P0, [R0+URZ], R4 ;  /* 0x00000004000085a7 */ /* 0x000524000800007f */
[----:B--2---:R2:W5:Y:S02]  /*2d610*/  LDL.LU R0, [R1+0x47c] ;  /* 0x00047c0001007983 */ /* 0x0045640000300800 */
[----:B--2-4-:R-:W-:Y:S05]  /*2d620*/  @!P0 BRA `(.L_x_27) ;  /* 0xfffffffc00e48947 */ /* 0x014fea000383ffff */
[----:B------:R-:W-:Y:S05]  /*2d630*/  BRA `(.L_x_26) ;  /* 0xfffffd9800647947 */ /* 0x000fea000383ffff */
.L_x_112:
[----:B------:R-:W-:Y:S01]  /*2d640*/  BSSY B1, `(.L_x_132) ;  /* 0x0000006000017945 */ /* 0x000fe20003800000 */
[----:B------:R-:W-:-:S07]  /*2d650*/  IMAD.MOV.U32 R2, RZ, RZ, -0x1 ;  /* 0xffffffffff027424 */ /* 0x000fce00078e00ff */
[----:B------:R-:W-:Y:S05]  /*2d660*/  WARPSYNC.COLLECTIVE R2, `(.L_x_133) ;  /* 0x00000000020c7348 */ /* 0x000fea0003c00000 */
[----:B------:R-:W-:Y:S02]  /*2d670*/  ELECT P0, UR62, PT ;  /* 0x00000000003e782f */ /* 0x000fe40003800000 */
[----:B------:R-:W-:Y:S01]  /*2d680*/  MOV R2, UR62 ;  /* 0x0000003e00027c02 */ /* 0x000fe20008000f00 */
[----:B------:R-:W-:Y:S10]  /*2d690*/  ENDCOLLECTIVE ;  /* 0x000000000000791b */ /* 0x000ff40003800000 */
.L_x_133:
[----:B------:R-:W-:Y:S05]  /*2d6a0*/  BSYNC B1 ;  /* 0x0000000000017941 */ /* 0x000fea0003800000 */
.L_x_132:
[----:B------:R-:W-:Y:S05]  /*2d6b0*/  BRA `(.L_x_134) ;  /* 0xffffffec00f07947 */ /* 0x000fea000383ffff */
.L_x_115:
[----:B0-----:R0:W1:Y:S02]  /*2d6c0*/  SYNCS.PHASECHK.TRANS64.TRYWAIT P0, [R12+URZ+0x28], R15 ;  /* 0x0000280f0c0075a7 */ /* 0x001064000800017f */
[----:B-1----:R-:W-:Y:S05]  /*2d6d0*/  @!P0 NANOSLEEP.SYNCS 0x989680 ;  /* 0x009896800000895d */ /* 0x002fea0003900000 */
[----:B------:R-:W1:Y:S02]  /*2d6e0*/  @!P0 SYNCS.PHASECHK.TRANS64 P0, [R12+URZ+0x28], R15 ;  /* 0x0000280f0c0085a7 */ /* 0x000e64000800007f */
[----:B-1----:R-:W-:Y:S05]  /*2d6f0*/  @!P0 BRA `(.L_x_115) ;  /* 0xfffffffc00f08947 */ /* 0x002fea000383ffff */
[----:B------:R-:W-:Y:S05]  /*2d700*/  BRA `(.L_x_135) ;  /* 0xfffffff000207947 */ /* 0x000fea000383ffff */
.L_x_123:
[----:B------:R-:W-:Y:S01]  /*2d710*/  BSSY B0, `(.L_x_136) ;  /* 0x0000006000007945 */ /* 0x000fe20003800000 */
[----:B------:R-:W-:-:S07]  /*2d720*/  IMAD.MOV.U32 R2, RZ, RZ, -0x1 ;  /* 0xffffffffff027424 */ /* 0x000fce00078e00ff */
[----:B------:R-:W-:Y:S05]  /*2d730*/  WARPSYNC.COLLECTIVE R2, `(.L_x_137) ;  /* 0x00000000020c7348 */ /* 0x000fea0003c00000 */
[----:B------:R-:W-:Y:S02]  /*2d740*/  ELECT P0, UR62, PT ;  /* 0x00000000003e782f */ /* 0x000fe40003800000 */
[----:B------:R-:W-:Y:S01]  /*2d750*/  MOV R2, UR62 ;  /* 0x0000003e00027c02 */ /* 0x000fe20008000f00 */
[----:B------:R-:W-:Y:S10]  /*2d760*/  ENDCOLLECTIVE ;  /* 0x000000000000791b */ /* 0x000ff40003800000 */
.L_x_137:
[----:B------:R-:W-:Y:S05]  /*2d770*/  BSYNC B0 ;  /* 0x0000000000007941 */ /* 0x000fea0003800000 */
.L_x_136:
[----:B------:R-:W-:Y:S05]  /*2d780*/  BRA `(.L_x_138) ;  /* 0xfffffff800987947 */ /* 0x000fea000383ffff */
.L_x_127:
[----:B0-----:R0:W1:Y:S02]  /*2d790*/  SYNCS.PHASECHK.TRANS64.TRYWAIT P0, [R3+URZ], R2 ;  /* 0x00000002030075a7 */ /* 0x001064000800017f */
[----:B-1----:R-:W-:Y:S05]  /*2d7a0*/  @!P0 NANOSLEEP.SYNCS 0x989680 ;  /* 0x009896800000895d */ /* 0x002fea0003900000 */
[----:B------:R-:W1:Y:S02]  /*2d7b0*/  @!P0 SYNCS.PHASECHK.TRANS64 P0, [R3+URZ], R2 ;  /* 0x00000002030085a7 */ /* 0x000e64000800007f */
[----:B-1----:R-:W-:Y:S05]  /*2d7c0*/  @!P0 BRA `(.L_x_127) ;  /* 0xfffffffc00f08947 */ /* 0x002fea000383ffff */
[----:B------:R-:W-:Y:S05]  /*2d7d0*/  BRA `(.L_x_139) ;  /* 0xfffffff800c07947 */ /* 0x000fea000383ffff */
.L_x_128:
[----:B0-----:R0:W1:Y:S02]  /*2d7e0*/  SYNCS.PHASECHK.TRANS64.TRYWAIT P0, [R3+URZ], R2 ;  /* 0x00000002030075a7 */ /* 0x001064000800017f */
[----:B-1----:R-:W-:Y:S05]  /*2d7f0*/  @!P0 NANOSLEEP.SYNCS 0x989680 ;  /* 0x009896800000895d */ /* 0x002fea0003900000 */
[----:B------:R-:W1:Y:S02]  /*2d800*/  @!P0 SYNCS.PHASECHK.TRANS64 P0, [R3+URZ], R2 ;  /* 0x00000002030085a7 */ /* 0x000e64000800007f */
[----:B-1----:R-:W-:Y:S05]  /*2d810*/  @!P0 BRA `(.L_x_128) ;  /* 0xfffffffc00f08947 */ /* 0x002fea000383ffff */
[----:B------:R-:W-:Y:S05]  /*2d820*/  BRA `(.L_x_140) ;  /* 0xfffffff800d07947 */ /* 0x000fea000383ffff */
.L_x_129:
[----:B0-----:R0:W1:Y:S02]  /*2d830*/  SYNCS.PHASECHK.TRANS64.TRYWAIT P0, [R3+URZ], R2 ;  /* 0x00000002030075a7 */ /* 0x001064000800017f */
[----:B-1----:R-:W-:Y:S05]  /*2d840*/  @!P0 NANOSLEEP.SYNCS 0x989680 ;  /* 0x009896800000895d */ /* 0x002fea0003900000 */
[----:B------:R-:W1:Y:S02]  /*2d850*/  @!P0 SYNCS.PHASECHK.TRANS64 P0, [R3+URZ], R2 ;  /* 0x00000002030085a7 */ /* 0x000e64000800007f */
[----:B-1----:R-:W-:Y:S05]  /*2d860*/  @!P0 BRA `(.L_x_129) ;  /* 0xfffffffc00f08947 */ /* 0x002fea000383ffff */
[----:B------:R-:W-:Y:S05]  /*2d870*/  BRA `(.L_x_141) ;  /* 0xfffffff800e07947 */ /* 0x000fea000383ffff */
.L_x_130:
[----:B0-----:R0:W1:Y:S02]  /*2d880*/  SYNCS.PHASECHK.TRANS64.TRYWAIT P0, [R3+URZ], R2 ;  /* 0x00000002030075a7 */ /* 0x001064000800017f */
[----:B-1----:R-:W-:Y:S05]  /*2d890*/  @!P0 NANOSLEEP.SYNCS 0x989680 ;  /* 0x009896800000895d */ /* 0x002fea0003900000 */
[----:B------:R-:W1:Y:S02]  /*2d8a0*/  @!P0 SYNCS.PHASECHK.TRANS64 P0, [R3+URZ], R2 ;  /* 0x00000002030085a7 */ /* 0x000e64000800007f */
[----:B-1----:R-:W-:Y:S05]  /*2d8b0*/  @!P0 BRA `(.L_x_130) ;  /* 0xfffffffc00f08947 */ /* 0x002fea000383ffff */
[----:B------:R-:W-:Y:S05]  /*2d8c0*/  BRA `(.L_x_142) ;  /* 0xfffffff800f07947 */ /* 0x000fea000383ffff */
.L_x_143:
[----:B------:R-:W-:-:S00]  /*2d8d0*/  BRA `(.L_x_143) ;  /* 0xfffffffc00fc7947 */ /* 0x000fc0000383ffff */
[----:B------:R-:W-:-:S00]  /*2d8e0*/  NOP ;  /* 0x0000000000007918 */ /* 0x000fc00000000000 */
        /* <DEDUP_REMOVED lines=9> */
.L_x_144:


//--------------------- .nv.shared._ZN7cutlass13device_kernelINS_4gemm6kernel13GemmUniversalIN4cute5tupleIJiiiiEEENS1_10collective13CollectiveMmaINS1_37MainloopSm90TmaGmmaWarpSpecializedFP8ILi5ENS5_IJNS4_1CILi2EEENSA_ILi1EEESC_EEENS1_35KernelTmaWarpSpecializedCooperativeEEENS5_IJNSA_ILi512EEENSA_ILi128EEENSA_ILi64EEEEEENS_12float_e4m3_tENS5_IJlSC_lEEESK_SL_NS4_8TiledMMAINS4_8MMA_AtomIJNS4_4SM904GMMA31MMA_64x128x32_F32E4M3E4M3_SS_TNILNSP_7ScaleInE1ELSR_1EEEEEENS4_6LayoutISD_NS5_IJSC_NSA_ILi0EEESV_EEEEENS5_IJNS4_10UnderscoreESY_SY_EEEEENS4_13SM90_TMA_LOADENS4_14ComposedLayoutINS4_7SwizzleILi2ELi4ELi3EEENS4_18smem_ptr_flag_bitsILi8EEENSU_INS5_IJNSA_ILi8EEESI_EEENS5_IJSI_SC_EEEEEEEvNS4_8identityENS4_23SM90_TMA_LOAD_MULTICASTES1B_vS1C_EENS_8epilogue10collective6detail29Sm90TmaWarpSpecializedAdapterINS1G_15DefaultEpilogueISK_SL_SL_NS1F_6thread17LinearCombinationISK_Li1EffLNS1K_9ScaleType4KindE0ELNS_15FloatRoundStyleE2ESK_EENS1_15EpilogueDefaultEEEEEvvEEEEvNT_6ParamsE --------------------------
	.section	.nv.shared._ZN7cutlass13device_kernelINS_4gemm6kernel13GemmUniversalIN4cute5tupleIJiiiiEEENS1_10collective13CollectiveMmaINS1_37MainloopSm90TmaGmmaWarpSpecializedFP8ILi5ENS5_IJNS4_1CILi2EEENSA_ILi1EEESC_EEENS1_35KernelTmaWarpSpecializedCooperativeEEENS5_IJNSA_ILi512EEENSA_ILi128EEENSA_ILi64EEEEEENS_12float_e4m3_tENS5_IJlSC_lEEESK_SL_NS4_8TiledMMAINS4_8MMA_AtomIJNS4_4SM904GMMA31MMA_64x128x32_F32E4M3E4M3_SS_TNILNSP_7ScaleInE1ELSR_1EEEEEENS4_6LayoutISD_NS5_IJSC_NSA_ILi0EEESV_EEEEENS5_IJNS4_10UnderscoreESY_SY_EEEEENS4_13SM90_TMA_LOADENS4_14ComposedLayoutINS4_7SwizzleILi2ELi4ELi3EEENS4_18smem_ptr_flag_bitsILi8EEENSU_INS5_IJNSA_ILi8EEESI_EEENS5_IJSI_SC_EEEEEEEvNS4_8identityENS4_23SM90_TMA_LOAD_MULTICASTES1B_vS1C_EENS_8epilogue10collective6detail29Sm90TmaWarpSpecializedAdapterINS1G_15DefaultEpilogueISK_SL_SL_NS1F_6thread17LinearCombinationISK_Li1EffLNS1K_9ScaleType4KindE0ELNS_15FloatRoundStyleE2ESK_EENS1_15EpilogueDefaultEEEEEvvEEEEvNT_6ParamsE,"aw",@nobits
	.sectionflags	@""
	.align	16
	.zero		1024


//--------------------- .nv.shared.reserved.0     --------------------------
	.section	.nv.shared.reserved.0,"aw",@nobits
	.weak		__nv_reservedSMEM_offset_0_alias
	.size		__nv_reservedSMEM_offset_0_alias, 0, 0
	.other		__nv_reservedSMEM_offset_0_alias,@"STO_CUDA_RESERVED_SHARED STV_DEFAULT"
__nv_reservedSMEM_offset_0_alias:
	.zero		0


//--------------------- .nv.global                --------------------------
	.section	.nv.global,"aw",@nobits
.nv.global:
	.type		_ZN39_INTERNAL_fc61198c_4_k_cu_a3bcf16e_73964cute1_E,@object
	.size		_ZN39_INTERNAL_fc61198c_4_k_cu_a3bcf16e_73964cute1_E,(_ZN39_INTERNAL_fc61198c_4_k_cu_a3bcf16e_73964cuda3std3__45__cpo6cbeginE - _ZN39_INTERNAL_fc61198c_4_k_cu_a3bcf16e_73964cute1_E)
_ZN39_INTERNAL_fc61198c_4_k_cu_a3bcf16e_73964cute1_E:
	.zero		1
	.type		_ZN39_INTERNAL_fc61198c_4_k_cu_a3bcf16e_73964cuda3std3__45__cpo6cbeginE,@object
	.size		_ZN39_INTERNAL_fc61198c_4_k_cu_a3bcf16e_73964cuda3std3__45__cpo6cbeginE,(_ZN39_INTERNAL_fc61198c_4_k_cu_a3bcf16e_73964cuda3std3__48in_placeE - _ZN39_INTERNAL_fc61198c_4_k_cu_a3bcf16e_73964cuda3std3__45__cpo6cbeginE)
_ZN39_INTERNAL_fc61198c_4_k_cu_a3bcf16e_73964cuda3std3__45__cpo6cbeginE:
	.zero		1
	.type		_ZN39_INTERNAL_fc61198c_4_k_cu_a3bcf16e_73964cuda3std3__48in_placeE,@object
	.size		_ZN39_INTERNAL_fc61198c_4_k_cu_a3bcf16e_73964cuda3std3__48in_placeE,(_ZN39_INTERNAL_fc61198c_4_k_cu_a3bcf16e_73964cuda3std6ranges3__45__cpo9iter_moveE - _ZN39_INTERNAL_fc61198c_4_k_cu_a3bcf16e_73964cuda3std3__48in_placeE)
_ZN39_INTERNAL_fc61198c_4_k_cu_a3bcf16e_73964cuda3std3__48in_placeE:
	.zero		1
	.type		_ZN39_INTERNAL_fc61198c_4_k_cu_a3bcf16e_73964cuda3std6ranges3__45__cpo9iter_moveE,@object
	.size		_ZN39_INTERNAL_fc61198c_4_k_cu_a3bcf16e_73964cuda3std6ranges3__45__cpo9iter_moveE,(_ZN39_INTERNAL_fc61198c_4_k_cu_a3bcf16e_73964cuda3std3__45__cpo5beginE - _ZN39_INTERNAL_fc61198c_4_k_cu_a3bcf16e_73964cuda3std6ranges3__45__cpo9iter_moveE)
_ZN39_INTERNAL_fc61198c_4_k_cu_a3bcf16e_73964cuda3std6ranges3__45__cpo9iter_moveE:
	.zero		1
	.type		_ZN39_INTERNAL_fc61198c_4_k_cu_a3bcf16e_73964cuda3std3__45__cpo5beginE,@object
	.size		_ZN39_INTERNAL_fc61198c_4_k_cu_a3bcf16e_73964cuda3std3__45__cpo5beginE,(_ZN39_INTERNAL_fc61198c_4_k_cu_a3bcf16e_73964cuda3std3__441_GLOBAL__N__fc61198c_4_k_cu_a3bcf16e_73966ignoreE - _ZN39_INTERNAL_fc61198c_4_k_cu_a3bcf16e_73964cuda3std3__45__cpo5beginE)
_ZN39_INTERNAL_fc61198c_4_k_cu_a3bcf16e_73964cuda3std3__45__cpo5beginE:
	.zero		1
	.type		_ZN39_INTERNAL_fc61198c_4_k_cu_a3bcf16e_73964cuda3std3__441_GLOBAL__N__fc61198c_4_k_cu_a3bcf16e_73966ignoreE,@object
	.size		_ZN39_INTERNAL_fc61198c_4_k_cu_a3bcf16e_73964cuda3std3__441_GLOBAL__N__fc61198c_4_k_cu_a3bcf16e_73966ignoreE,(_ZN39_INTERNAL_fc61198c_4_k_cu_a3bcf16e_73964cute7productE - _ZN39_INTERNAL_fc61198c_4_k_cu_a3bcf16e_73964cuda3std3__441_GLOBAL__N__fc61198c_4_k_cu_a3bcf16e_73966ignoreE)
_ZN39_INTERNAL_fc61198c_4_k_cu_a3bcf16e_73964cuda3std3__441_GLOBAL__N__fc61198c_4_k_cu_a3bcf16e_73966ignoreE:
	.zero		1
	.type		_ZN39_INTERNAL_fc61198c_4_k_cu_a3bcf16e_73964cute7productE,@object
	.size		_ZN39_INTERNAL_fc61198c_4_k_cu_a3bcf16e_73964cute7productE,(_ZN39_INTERNAL_fc61198c_4_k_cu_a3bcf16e_73964cuda3std3__45__cpo3endE - _ZN39_INTERNAL_fc61198c_4_k_cu_a3bcf16e_73964cute7productE)
_ZN39_INTERNAL_fc61198c_4_k_cu_a3bcf16e_73964cute7productE:
	.zero		1
	.type		_ZN39_INTERNAL_fc61198c_4_k_cu_a3bcf16e_73964cuda3std3__45__cpo3endE,@object
	.size		_ZN39_INTERNAL_fc61198c_4_k_cu_a3bcf16e_73964cuda3std3__45__cpo3endE,(_ZN39_INTERNAL_fc61198c_4_k_cu_a3bcf16e_73964cuda3std3__419piecewise_constructE - _ZN39_INTERNAL_fc61198c_4_k_cu_a3bcf16e_73964cuda3std3__45__cpo3endE)
_ZN39_INTERNAL_fc61198c_4_k_cu_a3bcf16e_73964cuda3std3__45__cpo3endE:
	.zero		1
	.type		_ZN39_INTERNAL_fc61198c_4_k_cu_a3bcf16e_73964cuda3std3__419piecewise_constructE,@object
	.size		_ZN39_INTERNAL_fc61198c_4_k_cu_a3bcf16e_73964cuda3std3__419piecewise_constructE,(_ZN39_INTERNAL_fc61198c_4_k_cu_a3bcf16e_73964cuda3std3__45__cpo4cendE - _ZN39_INTERNAL_fc61198c_4_k_cu_a3bcf16e_73964cuda3std3__419piecewise_constructE)
_ZN39_INTERNAL_fc61198c_4_k_cu_a3bcf16e_73964cuda3std3__419piecewise_constructE:
	.zero		1
	.type		_ZN39_INTERNAL_fc61198c_4_k_cu_a3bcf16e_73964cuda3std3__45__cpo4cendE,@object
	.size		_ZN39_INTERNAL_fc61198c_4_k_cu_a3bcf16e_73964cuda3std3__45__cpo4cendE,(_ZN39_INTERNAL_fc61198c_4_k_cu_a3bcf16e_73964cuda3std6ranges3__45__cpo4swapE - _ZN39_INTERNAL_fc61198c_4_k_cu_a3bcf16e_73964cuda3std3__45__cpo4cendE)
_ZN39_INTERNAL_fc61198c_4_k_cu_a3bcf16e_73964cuda3std3__45__cpo4cendE:
	.zero		1
	.type		_ZN39_INTERNAL_fc61198c_4_k_cu_a3bcf16e_73964cuda3std6ranges3__45__cpo4swapE,@object
	.size		_ZN39_INTERNAL_fc61198c_4_k_cu_a3bcf16e_73964cuda3std6ranges3__45__cpo4swapE,(.L_7 - _ZN39_INTERNAL_fc61198c_4_k_cu_a3bcf16e_73964cuda3std6ranges3__45__cpo4swapE)
_ZN39_INTERNAL_fc61198c_4_k_cu_a3bcf16e_73964cuda3std6ranges3__45__cpo4swapE:
	.zero		1
.L_7:


//--------------------- .nv.constant0._ZN7cutlass13device_kernelINS_4gemm6kernel13GemmUniversalIN4cute5tupleIJiiiiEEENS1_10collective13CollectiveMmaINS1_37MainloopSm90TmaGmmaWarpSpecializedFP8ILi5ENS5_IJNS4_1CILi2EEENSA_ILi1EEESC_EEENS1_35KernelTmaWarpSpecializedCooperativeEEENS5_IJNSA_ILi512EEENSA_ILi128EEENSA_ILi64EEEEEENS_12float_e4m3_tENS5_IJlSC_lEEESK_SL_NS4_8TiledMMAINS4_8MMA_AtomIJNS4_4SM904GMMA31MMA_64x128x32_F32E4M3E4M3_SS_TNILNSP_7ScaleInE1ELSR_1EEEEEENS4_6LayoutISD_NS5_IJSC_NSA_ILi0EEESV_EEEEENS5_IJNS4_10UnderscoreESY_SY_EEEEENS4_13SM90_TMA_LOADENS4_14ComposedLayoutINS4_7SwizzleILi2ELi4ELi3EEENS4_18smem_ptr_flag_bitsILi8EEENSU_INS5_IJNSA_ILi8EEESI_EEENS5_IJSI_SC_EEEEEEEvNS4_8identityENS4_23SM90_TMA_LOAD_MULTICASTES1B_vS1C_EENS_8epilogue10collective6detail29Sm90TmaWarpSpecializedAdapterINS1G_15DefaultEpilogueISK_SL_SL_NS1F_6thread17LinearCombinationISK_Li1EffLNS1K_9ScaleType4KindE0ELNS_15FloatRoundStyleE2ESK_EENS1_15EpilogueDefaultEEEEEvvEEEEvNT_6ParamsE --------------------------
	.section	.nv.constant0._ZN7cutlass13device_kernelINS_4gemm6kernel13GemmUniversalIN4cute5tupleIJiiiiEEENS1_10collective13CollectiveMmaINS1_37MainloopSm90TmaGmmaWarpSpecializedFP8ILi5ENS5_IJNS4_1CILi2EEENSA_ILi1EEESC_EEENS1_35KernelTmaWarpSpecializedCooperativeEEENS5_IJNSA_ILi512EEENSA_ILi128EEENSA_ILi64EEEEEENS_12float_e4m3_tENS5_IJlSC_lEEESK_SL_NS4_8TiledMMAINS4_8MMA_AtomIJNS4_4SM904GMMA31MMA_64x128x32_F32E4M3E4M3_SS_TNILNSP_7ScaleInE1ELSR_1EEEEEENS4_6LayoutISD_NS5_IJSC_NSA_ILi0EEESV_EEEEENS5_IJNS4_10UnderscoreESY_SY_EEEEENS4_13SM90_TMA_LOADENS4_14ComposedLayoutINS4_7SwizzleILi2ELi4ELi3EEENS4_18smem_ptr_flag_bitsILi8EEENSU_INS5_IJNSA_ILi8EEESI_EEENS5_IJSI_SC_EEEEEEEvNS4_8identityENS4_23SM90_TMA_LOAD_MULTICASTES1B_vS1C_EENS_8epilogue10collective6detail29Sm90TmaWarpSpecializedAdapterINS1G_15DefaultEpilogueISK_SL_SL_NS1F_6thread17LinearCombinationISK_Li1EffLNS1K_9ScaleType4KindE0ELNS_15FloatRoundStyleE2ESK_EENS1_15EpilogueDefaultEEEEEvvEEEEvNT_6ParamsE,"a",@progbits
	.sectionflags	@""
	.align	4
.nv.constant0._ZN7cutlass13device_kernelINS_4gemm6kernel13GemmUniversalIN4cute5tupleIJiiiiEEENS1_10collective13CollectiveMmaINS1_37MainloopSm90TmaGmmaWarpSpecializedFP8ILi5ENS5_IJNS4_1CILi2EEENSA_ILi1EEESC_EEENS1_35KernelTmaWarpSpecializedCooperativeEEENS5_IJNSA_ILi512EEENSA_ILi128EEENSA_ILi64EEEEEENS_12float_e4m3_tENS5_IJlSC_lEEESK_SL_NS4_8TiledMMAINS4_8MMA_AtomIJNS4_4SM904GMMA31MMA_64x128x32_F32E4M3E4M3_SS_TNILNSP_7ScaleInE1ELSR_1EEEEEENS4_6LayoutISD_NS5_IJSC_NSA_ILi0EEESV_EEEEENS5_IJNS4_10UnderscoreESY_SY_EEEEENS4_13SM90_TMA_LOADENS4_14ComposedLayoutINS4_7SwizzleILi2ELi4ELi3EEENS4_18smem_ptr_flag_bitsILi8EEENSU_INS5_IJNSA_ILi8EEESI_EEENS5_IJSI_SC_EEEEEEEvNS4_8identityENS4_23SM90_TMA_LOAD_MULTICASTES1B_vS1C_EENS_8epilogue10collective6detail29Sm90TmaWarpSpecializedAdapterINS1G_15DefaultEpilogueISK_SL_SL_NS1F_6thread17LinearCombinationISK_Li1EffLNS1K_9ScaleType4KindE0ELNS_15FloatRoundStyleE2ESK_EENS1_15EpilogueDefaultEEEEEvvEEEEvNT_6ParamsE:
	.zero		1664


//--------------------- SYMBOLS --------------------------

	.type		.nv.reservedSmem.offset0,@object
	.size		.nv.reservedSmem.offset0,0x4
